// auto-generated by cutlass_sweep.fmha — config: {"arch": "sm_100", "direction": "fwd", "dtype": "bf16", "head_dim": 64, "mask": "causal", "schedule": "persistent", "tile_kv": 64, "tile_q": 256}
#include "cutlass/cutlass.h"
#include "cute/tensor.hpp"
#include "cutlass/device_kernel.h"
#include "cutlass/kernel_hardware_info.h"
#include "77_blackwell_fmha/collective/fmha_fusion.hpp"
#include "77_blackwell_fmha/collective/sm100_fmha_load_tma_warpspecialized.hpp"
#include "77_blackwell_fmha/collective/sm100_fmha_fwd_mainloop_tma_warpspecialized.hpp"
#include "77_blackwell_fmha/collective/sm100_fmha_fwd_epilogue_tma_warpspecialized.hpp"
#include "77_blackwell_fmha/kernel/fmha_tile_scheduler.hpp"
#include "77_blackwell_fmha/kernel/sm100_fmha_fwd_kernel_tma_warpspecialized.hpp"

using namespace cute;
using Element    = cutlass::bfloat16_t;
using ElementOut = cutlass::half_t;
using TileShape  = Shape<_256, _64, _64>;

using ProblemShape = cute::tuple<int, int, int, cute::tuple<cute::tuple<int, int>, int>>;
using StrideQ   = cute::tuple<int, _1, cute::tuple<cute::tuple<int, int>, int>>;
using StrideK   = cute::tuple<int, _1, cute::tuple<cute::tuple<_0, int>, int>>;
using StrideV   = StrideK;
using StrideO   = StrideQ;
using StrideLSE = cute::tuple<_1, cute::tuple<cute::tuple<int, int>, int>>;

using TileScheduler = std::conditional_t<
    cute::true_type::value,
    cutlass::fmha::kernel::PersistentTileScheduler,
    cutlass::fmha::kernel::IndividualTileScheduler>;

using Mainloop = cutlass::fmha::collective::Sm100FmhaFwdMainloopTmaWarpspecialized<
    Element, float, float, TileShape, StrideQ, StrideK, StrideV,
    cutlass::fmha::collective::CausalMask<true>>;

using Kernel = cutlass::fmha::kernel::Sm100FmhaFwdKernelTmaWarpspecialized<
    ProblemShape, Mainloop,
    cutlass::fmha::collective::Sm100FmhaFwdEpilogueTmaWarpspecialized<
        ElementOut, float, typename Mainloop::TileShapePV, StrideO, StrideLSE>,
    TileScheduler>;

auto* _anchor = &cutlass::device_kernel<Kernel>;


// ===== COMPILED SASS (sm_100a) =====

	.target	sm_100a

	.elftype	@"ET_EXEC"


//--------------------- .note.nv.tkinfo           --------------------------
	.section	.note.nv.tkinfo,"",@"SHT_NOTE"
	.sectionflags	@"SHF_NOTE_NV_TKINFO"
	.tkinfo
        /*0018*/ 	.word	0x00000002
        /*0030*/ 	.string	""
        /*0030*/ 	.string	"ptxas"
        /*0030*/ 	.string	"Cuda compilation tools, release 13.0, V13.0.88"
        /*0030*/ 	.string	"Build cuda_13.0.r13.0/compiler.36424714_0"
        /*0030*/ 	.string	"-arch sm_100a -m 64 "



//--------------------- .note.nv.cuinfo           --------------------------
	.section	.note.nv.cuinfo,"",@"SHT_NOTE"
	.sectionflags	@"SHF_NOTE_NV_CUINFO"
        /*0018*/ 	.short	0x0002
        /*001a*/ 	.short	0x0064
        /*001c*/ 	.short	0x0082
	.zero		2


//--------------------- .nv.info                  --------------------------
	.section	.nv.info,"",@"SHT_CUDA_INFO"
	.align	4


	//----- nvinfo : EIATTR_REGCOUNT
	.align		4
        /*0000*/ 	.byte	0x04, 0x2f
        /*0002*/ 	.short	(.L_34 - .L_33)
	.align		4
.L_33:
        /*0004*/ 	.word	index@(_ZN7cutlass13device_kernelINS_4fmha6kernel36Sm100FmhaFwdKernelTmaWarpspecializedIN4cute5tupleIJiiiNS5_IJNS5_IJiiEEEiEEEEEENS1_10collective38Sm100FmhaFwdMainloopTmaWarpspecializedINS_10bfloat16_tEffNS5_IJNS4_1CILi256EEENSC_ILi64EEESE_EEENS5_IJiNSC_ILi1EEES7_EEENS5_IJiSG_NS5_IJNS5_IJNSC_ILi0EEEiEEEiEEEEEESL_NS9_10CausalMaskILb1EEENS5_IJNSC_ILi2EEESG_SG_EEENSC_ILb0EEEEENS9_38Sm100FmhaFwdEpilogueTmaWarpspecializedINS_6half_tEfNS5_IJNSC_ILi128EEESE_SE_EEESH_NS5_IJSG_S7_EEESQ_EENS2_23PersistentTileSchedulerENS2_41Sm100FmhaCtxKernelWarpspecializedScheduleEEEEEvNT_6ParamsE)
        /*0008*/ 	.word	0x00000080


	//----- nvinfo : EIATTR_FRAME_SIZE
	.align		4
.L_34:
        /*000c*/ 	.byte	0x04, 0x11
        /*000e*/ 	.short	(.L_36 - .L_35)
	.align		4
.L_35:
        /*0010*/ 	.word	index@($__internal_3_$__cuda_sm3x_div_rn_noftz_f32_slowpath)
        /*0014*/ 	.word	0x00000010


	//----- nvinfo : EIATTR_FRAME_SIZE
	.align		4
.L_36:
        /*0018*/ 	.byte	0x04, 0x11
        /*001a*/ 	.short	(.L_38 - .L_37)
	.align		4
.L_37:
        /*001c*/ 	.word	index@($__internal_2_$__cuda_sm10x_tcgen05_guardrail_trap_unallocated_columns_being_dealloced)
        /*0020*/ 	.word	0x00000010


	//----- nvinfo : EIATTR_FRAME_SIZE
	.align		4
.L_38:
        /*0024*/ 	.byte	0x04, 0x11
        /*0026*/ 	.short	(.L_40 - .L_39)
	.align		4
.L_39:
        /*0028*/ 	.word	index@($__internal_1_$__cuda_sm10x_tcgen05_guardrail_trap_phase_invalid_during_alloc)
        /*002c*/ 	.word	0x00000010


	//----- nvinfo : EIATTR_FRAME_SIZE
	.align		4
.L_40:
        /*0030*/ 	.byte	0x04, 0x11
        /*0032*/ 	.short	(.L_42 - .L_41)
	.align		4
.L_41:
        /*0034*/ 	.word	index@($__internal_0_$__cuda_sm10x_tcgen05_guardrail_trap_col_being_dealloced_not_returned_by_alloc)
        /*0038*/ 	.word	0x00000010


	//----- nvinfo : EIATTR_FRAME_SIZE
	.align		4
.L_42:
        /*003c*/ 	.byte	0x04, 0x11
        /*003e*/ 	.short	(.L_44 - .L_43)
	.align		4
.L_43:
        /*0040*/ 	.word	index@(_ZN7cutlass13device_kernelINS_4fmha6kernel36Sm100FmhaFwdKernelTmaWarpspecializedIN4cute5tupleIJiiiNS5_IJNS5_IJiiEEEiEEEEEENS1_10collective38Sm100FmhaFwdMainloopTmaWarpspecializedINS_10bfloat16_tEffNS5_IJNS4_1CILi256EEENSC_ILi64EEESE_EEENS5_IJiNSC_ILi1EEES7_EEENS5_IJiSG_NS5_IJNS5_IJNSC_ILi0EEEiEEEiEEEEEESL_NS9_10CausalMaskILb1EEENS5_IJNSC_ILi2EEESG_SG_EEENSC_ILb0EEEEENS9_38Sm100FmhaFwdEpilogueTmaWarpspecializedINS_6half_tEfNS5_IJNSC_ILi128EEESE_SE_EEESH_NS5_IJSG_S7_EEESQ_EENS2_23PersistentTileSchedulerENS2_41Sm100FmhaCtxKernelWarpspecializedScheduleEEEEEvNT_6ParamsE)
        /*0044*/ 	.word	0x00000010


	//----- nvinfo : EIATTR_MIN_STACK_SIZE
	.align		4
.L_44:
        /*0048*/ 	.byte	0x04, 0x12
        /*004a*/ 	.short	(.L_46 - .L_45)
	.align		4
.L_45:
        /*004c*/ 	.word	index@(_ZN7cutlass13device_kernelINS_4fmha6kernel36Sm100FmhaFwdKernelTmaWarpspecializedIN4cute5tupleIJiiiNS5_IJNS5_IJiiEEEiEEEEEENS1_10collective38Sm100FmhaFwdMainloopTmaWarpspecializedINS_10bfloat16_tEffNS5_IJNS4_1CILi256EEENSC_ILi64EEESE_EEENS5_IJiNSC_ILi1EEES7_EEENS5_IJiSG_NS5_IJNS5_IJNSC_ILi0EEEiEEEiEEEEEESL_NS9_10CausalMaskILb1EEENS5_IJNSC_ILi2EEESG_SG_EEENSC_ILb0EEEEENS9_38Sm100FmhaFwdEpilogueTmaWarpspecializedINS_6half_tEfNS5_IJNSC_ILi128EEESE_SE_EEESH_NS5_IJSG_S7_EEESQ_EENS2_23PersistentTileSchedulerENS2_41Sm100FmhaCtxKernelWarpspecializedScheduleEEEEEvNT_6ParamsE)
        /*0050*/ 	.word	0x00000010
.L_46:


//--------------------- .nv.compat                --------------------------
	.section	.nv.compat,"",@"SHT_CUDA_COMPAT_INFO"
	.align	4
        /*0000*/ 	.byte	0x02, 0x09, 0x01, 0x00, 0x02, 0x02, 0x02, 0x00, 0x02, 0x05, 0x05, 0x00, 0x03, 0x07, 0x01, 0x01
        /*0010*/ 	.byte	0x02, 0x03, 0x01, 0x00, 0x02, 0x06, 0x01, 0x00, 0x04, 0x0b, 0x08, 0x00, 0x01, 0x00, 0x00, 0x00
        /*0020*/ 	.byte	0x00, 0x00, 0x00, 0x00


//--------------------- .nv.info._ZN7cutlass13device_kernelINS_4fmha6kernel36Sm100FmhaFwdKernelTmaWarpspecializedIN4cute5tupleIJiiiNS5_IJNS5_IJiiEEEiEEEEEENS1_10collective38Sm100FmhaFwdMainloopTmaWarpspecializedINS_10bfloat16_tEffNS5_IJNS4_1CILi256EEENSC_ILi64EEESE_EEENS5_IJiNSC_ILi1EEES7_EEENS5_IJiSG_NS5_IJNS5_IJNSC_ILi0EEEiEEEiEEEEEESL_NS9_10CausalMaskILb1EEENS5_IJNSC_ILi2EEESG_SG_EEENSC_ILb0EEEEENS9_38Sm100FmhaFwdEpilogueTmaWarpspecializedINS_6half_tEfNS5_IJNSC_ILi128EEESE_SE_EEESH_NS5_IJSG_S7_EEESQ_EENS2_23PersistentTileSchedulerENS2_41Sm100FmhaCtxKernelWarpspecializedScheduleEEEEEvNT_6ParamsE --------------------------
	.section	.nv.info._ZN7cutlass13device_kernelINS_4fmha6kernel36Sm100FmhaFwdKernelTmaWarpspecializedIN4cute5tupleIJiiiNS5_IJNS5_IJiiEEEiEEEEEENS1_10collective38Sm100FmhaFwdMainloopTmaWarpspecializedINS_10bfloat16_tEffNS5_IJNS4_1CILi256EEENSC_ILi64EEESE_EEENS5_IJiNSC_ILi1EEES7_EEENS5_IJiSG_NS5_IJNS5_IJNSC_ILi0EEEiEEEiEEEEEESL_NS9_10CausalMaskILb1EEENS5_IJNSC_ILi2EEESG_SG_EEENSC_ILb0EEEEENS9_38Sm100FmhaFwdEpilogueTmaWarpspecializedINS_6half_tEfNS5_IJNSC_ILi128EEESE_SE_EEESH_NS5_IJSG_S7_EEESQ_EENS2_23PersistentTileSchedulerENS2_41Sm100FmhaCtxKernelWarpspecializedScheduleEEEEEvNT_6ParamsE,"",@"SHT_CUDA_INFO"
	.sectionflags	@""
	.align	4


	//----- nvinfo : EIATTR_CUDA_API_VERSION
	.align		4
        /*0000*/ 	.byte	0x04, 0x37
        /*0002*/ 	.short	(.L_48 - .L_47)
.L_47:
        /*0004*/ 	.word	0x00000082


	//----- nvinfo : EIATTR_KPARAM_INFO
	.align		4
.L_48:
        /*0008*/ 	.byte	0x04, 0x17
        /*000a*/ 	.short	(.L_50 - .L_49)
.L_49:
        /*000c*/ 	.word	0x00000000
        /*0010*/ 	.short	0x0000
        /*0012*/ 	.short	0x0000
        /*0014*/ 	.byte	0x00, 0xf0, 0x01, 0x18


	//----- nvinfo : EIATTR_AT_ENTRY_FRAGMENTS
	.align		4
.L_50:
        /*0018*/ 	.byte	0x04, 0x4f
        /*001a*/ 	.short	(.L_52 - .L_51)


	//   ....[0]....
.L_51:
        /*001c*/ 	.word	0x00000006


	//----- nvinfo : EIATTR_RESERVED_SMEM_USED
	.align		4
.L_52:
        /*0020*/ 	.byte	0x01, 0x41
	.zero		2


	//----- nvinfo : EIATTR_SPARSE_MMA_MASK
	.align		4
        /*0024*/ 	.byte	0x03, 0x50
        /*0026*/ 	.short	0x0000


	//----- nvinfo : EIATTR_TCGEN05_1CTA_USED
	.align		4
        /*0028*/ 	.byte	0x01, 0x51
	.zero		2


	//----- nvinfo : EIATTR_MAXREG_COUNT
	.align		4
        /*002c*/ 	.byte	0x03, 0x1b
        /*002e*/ 	.short	0x0080


	//----- nvinfo : EIATTR_NUM_BARRIERS
	.align		4
        /*0030*/ 	.byte	0x02, 0x4c
        /*0032*/ 	.byte	0x01
	.zero		1


	//----- nvinfo : EIATTR_EXTERNS
	.align		4
        /*0034*/ 	.byte	0x04, 0x0f
        /*0036*/ 	.short	(.L_54 - .L_53)


	//   ....[0]....
	.align		4
.L_53:
        /*0038*/ 	.word	index@(vprintf)


	//   ....[1]....
	.align		4
        /*003c*/ 	.word	index@(__assertfail)


	//----- nvinfo : EIATTR_MERCURY_ISA_VERSION
	.align		4
.L_54:
        /*0040*/ 	.byte	0x03, 0x5f
        /*0042*/ 	.short	0x0101


	//----- nvinfo : EIATTR_INT_WARP_WIDE_INSTR_OFFSETS
	.align		4
        /*0044*/ 	.byte	0x04, 0x31
        /*0046*/ 	.short	(.L_56 - .L_55)


	//   ....[0]....
.L_55:
        /*0048*/ 	.word	0x00015c80


	//   ....[1]....
        /*004c*/ 	.word	0x00015cc0


	//   ....[2]....
        /*0050*/ 	.word	0x00015cf0


	//----- nvinfo : EIATTR_COOP_GROUP_MASK_REGIDS
	.align		4
.L_56:
        /*0054*/ 	.byte	0x04, 0x29
        /*0056*/ 	.short	(.L_58 - .L_57)


	//   ....[0]....
.L_57:
        /*0058*/ 	.word	0xffffffff


	//   ....[1]....
        /*005c*/ 	.word	0xffffffff


	//   ....[2]....
        /*0060*/ 	.word	0xffffffff


	//   ....[3]....
        /*0064*/ 	.word	0xffffffff


	//   ....[4]....
        /*0068*/ 	.word	0xffffffff


	//   ....[5]....
        /*006c*/ 	.word	0xffffffff


	//   ....[6]....
        /*0070*/ 	.word	0xffffffff


	//   ....[7]....
        /*0074*/ 	.word	0xffffffff


	//   ....[8]....
        /*0078*/ 	.word	0xffffffff


	//   ....[9]....
        /*007c*/ 	.word	0xffffffff


	//   ....[10]....
        /*0080*/ 	.word	0xffffffff


	//   ....[11]....
        /*0084*/ 	.word	0xffffffff


	//   ....[12]....
        /*0088*/ 	.word	0xffffffff


	//   ....[13]....
        /*008c*/ 	.word	0xffffffff


	//   ....[14]....
        /*0090*/ 	.word	0xffffffff


	//   ....[15]....
        /*0094*/ 	.word	0xffffffff


	//   ....[16]....
        /*0098*/ 	.word	0xffffffff


	//   ....[17]....
        /*009c*/ 	.word	0xffffffff


	//   ....[18]....
        /*00a0*/ 	.word	0xffffffff


	//----- nvinfo : EIATTR_COOP_GROUP_INSTR_OFFSETS
	.align		4
.L_58:
        /*00a4*/ 	.byte	0x04, 0x28
        /*00a6*/ 	.short	(.L_60 - .L_59)


	//   ....[0]....
.L_59:
        /*00a8*/ 	.word	0x00000120


	//   ....[1]....
        /*00ac*/ 	.word	0x000008e0


	//   ....[2]....
        /*00b0*/ 	.word	0x00000b10


	//   ....[3]....
        /*00b4*/ 	.word	0x00000c40


	//   ....[4]....
        /*00b8*/ 	.word	0x00000d80


	//   ....[5]....
        /*00bc*/ 	.word	0x00001040


	//   ....[6]....
        /*00c0*/ 	.word	0x00001230


	//   ....[7]....
        /*00c4*/ 	.word	0x00001340


	//   ....[8]....
        /*00c8*/ 	.word	0x000014a0


	//   ....[9]....
        /*00cc*/ 	.word	0x00001600


	//   ....[10]....
        /*00d0*/ 	.word	0x000019d0


	//   ....[11]....
        /*00d4*/ 	.word	0x00001be0


	//   ....[12]....
        /*00d8*/ 	.word	0x00001bf0


	//   ....[13]....
        /*00dc*/ 	.word	0x00008670


	//   ....[14]....
        /*00e0*/ 	.word	0x000090f0


	//   ....[15]....
        /*00e4*/ 	.word	0x0000ca90


	//   ....[16]....
        /*00e8*/ 	.word	0x0000ee90


	//   ....[17]....
        /*00ec*/ 	.word	0x00015b90


	//   ....[18]....
        /*00f0*/ 	.word	0x00015dc0


	//----- nvinfo : EIATTR_REG_RECONFIG
	.align		4
.L_60:
        /*00f4*/ 	.byte	0x01, 0x54
	.zero		2


	//----- nvinfo : EIATTR_VRC_CTA_INIT_COUNT
	.align		4
        /*00f8*/ 	.byte	0x02, 0x4a
        /*00fa*/ 	.byte	0x80
	.zero		1


	//----- nvinfo : EIATTR_SYSCALL_OFFSETS
	.align		4
        /*00fc*/ 	.byte	0x04, 0x46
        /*00fe*/ 	.short	(.L_62 - .L_61)


	//   ....[0]....
.L_61:
        /*0100*/ 	.word	0x00004280


	//   ....[1]....
        /*0104*/ 	.word	0x00004340


	//   ....[2]....
        /*0108*/ 	.word	0x000043b0


	//   ....[3]....
        /*010c*/ 	.word	0x00004420


	//   ....[4]....
        /*0110*/ 	.word	0x00004490


	//   ....[5]....
        /*0114*/ 	.word	0x00004530


	//   ....[6]....
        /*0118*/ 	.word	0x00004610


	//   ....[7]....
        /*011c*/ 	.word	0x000046b0


	//   ....[8]....
        /*0120*/ 	.word	0x00004750


	//   ....[9]....
        /*0124*/ 	.word	0x000047f0


	//   ....[10]....
        /*0128*/ 	.word	0x00004860


	//   ....[11]....
        /*012c*/ 	.word	0x00004900


	//   ....[12]....
        /*0130*/ 	.word	0x000049a0


	//   ....[13]....
        /*0134*/ 	.word	0x00004a10


	//   ....[14]....
        /*0138*/ 	.word	0x00004ab0


	//   ....[15]....
        /*013c*/ 	.word	0x00004b50


	//   ....[16]....
        /*0140*/ 	.word	0x00004bf0


	//   ....[17]....
        /*0144*/ 	.word	0x00004c90


	//   ....[18]....
        /*0148*/ 	.word	0x00004d00


	//   ....[19]....
        /*014c*/ 	.word	0x00004da0


	//   ....[20]....
        /*0150*/ 	.word	0x00004e40


	//   ....[21]....
        /*0154*/ 	.word	0x00004eb0


	//   ....[22]....
        /*0158*/ 	.word	0x00004f50


	//   ....[23]....
        /*015c*/ 	.word	0x00004ff0


	//   ....[24]....
        /*0160*/ 	.word	0x00005090


	//   ....[25]....
        /*0164*/ 	.word	0x00005130


	//   ....[26]....
        /*0168*/ 	.word	0x000051a0


	//   ....[27]....
        /*016c*/ 	.word	0x00005240


	//   ....[28]....
        /*0170*/ 	.word	0x000052e0


	//   ....[29]....
        /*0174*/ 	.word	0x00005350


	//   ....[30]....
        /*0178*/ 	.word	0x000053f0


	//   ....[31]....
        /*017c*/ 	.word	0x00005490


	//   ....[32]....
        /*0180*/ 	.word	0x00005530


	//   ....[33]....
        /*0184*/ 	.word	0x000055d0


	//   ....[34]....
        /*0188*/ 	.word	0x00005670


	//   ....[35]....
        /*018c*/ 	.word	0x00005710


	//   ....[36]....
        /*0190*/ 	.word	0x00005780


	//   ....[37]....
        /*0194*/ 	.word	0x00005820


	//   ....[38]....
        /*0198*/ 	.word	0x000058c0


	//   ....[39]....
        /*019c*/ 	.word	0x00005930


	//   ....[40]....
        /*01a0*/ 	.word	0x000059d0


	//   ....[41]....
        /*01a4*/ 	.word	0x00005a70


	//   ....[42]....
        /*01a8*/ 	.word	0x00005b10


	//   ....[43]....
        /*01ac*/ 	.word	0x00005bb0


	//   ....[44]....
        /*01b0*/ 	.word	0x00005c20


	//   ....[45]....
        /*01b4*/ 	.word	0x00005cc0


	//   ....[46]....
        /*01b8*/ 	.word	0x00005d60


	//   ....[47]....
        /*01bc*/ 	.word	0x00005dd0


	//   ....[48]....
        /*01c0*/ 	.word	0x00005e60


	//   ....[49]....
        /*01c4*/ 	.word	0x00005f00


	//   ....[50]....
        /*01c8*/ 	.word	0x00005fa0


	//   ....[51]....
        /*01cc*/ 	.word	0x00006040


	//   ....[52]....
        /*01d0*/ 	.word	0x000060b0


	//   ....[53]....
        /*01d4*/ 	.word	0x00006140


	//   ....[54]....
        /*01d8*/ 	.word	0x000061e0


	//   ....[55]....
        /*01dc*/ 	.word	0x00006250


	//   ....[56]....
        /*01e0*/ 	.word	0x000062f0


	//   ....[57]....
        /*01e4*/ 	.word	0x00006390


	//   ....[58]....
        /*01e8*/ 	.word	0x00006430


	//   ....[59]....
        /*01ec*/ 	.word	0x000064d0


	//   ....[60]....
        /*01f0*/ 	.word	0x00008810


	//   ....[61]....
        /*01f4*/ 	.word	0x00008a40


	//   ....[62]....
        /*01f8*/ 	.word	0x00008c70


	//   ....[63]....
        /*01fc*/ 	.word	0x00009290


	//   ....[64]....
        /*0200*/ 	.word	0x000094c0


	//   ....[65]....
        /*0204*/ 	.word	0x000096f0


	//   ....[66]....
        /*0208*/ 	.word	0x0000a060


	//   ....[67]....
        /*020c*/ 	.word	0x0000a3a0


	//   ....[68]....
        /*0210*/ 	.word	0x0000a6e0


	//   ....[69]....
        /*0214*/ 	.word	0x0000b540


	//   ....[70]....
        /*0218*/ 	.word	0x0000b880


	//   ....[71]....
        /*021c*/ 	.word	0x0000bbc0


	//   ....[72]....
        /*0220*/ 	.word	0x0000cc30


	//   ....[73]....
        /*0224*/ 	.word	0x0000cd80


	//   ....[74]....
        /*0228*/ 	.word	0x0000d110


	//   ....[75]....
        /*022c*/ 	.word	0x0000e790


	//   ....[76]....
        /*0230*/ 	.word	0x0000ed90


	//   ....[77]....
        /*0234*/ 	.word	0x0000f030


	//   ....[78]....
        /*0238*/ 	.word	0x0000f180


	//   ....[79]....
        /*023c*/ 	.word	0x00010940


	//   ....[80]....
        /*0240*/ 	.word	0x00011fd0


	//   ....[81]....
        /*0244*/ 	.word	0x000125d0


	//----- nvinfo : EIATTR_MBARRIER_INSTR_OFFSETS
	.align		4
.L_62:
        /*0248*/ 	.byte	0x04, 0x39
        /*024a*/ 	.short	(.L_64 - .L_63)


	//   ....[0]....
.L_63:
        /*024c*/ 	.word	0x000009c0
        /*0250*/ 	.word	0x000000ff
        /*0254*/ 	.word	0x00016000
        /*0258*/ 	.short	0x0100
        /*025a*/ 	.byte	0x05
	.zero		1


	//   ....[1]....
        /*025c*/ 	.word	0x000009d0
        /*0260*/ 	.word	0x000000ff
        /*0264*/ 	.word	0x00016010
        /*0268*/ 	.short	0x0100
        /*026a*/ 	.byte	0x05
	.zero		1


	//   ....[2]....
        /*026c*/ 	.word	0x000009e0
        /*0270*/ 	.word	0x000000ff
        /*0274*/ 	.word	0x00016008
        /*0278*/ 	.short	0x0100
        /*027a*/ 	.byte	0x05
	.zero		1


	//   ....[3]....
        /*027c*/ 	.word	0x000009f0
        /*0280*/ 	.word	0x000000ff
        /*0284*/ 	.word	0x00016018
        /*0288*/ 	.short	0x0100
        /*028a*/ 	.byte	0x05
	.zero		1


	//   ....[4]....
        /*028c*/ 	.word	0x00000bd0
        /*0290*/ 	.word	0x000000ff
        /*0294*/ 	.word	0x00016020
        /*0298*/ 	.short	0x0100
        /*029a*/ 	.byte	0x05
	.zero		1


	//   ....[5]....
        /*029c*/ 	.word	0x00000be0
        /*02a0*/ 	.word	0x000000ff
        /*02a4*/ 	.word	0x00016038
        /*02a8*/ 	.short	0x0100
        /*02aa*/ 	.byte	0x05
	.zero		1


	//   ....[6]....
        /*02ac*/ 	.word	0x00000bf0
        /*02b0*/ 	.word	0x000000ff
        /*02b4*/ 	.word	0x00016028
        /*02b8*/ 	.short	0x0100
        /*02ba*/ 	.byte	0x05
	.zero		1


	//   ....[7]....
        /*02bc*/ 	.word	0x00000c00
        /*02c0*/ 	.word	0x000000ff
        /*02c4*/ 	.word	0x00016040
        /*02c8*/ 	.short	0x0100
        /*02ca*/ 	.byte	0x05
	.zero		1


	//   ....[8]....
        /*02cc*/ 	.word	0x00000c10
        /*02d0*/ 	.word	0x000000ff
        /*02d4*/ 	.word	0x00016030
        /*02d8*/ 	.short	0x0100
        /*02da*/ 	.byte	0x05
	.zero		1


	//   ....[9]....
        /*02dc*/ 	.word	0x00000c20
        /*02e0*/ 	.word	0x000000ff
        /*02e4*/ 	.word	0x00016048
        /*02e8*/ 	.short	0x0100
        /*02ea*/ 	.byte	0x05
	.zero		1


	//   ....[10]....
        /*02ec*/ 	.word	0x00000d50
        /*02f0*/ 	.word	0x000000ff
        /*02f4*/ 	.word	0x00016050
        /*02f8*/ 	.short	0x0100
        /*02fa*/ 	.byte	0x06
	.zero		1


	//   ....[11]....
        /*02fc*/ 	.word	0x00000d60
        /*0300*/ 	.word	0x000000ff
        /*0304*/ 	.word	0x00016058
        /*0308*/ 	.short	0x0100
        /*030a*/ 	.byte	0x06
	.zero		1


	//   ....[12]....
        /*030c*/ 	.word	0x00000f10
        /*0310*/ 	.word	0x000000ff
        /*0314*/ 	.word	0x00016060
        /*0318*/ 	.short	0x0100
        /*031a*/ 	.byte	0x08
	.zero		1


	//   ....[13]....
        /*031c*/ 	.word	0x00000f20
        /*0320*/ 	.word	0x000000ff
        /*0324*/ 	.word	0x00016068
        /*0328*/ 	.short	0x0100
        /*032a*/ 	.byte	0x08
	.zero		1


	//   ....[14]....
        /*032c*/ 	.word	0x00001100
        /*0330*/ 	.word	0x000000ff
        /*0334*/ 	.word	0x00016070
        /*0338*/ 	.short	0x0100
        /*033a*/ 	.byte	0x08
	.zero		1


	//   ....[15]....
        /*033c*/ 	.word	0x00001110
        /*0340*/ 	.word	0x000000ff
        /*0344*/ 	.word	0x00016078
        /*0348*/ 	.short	0x0100
        /*034a*/ 	.byte	0x08
	.zero		1


	//   ....[16]....
        /*034c*/ 	.word	0x00001310
        /*0350*/ 	.word	0x000000ff
        /*0354*/ 	.word	0x00016080
        /*0358*/ 	.short	0x0100
        /*035a*/ 	.byte	0x0a
	.zero		1


	//   ....[17]....
        /*035c*/ 	.word	0x00001320
        /*0360*/ 	.word	0x000000ff
        /*0364*/ 	.word	0x00016088
        /*0368*/ 	.short	0x0100
        /*036a*/ 	.byte	0x0a
	.zero		1


	//   ....[18]....
        /*036c*/ 	.word	0x00001450
        /*0370*/ 	.word	0x000000ff
        /*0374*/ 	.word	0x00016090
        /*0378*/ 	.short	0x0100
        /*037a*/ 	.byte	0x0b
	.zero		1


	//   ....[19]....
        /*037c*/ 	.word	0x00001460
        /*0380*/ 	.word	0x000000ff
        /*0384*/ 	.word	0x000160a0
        /*0388*/ 	.short	0x0100
        /*038a*/ 	.byte	0x0b
	.zero		1


	//   ....[20]....
        /*038c*/ 	.word	0x00001470
        /*0390*/ 	.word	0x000000ff
        /*0394*/ 	.word	0x00016098
        /*0398*/ 	.short	0x0100
        /*039a*/ 	.byte	0x0b
	.zero		1


	//   ....[21]....
        /*039c*/ 	.word	0x00001480
        /*03a0*/ 	.word	0x000000ff
        /*03a4*/ 	.word	0x000160a8
        /*03a8*/ 	.short	0x0100
        /*03aa*/ 	.byte	0x0b
	.zero		1


	//   ....[22]....
        /*03ac*/ 	.word	0x000015b0
        /*03b0*/ 	.word	0x000000ff
        /*03b4*/ 	.word	0x000160b0
        /*03b8*/ 	.short	0x0100
        /*03ba*/ 	.byte	0x0b
	.zero		1


	//   ....[23]....
        /*03bc*/ 	.word	0x000015c0
        /*03c0*/ 	.word	0x000000ff
        /*03c4*/ 	.word	0x000160c0
        /*03c8*/ 	.short	0x0100
        /*03ca*/ 	.byte	0x0b
	.zero		1


	//   ....[24]....
        /*03cc*/ 	.word	0x000015d0
        /*03d0*/ 	.word	0x000000ff
        /*03d4*/ 	.word	0x000160b8
        /*03d8*/ 	.short	0x0100
        /*03da*/ 	.byte	0x0b
	.zero		1


	//   ....[25]....
        /*03dc*/ 	.word	0x000015e0
        /*03e0*/ 	.word	0x000000ff
        /*03e4*/ 	.word	0x000160c8
        /*03e8*/ 	.short	0x0100
        /*03ea*/ 	.byte	0x0b
	.zero		1


	//   ....[26]....
        /*03ec*/ 	.word	0x000016e0
        /*03f0*/ 	.word	0x000000ff
        /*03f4*/ 	.word	0x000160d0
        /*03f8*/ 	.short	0x0100
        /*03fa*/ 	.byte	0x0a
	.zero		1


	//   ....[27]....
        /*03fc*/ 	.word	0x000016f0
        /*0400*/ 	.word	0x000000ff
        /*0404*/ 	.word	0x000160d8
        /*0408*/ 	.short	0x0100
        /*040a*/ 	.byte	0x0a
	.zero		1


	//   ....[28]....
        /*040c*/ 	.word	0x00001d70
        /*0410*/ 	.word	0x000000ff
        /*0414*/ 	.word	0x00016000
        /*0418*/ 	.short	0x010a
        /*041a*/ 	.byte	0x0d
	.zero		1


	//   ....[29]....
        /*041c*/ 	.word	0x00001df0
        /*0420*/ 	.word	0x000000ff
        /*0424*/ 	.word	0x00016020
        /*0428*/ 	.short	0x010a
        /*042a*/ 	.byte	0x05
	.zero		1


	//   ....[30]....
        /*042c*/ 	.word	0x00001ed0
        /*0430*/ 	.word	0x000000ff
        /*0434*/ 	.word	0x00016058
        /*0438*/ 	.short	0x010a
        /*043a*/ 	.byte	0x0d
	.zero		1


	//   ....[31]....
        /*043c*/ 	.word	0x000021b0
        /*0440*/ 	.word	0x000000ff
        /*0444*/ 	.word	0x00016008
        /*0448*/ 	.short	0x010a
        /*044a*/ 	.byte	0x0d
	.zero		1


	//   ....[32]....
        /*044c*/ 	.word	0x00002240
        /*0450*/ 	.word	0x000000ff
        /*0454*/ 	.word	0x00016068
        /*0458*/ 	.short	0x010a
        /*045a*/ 	.byte	0x0d
	.zero		1


	//   ....[33]....
        /*045c*/ 	.word	0x00002510
        /*0460*/ 	.word	0x000000ff
        /*0464*/ 	.word	0x00016020
        /*0468*/ 	.short	0x010a
        /*046a*/ 	.byte	0x04
	.zero		1


	//   ....[34]....
        /*046c*/ 	.word	0x000025c0
        /*0470*/ 	.word	0x000000ff
        /*0474*/ 	.word	0x000160a0
        /*0478*/ 	.short	0x010a
        /*047a*/ 	.byte	0x0d
	.zero		1


	//   ....[35]....
        /*047c*/ 	.word	0x00002650
        /*0480*/ 	.word	0x000000ff
        /*0484*/ 	.word	0x00016058
        /*0488*/ 	.short	0x010a
        /*048a*/ 	.byte	0x0d
	.zero		1


	//   ....[36]....
        /*048c*/ 	.word	0x00002a50
        /*0490*/ 	.word	0x000000ff
        /*0494*/ 	.word	0x00016020
        /*0498*/ 	.short	0x010a
        /*049a*/ 	.byte	0x06
	.zero		1


	//   ....[37]....
        /*049c*/ 	.word	0x00002d90
        /*04a0*/ 	.word	0x000000ff
        /*04a4*/ 	.word	0x000160a8
        /*04a8*/ 	.short	0x010a
        /*04aa*/ 	.byte	0x0d
	.zero		1


	//   ....[38]....
        /*04ac*/ 	.word	0x00002e20
        /*04b0*/ 	.word	0x000000ff
        /*04b4*/ 	.word	0x00016068
        /*04b8*/ 	.short	0x010a
        /*04ba*/ 	.byte	0x0d
	.zero		1


	//   ....[39]....
        /*04bc*/ 	.word	0x00003420
        /*04c0*/ 	.word	0x000000ff
        /*04c4*/ 	.word	0x00016020
        /*04c8*/ 	.short	0x010a
        /*04ca*/ 	.byte	0x04
	.zero		1


	//   ....[40]....
        /*04cc*/ 	.word	0x000034d0
        /*04d0*/ 	.word	0x000000ff
        /*04d4*/ 	.word	0x000160a0
        /*04d8*/ 	.short	0x010a
        /*04da*/ 	.byte	0x0d
	.zero		1


	//   ....[41]....
        /*04dc*/ 	.word	0x00003570
        /*04e0*/ 	.word	0x000000ff
        /*04e4*/ 	.word	0x00016058
        /*04e8*/ 	.short	0x010a
        /*04ea*/ 	.byte	0x0d
	.zero		1


	//   ....[42]....
        /*04ec*/ 	.word	0x00003920
        /*04f0*/ 	.word	0x000000ff
        /*04f4*/ 	.word	0x000160a8
        /*04f8*/ 	.short	0x010a
        /*04fa*/ 	.byte	0x0d
	.zero		1


	//   ....[43]....
        /*04fc*/ 	.word	0x000039b0
        /*0500*/ 	.word	0x000000ff
        /*0504*/ 	.word	0x00016068
        /*0508*/ 	.short	0x010a
        /*050a*/ 	.byte	0x0d
	.zero		1


	//   ....[44]....
        /*050c*/ 	.word	0x00004180
        /*0510*/ 	.word	0x0000004b
        /*0514*/ 	.word	0x000160c0
        /*0518*/ 	.short	0x010a
        /*051a*/ 	.byte	0xff
	.zero		1


	//   ....[45]....
        /*051c*/ 	.word	0x000072f0
        /*0520*/ 	.word	0x0000004b
        /*0524*/ 	.word	0x000160b0
        /*0528*/ 	.short	0x0101
        /*052a*/ 	.byte	0xff
	.zero		1


	//   ....[46]....
        /*052c*/ 	.word	0x00007da0
        /*0530*/ 	.word	0x0000004b
        /*0534*/ 	.word	0x000160c8
        /*0538*/ 	.short	0x010a
        /*053a*/ 	.byte	0xff
	.zero		1


	//   ....[47]....
        /*053c*/ 	.word	0x000081a0
        /*0540*/ 	.word	0x0000004b
        /*0544*/ 	.word	0x000160b8
        /*0548*/ 	.short	0x0101
        /*054a*/ 	.byte	0xff
	.zero		1


	//   ....[48]....
        /*054c*/ 	.word	0x000082f0
        /*0550*/ 	.word	0x0000003c
        /*0554*/ 	.word	0x00016070
        /*0558*/ 	.short	0x010a
        /*055a*/ 	.byte	0xff
	.zero		1


	//   ....[49]....
        /*055c*/ 	.word	0x00008380
        /*0560*/ 	.word	0x00000000
        /*0564*/ 	.word	0x00000000
        /*0568*/ 	.short	0x0101
        /*056a*/ 	.byte	0xff
	.zero		1


	//   ....[50]....
        /*056c*/ 	.word	0x000083e0
        /*0570*/ 	.word	0x0000003c
        /*0574*/ 	.word	0x00016080
        /*0578*/ 	.short	0x010a
        /*057a*/ 	.byte	0xff
	.zero		1


	//   ....[51]....
        /*057c*/ 	.word	0x000084d0
        /*0580*/ 	.word	0x0000003c
        /*0584*/ 	.word	0x00016070
        /*0588*/ 	.short	0x010a
        /*058a*/ 	.byte	0xff
	.zero		1


	//   ....[52]....
        /*058c*/ 	.word	0x00008650
        /*0590*/ 	.word	0x0000003c
        /*0594*/ 	.word	0x00016090
        /*0598*/ 	.short	0x010a
        /*059a*/ 	.byte	0xff
	.zero		1


	//   ....[53]....
        /*059c*/ 	.word	0x00008e90
        /*05a0*/ 	.word	0x00000000
        /*05a4*/ 	.word	0x00000000
        /*05a8*/ 	.short	0x0101
        /*05aa*/ 	.byte	0xff
	.zero		1


	//   ....[54]....
        /*05ac*/ 	.word	0x00008f10
        /*05b0*/ 	.word	0x00000000
        /*05b4*/ 	.word	0x00000000
        /*05b8*/ 	.short	0x0101
        /*05ba*/ 	.byte	0xff
	.zero		1


	//   ....[55]....
        /*05bc*/ 	.word	0x00008f70
        /*05c0*/ 	.word	0x0000003c
        /*05c4*/ 	.word	0x00016080
        /*05c8*/ 	.short	0x010a
        /*05ca*/ 	.byte	0xff
	.zero		1


	//   ....[56]....
        /*05cc*/ 	.word	0x000090d0
        /*05d0*/ 	.word	0x0000003c
        /*05d4*/ 	.word	0x00016098
        /*05d8*/ 	.short	0x010a
        /*05da*/ 	.byte	0xff
	.zero		1


	//   ....[57]....
        /*05dc*/ 	.word	0x000098f0
        /*05e0*/ 	.word	0x00000000
        /*05e4*/ 	.word	0x00000000
        /*05e8*/ 	.short	0x0101
        /*05ea*/ 	.byte	0xff
	.zero		1


	//   ....[58]....
        /*05ec*/ 	.word	0x00009980
        /*05f0*/ 	.word	0x00000002
        /*05f4*/ 	.word	0x00000000
        /*05f8*/ 	.short	0x0101
        /*05fa*/ 	.byte	0xff
	.zero		1


	//   ....[59]....
        /*05fc*/ 	.word	0x00009a10
        /*0600*/ 	.word	0x00000003
        /*0604*/ 	.word	0x00000000
        /*0608*/ 	.short	0x0101
        /*060a*/ 	.byte	0xff
	.zero		1


	//   ....[60]....
        /*060c*/ 	.word	0x00009a60
        /*0610*/ 	.word	0x0000003c
        /*0614*/ 	.word	0x00016070
        /*0618*/ 	.short	0x010a
        /*061a*/ 	.byte	0xff
	.zero		1


	//   ....[61]....
        /*061c*/ 	.word	0x00009af0
        /*0620*/ 	.word	0x00000000
        /*0624*/ 	.word	0x00000000
        /*0628*/ 	.short	0x0101
        /*062a*/ 	.byte	0xff
	.zero		1


	//   ....[62]....
        /*062c*/ 	.word	0x00009b50
        /*0630*/ 	.word	0x0000003c
        /*0634*/ 	.word	0x00016090
        /*0638*/ 	.short	0x010a
        /*063a*/ 	.byte	0xff
	.zero		1


	//   ....[63]....
        /*063c*/ 	.word	0x00009bd0
        /*0640*/ 	.word	0x0000003c
        /*0644*/ 	.word	0x000160c0
        /*0648*/ 	.short	0x010a
        /*064a*/ 	.byte	0xff
	.zero		1


	//   ....[64]....
        /*064c*/ 	.word	0x0000af00
        /*0650*/ 	.word	0x00000000
        /*0654*/ 	.word	0x00000000
        /*0658*/ 	.short	0x0101
        /*065a*/ 	.byte	0xff
	.zero		1


	//   ....[65]....
        /*065c*/ 	.word	0x0000af30
        /*0660*/ 	.word	0x0000003c
        /*0664*/ 	.word	0x000160b0
        /*0668*/ 	.short	0x0101
        /*066a*/ 	.byte	0xff
	.zero		1


	//   ....[66]....
        /*066c*/ 	.word	0x0000afb0
        /*0670*/ 	.word	0x0000003c
        /*0674*/ 	.word	0x00016080
        /*0678*/ 	.short	0x010a
        /*067a*/ 	.byte	0xff
	.zero		1


	//   ....[67]....
        /*067c*/ 	.word	0x0000b040
        /*0680*/ 	.word	0x00000000
        /*0684*/ 	.word	0x00000000
        /*0688*/ 	.short	0x0101
        /*068a*/ 	.byte	0xff
	.zero		1


	//   ....[68]....
        /*068c*/ 	.word	0x0000b090
        /*0690*/ 	.word	0x0000003c
        /*0694*/ 	.word	0x00016098
        /*0698*/ 	.short	0x010a
        /*069a*/ 	.byte	0xff
	.zero		1


	//   ....[69]....
        /*069c*/ 	.word	0x0000b110
        /*06a0*/ 	.word	0x0000003c
        /*06a4*/ 	.word	0x000160c8
        /*06a8*/ 	.short	0x010a
        /*06aa*/ 	.byte	0xff
	.zero		1


	//   ....[70]....
        /*06ac*/ 	.word	0x0000c3f0
        /*06b0*/ 	.word	0x0000003d
        /*06b4*/ 	.word	0x00000000
        /*06b8*/ 	.short	0x0101
        /*06ba*/ 	.byte	0xff
	.zero		1


	//   ....[71]....
        /*06bc*/ 	.word	0x0000c420
        /*06c0*/ 	.word	0x0000003c
        /*06c4*/ 	.word	0x000160b8
        /*06c8*/ 	.short	0x0101
        /*06ca*/ 	.byte	0xff
	.zero		1


	//   ....[72]....
        /*06cc*/ 	.word	0x0000c990
        /*06d0*/ 	.word	0x000000ff
        /*06d4*/ 	.word	0x00000000
        /*06d8*/ 	.short	0x010a
        /*06da*/ 	.byte	0x30
	.zero		1


	//   ....[73]....
        /*06dc*/ 	.word	0x0000cb10
        /*06e0*/ 	.word	0x000000ff
        /*06e4*/ 	.word	0x00000000
        /*06e8*/ 	.short	0x010a
        /*06ea*/ 	.byte	0x2d
	.zero		1


	//   ....[74]....
        /*06ec*/ 	.word	0x0000d190
        /*06f0*/ 	.word	0x000000ff
        /*06f4*/ 	.word	0x00000000
        /*06f8*/ 	.short	0x0101
        /*06fa*/ 	.byte	0x2c
	.zero		1


	//   ....[75]....
        /*06fc*/ 	.word	0x0000d1e0
        /*0700*/ 	.word	0x000000ff
        /*0704*/ 	.word	0x00000000
        /*0708*/ 	.short	0x010a
        /*070a*/ 	.byte	0x2b
	.zero		1


	//   ....[76]....
        /*070c*/ 	.word	0x0000d5d0
        /*0710*/ 	.word	0x000000ff
        /*0714*/ 	.word	0x00000000
        /*0718*/ 	.short	0x0101
        /*071a*/ 	.byte	0x2a
	.zero		1


	//   ....[77]....
        /*071c*/ 	.word	0x0000e860
        /*0720*/ 	.word	0x000000ff
        /*0724*/ 	.word	0x00000000
        /*0728*/ 	.short	0x0101
        /*072a*/ 	.byte	0x04
	.zero		1


	//   ....[78]....
        /*072c*/ 	.word	0x0000e920
        /*0730*/ 	.word	0x000000ff
        /*0734*/ 	.word	0x00000000
        /*0738*/ 	.short	0x010a
        /*073a*/ 	.byte	0x30
	.zero		1


	//   ....[79]....
        /*073c*/ 	.word	0x0000ec70
        /*0740*/ 	.word	0x000000ff
        /*0744*/ 	.word	0x00000000
        /*0748*/ 	.short	0x010a
        /*074a*/ 	.byte	0x2d
	.zero		1


	//   ....[80]....
        /*074c*/ 	.word	0x0000ef10
        /*0750*/ 	.word	0x000000ff
        /*0754*/ 	.word	0x00000000
        /*0758*/ 	.short	0x010a
        /*075a*/ 	.byte	0x2d
	.zero		1


	//   ....[81]....
        /*075c*/ 	.word	0x000109d0
        /*0760*/ 	.word	0x000000ff
        /*0764*/ 	.word	0x00000000
        /*0768*/ 	.short	0x0101
        /*076a*/ 	.byte	0x2c
	.zero		1


	//   ....[82]....
        /*076c*/ 	.word	0x00010a20
        /*0770*/ 	.word	0x000000ff
        /*0774*/ 	.word	0x00000000
        /*0778*/ 	.short	0x010a
        /*077a*/ 	.byte	0x2b
	.zero		1


	//   ....[83]....
        /*077c*/ 	.word	0x00010c90
        /*0780*/ 	.word	0x000000ff
        /*0784*/ 	.word	0x00000000
        /*0788*/ 	.short	0x0101
        /*078a*/ 	.byte	0x2a
	.zero		1


	//   ....[84]....
        /*078c*/ 	.word	0x000120a0
        /*0790*/ 	.word	0x000000ff
        /*0794*/ 	.word	0x00000000
        /*0798*/ 	.short	0x0101
        /*079a*/ 	.byte	0x04
	.zero		1


	//   ....[85]....
        /*079c*/ 	.word	0x00012160
        /*07a0*/ 	.word	0x000000ff
        /*07a4*/ 	.word	0x00000000
        /*07a8*/ 	.short	0x010a
        /*07aa*/ 	.byte	0x30
	.zero		1


	//   ....[86]....
        /*07ac*/ 	.word	0x000124b0
        /*07b0*/ 	.word	0x000000ff
        /*07b4*/ 	.word	0x00000000
        /*07b8*/ 	.short	0x010a
        /*07ba*/ 	.byte	0x2d
	.zero		1


	//   ....[87]....
        /*07bc*/ 	.word	0x000126b0
        /*07c0*/ 	.word	0x000000ff
        /*07c4*/ 	.word	0x00000000
        /*07c8*/ 	.short	0x0101
        /*07ca*/ 	.byte	0x2c
	.zero		1


	//   ....[88]....
        /*07cc*/ 	.word	0x00012740
        /*07d0*/ 	.word	0x000000ff
        /*07d4*/ 	.word	0x00000000
        /*07d8*/ 	.short	0x010a
        /*07da*/ 	.byte	0x30
	.zero		1


	//   ....[89]....
        /*07dc*/ 	.word	0x000127d0
        /*07e0*/ 	.word	0x000000ff
        /*07e4*/ 	.word	0x00000000
        /*07e8*/ 	.short	0x0101
        /*07ea*/ 	.byte	0x04
	.zero		1


	//   ....[90]....
        /*07ec*/ 	.word	0x00012ed0
        /*07f0*/ 	.word	0x000000ff
        /*07f4*/ 	.word	0x00016010
        /*07f8*/ 	.short	0x010a
        /*07fa*/ 	.byte	0x08
	.zero		1


	//   ....[91]....
        /*07fc*/ 	.word	0x00013080
        /*0800*/ 	.word	0x000000ff
        /*0804*/ 	.word	0x00016038
        /*0808*/ 	.short	0x010a
        /*080a*/ 	.byte	0x11
	.zero		1


	//   ....[92]....
        /*080c*/ 	.word	0x00013260
        /*0810*/ 	.word	0x000000ff
        /*0814*/ 	.word	0x00016018
        /*0818*/ 	.short	0x010a
        /*081a*/ 	.byte	0x08
	.zero		1


	//   ....[93]....
        /*081c*/ 	.word	0x00013440
        /*0820*/ 	.word	0x000000ff
        /*0824*/ 	.word	0x00016038
        /*0828*/ 	.short	0x010a
        /*082a*/ 	.byte	0x11
	.zero		1


	//   ....[94]....
        /*082c*/ 	.word	0x00013720
        /*0830*/ 	.word	0x000000ff
        /*0834*/ 	.word	0x00016038
        /*0838*/ 	.short	0x010a
        /*083a*/ 	.byte	0x11
	.zero		1


	//   ....[95]....
        /*083c*/ 	.word	0x00013950
        /*0840*/ 	.word	0x000000ff
        /*0844*/ 	.word	0x00016038
        /*0848*/ 	.short	0x010a
        /*084a*/ 	.byte	0x11
	.zero		1


	//   ....[96]....
        /*084c*/ 	.word	0x00013b50
        /*0850*/ 	.word	0x000000ff
        /*0854*/ 	.word	0x00016038
        /*0858*/ 	.short	0x010a
        /*085a*/ 	.byte	0x11
	.zero		1


	//   ....[97]....
        /*085c*/ 	.word	0x00013d50
        /*0860*/ 	.word	0x000000ff
        /*0864*/ 	.word	0x00016038
        /*0868*/ 	.short	0x010a
        /*086a*/ 	.byte	0x11
	.zero		1


	//   ....[98]....
        /*086c*/ 	.word	0x00013f50
        /*0870*/ 	.word	0x000000ff
        /*0874*/ 	.word	0x00016038
        /*0878*/ 	.short	0x010a
        /*087a*/ 	.byte	0x11
	.zero		1


	//   ....[99]....
        /*087c*/ 	.word	0x00014150
        /*0880*/ 	.word	0x000000ff
        /*0884*/ 	.word	0x00016038
        /*0888*/ 	.short	0x010a
        /*088a*/ 	.byte	0x11
	.zero		1


	//   ....[100]....
        /*088c*/ 	.word	0x00014360
        /*0890*/ 	.word	0x000000ff
        /*0894*/ 	.word	0x00016038
        /*0898*/ 	.short	0x010a
        /*089a*/ 	.byte	0x11
	.zero		1


	//   ....[101]....
        /*089c*/ 	.word	0x00014560
        /*08a0*/ 	.word	0x000000ff
        /*08a4*/ 	.word	0x00016038
        /*08a8*/ 	.short	0x010a
        /*08aa*/ 	.byte	0x11
	.zero		1


	//   ....[102]....
        /*08ac*/ 	.word	0x000147b0
        /*08b0*/ 	.word	0x000000ff
        /*08b4*/ 	.word	0x00016038
        /*08b8*/ 	.short	0x010a
        /*08ba*/ 	.byte	0x11
	.zero		1


	//   ....[103]....
        /*08bc*/ 	.word	0x000149b0
        /*08c0*/ 	.word	0x000000ff
        /*08c4*/ 	.word	0x00016038
        /*08c8*/ 	.short	0x010a
        /*08ca*/ 	.byte	0x11
	.zero		1


	//   ....[104]....
        /*08cc*/ 	.word	0x00014bd0
        /*08d0*/ 	.word	0x000000ff
        /*08d4*/ 	.word	0x00016038
        /*08d8*/ 	.short	0x010a
        /*08da*/ 	.byte	0x11
	.zero		1


	//   ....[105]....
        /*08dc*/ 	.word	0x00014dd0
        /*08e0*/ 	.word	0x000000ff
        /*08e4*/ 	.word	0x00016038
        /*08e8*/ 	.short	0x010a
        /*08ea*/ 	.byte	0x11
	.zero		1


	//   ....[106]....
        /*08ec*/ 	.word	0x00015000
        /*08f0*/ 	.word	0x000000ff
        /*08f4*/ 	.word	0x00016038
        /*08f8*/ 	.short	0x010a
        /*08fa*/ 	.byte	0x11
	.zero		1


	//   ....[107]....
        /*08fc*/ 	.word	0x00015200
        /*0900*/ 	.word	0x000000ff
        /*0904*/ 	.word	0x00016038
        /*0908*/ 	.short	0x010a
        /*090a*/ 	.byte	0x09
	.zero		1


	//   ....[108]....
        /*090c*/ 	.word	0x000158c0
        /*0910*/ 	.word	0x000000ff
        /*0914*/ 	.word	0x000160b0
        /*0918*/ 	.short	0x010a
        /*091a*/ 	.byte	0x11
	.zero		1


	//   ....[109]....
        /*091c*/ 	.word	0x00015960
        /*0920*/ 	.word	0x000000ff
        /*0924*/ 	.word	0x000160b8
        /*0928*/ 	.short	0x010a
        /*092a*/ 	.byte	0x11
	.zero		1


	//   ....[110]....
        /*092c*/ 	.word	0x00015a40
        /*0930*/ 	.word	0x000000ff
        /*0934*/ 	.word	0x00000000
        /*0938*/ 	.short	0x0101
        /*093a*/ 	.byte	0x08
	.zero		1


	//   ....[111]....
        /*093c*/ 	.word	0x00015ac0
        /*0940*/ 	.word	0x000000ff
        /*0944*/ 	.word	0x00000000
        /*0948*/ 	.short	0x0101
        /*094a*/ 	.byte	0x11
	.zero		1


	//   ....[112]....
        /*094c*/ 	.word	0x00015df0
        /*0950*/ 	.word	0x00000002
        /*0954*/ 	.word	0x00016000
        /*0958*/ 	.short	0x010a
        /*095a*/ 	.byte	0xff
	.zero		1


	//   ....[113]....
        /*095c*/ 	.word	0x00015e50
        /*0960*/ 	.word	0x00000005
        /*0964*/ 	.word	0x00016020
        /*0968*/ 	.short	0x010a
        /*096a*/ 	.byte	0xff
	.zero		1


	//   ....[114]....
        /*096c*/ 	.word	0x00015eb0
        /*0970*/ 	.word	0x00000005
        /*0974*/ 	.word	0x00016058
        /*0978*/ 	.short	0x010a
        /*097a*/ 	.byte	0xff
	.zero		1


	//   ....[115]....
        /*097c*/ 	.word	0x00015f10
        /*0980*/ 	.word	0x00000002
        /*0984*/ 	.word	0x00016008
        /*0988*/ 	.short	0x010a
        /*098a*/ 	.byte	0xff
	.zero		1


	//   ....[116]....
        /*098c*/ 	.word	0x00015f70
        /*0990*/ 	.word	0x00000002
        /*0994*/ 	.word	0x00016068
        /*0998*/ 	.short	0x010a
        /*099a*/ 	.byte	0xff
	.zero		1


	//   ....[117]....
        /*099c*/ 	.word	0x00015fd0
        /*09a0*/ 	.word	0x00000002
        /*09a4*/ 	.word	0x00016020
        /*09a8*/ 	.short	0x010a
        /*09aa*/ 	.byte	0xff
	.zero		1


	//   ....[118]....
        /*09ac*/ 	.word	0x00016030
        /*09b0*/ 	.word	0x00000002
        /*09b4*/ 	.word	0x000160a0
        /*09b8*/ 	.short	0x010a
        /*09ba*/ 	.byte	0xff
	.zero		1


	//   ....[119]....
        /*09bc*/ 	.word	0x00016090
        /*09c0*/ 	.word	0x00000002
        /*09c4*/ 	.word	0x00016058
        /*09c8*/ 	.short	0x010a
        /*09ca*/ 	.byte	0xff
	.zero		1


	//   ....[120]....
        /*09cc*/ 	.word	0x000160f0
        /*09d0*/ 	.word	0x00000002
        /*09d4*/ 	.word	0x00016020
        /*09d8*/ 	.short	0x010a
        /*09da*/ 	.byte	0xff
	.zero		1


	//   ....[121]....
        /*09dc*/ 	.word	0x00016150
        /*09e0*/ 	.word	0x00000002
        /*09e4*/ 	.word	0x000160a8
        /*09e8*/ 	.short	0x010a
        /*09ea*/ 	.byte	0xff
	.zero		1


	//   ....[122]....
        /*09ec*/ 	.word	0x000161b0
        /*09f0*/ 	.word	0x00000002
        /*09f4*/ 	.word	0x00016068
        /*09f8*/ 	.short	0x010a
        /*09fa*/ 	.byte	0xff
	.zero		1


	//   ....[123]....
        /*09fc*/ 	.word	0x00016210
        /*0a00*/ 	.word	0x00000002
        /*0a04*/ 	.word	0x00016020
        /*0a08*/ 	.short	0x010a
        /*0a0a*/ 	.byte	0xff
	.zero		1


	//   ....[124]....
        /*0a0c*/ 	.word	0x00016270
        /*0a10*/ 	.word	0x00000002
        /*0a14*/ 	.word	0x000160a0
        /*0a18*/ 	.short	0x010a
        /*0a1a*/ 	.byte	0xff
	.zero		1


	//   ....[125]....
        /*0a1c*/ 	.word	0x000162f0
        /*0a20*/ 	.word	0x00000002
        /*0a24*/ 	.word	0x00016058
        /*0a28*/ 	.short	0x010a
        /*0a2a*/ 	.byte	0xff
	.zero		1


	//   ....[126]....
        /*0a2c*/ 	.word	0x00016350
        /*0a30*/ 	.word	0x00000002
        /*0a34*/ 	.word	0x000160a8
        /*0a38*/ 	.short	0x010a
        /*0a3a*/ 	.byte	0xff
	.zero		1


	//   ....[127]....
        /*0a3c*/ 	.word	0x000163b0
        /*0a40*/ 	.word	0x00000002
        /*0a44*/ 	.word	0x00016068
        /*0a48*/ 	.short	0x010a
        /*0a4a*/ 	.byte	0xff
	.zero		1


	//   ....[128]....
        /*0a4c*/ 	.word	0x00016400
        /*0a50*/ 	.word	0x0000004b
        /*0a54*/ 	.word	0x000160c0
        /*0a58*/ 	.short	0x010a
        /*0a5a*/ 	.byte	0xff
	.zero		1


	//   ....[129]....
        /*0a5c*/ 	.word	0x00016450
        /*0a60*/ 	.word	0x0000004b
        /*0a64*/ 	.word	0x000160c8
        /*0a68*/ 	.short	0x010a
        /*0a6a*/ 	.byte	0xff
	.zero		1


	//   ....[130]....
        /*0a6c*/ 	.word	0x000164a0
        /*0a70*/ 	.word	0x0000003c
        /*0a74*/ 	.word	0x00016070
        /*0a78*/ 	.short	0x010a
        /*0a7a*/ 	.byte	0xff
	.zero		1


	//   ....[131]....
        /*0a7c*/ 	.word	0x000164f0
        /*0a80*/ 	.word	0x0000003c
        /*0a84*/ 	.word	0x00016080
        /*0a88*/ 	.short	0x010a
        /*0a8a*/ 	.byte	0xff
	.zero		1


	//   ....[132]....
        /*0a8c*/ 	.word	0x00016540
        /*0a90*/ 	.word	0x0000003c
        /*0a94*/ 	.word	0x00016070
        /*0a98*/ 	.short	0x010a
        /*0a9a*/ 	.byte	0xff
	.zero		1


	//   ....[133]....
        /*0a9c*/ 	.word	0x00016590
        /*0aa0*/ 	.word	0x0000003c
        /*0aa4*/ 	.word	0x00016090
        /*0aa8*/ 	.short	0x010a
        /*0aaa*/ 	.byte	0xff
	.zero		1


	//   ....[134]....
        /*0aac*/ 	.word	0x000165e0
        /*0ab0*/ 	.word	0x0000003c
        /*0ab4*/ 	.word	0x00016080
        /*0ab8*/ 	.short	0x010a
        /*0aba*/ 	.byte	0xff
	.zero		1


	//   ....[135]....
        /*0abc*/ 	.word	0x00016630
        /*0ac0*/ 	.word	0x0000003c
        /*0ac4*/ 	.word	0x00016098
        /*0ac8*/ 	.short	0x010a
        /*0aca*/ 	.byte	0xff
	.zero		1


	//   ....[136]....
        /*0acc*/ 	.word	0x00016680
        /*0ad0*/ 	.word	0x0000003c
        /*0ad4*/ 	.word	0x00016070
        /*0ad8*/ 	.short	0x010a
        /*0ada*/ 	.byte	0xff
	.zero		1


	//   ....[137]....
        /*0adc*/ 	.word	0x000166d0
        /*0ae0*/ 	.word	0x0000003c
        /*0ae4*/ 	.word	0x00016090
        /*0ae8*/ 	.short	0x010a
        /*0aea*/ 	.byte	0xff
	.zero		1


	//   ....[138]....
        /*0aec*/ 	.word	0x00016720
        /*0af0*/ 	.word	0x0000003c
        /*0af4*/ 	.word	0x000160c0
        /*0af8*/ 	.short	0x010a
        /*0afa*/ 	.byte	0xff
	.zero		1


	//   ....[139]....
        /*0afc*/ 	.word	0x00016770
        /*0b00*/ 	.word	0x0000003c
        /*0b04*/ 	.word	0x00016080
        /*0b08*/ 	.short	0x010a
        /*0b0a*/ 	.byte	0xff
	.zero		1


	//   ....[140]....
        /*0b0c*/ 	.word	0x000167c0
        /*0b10*/ 	.word	0x0000003c
        /*0b14*/ 	.word	0x00016098
        /*0b18*/ 	.short	0x010a
        /*0b1a*/ 	.byte	0xff
	.zero		1


	//   ....[141]....
        /*0b1c*/ 	.word	0x00016810
        /*0b20*/ 	.word	0x0000003c
        /*0b24*/ 	.word	0x000160c8
        /*0b28*/ 	.short	0x010a
        /*0b2a*/ 	.byte	0xff
	.zero		1


	//   ....[142]....
        /*0b2c*/ 	.word	0x00016870
        /*0b30*/ 	.word	0x00000002
        /*0b34*/ 	.word	0x00000000
        /*0b38*/ 	.short	0x010a
        /*0b3a*/ 	.byte	0xff
	.zero		1


	//   ....[143]....
        /*0b3c*/ 	.word	0x000168d0
        /*0b40*/ 	.word	0x00000002
        /*0b44*/ 	.word	0x00000000
        /*0b48*/ 	.short	0x010a
        /*0b4a*/ 	.byte	0xff
	.zero		1


	//   ....[144]....
        /*0b4c*/ 	.word	0x00016930
        /*0b50*/ 	.word	0x00000003
        /*0b54*/ 	.word	0x00000000
        /*0b58*/ 	.short	0x010a
        /*0b5a*/ 	.byte	0xff
	.zero		1


	//   ....[145]....
        /*0b5c*/ 	.word	0x00016990
        /*0b60*/ 	.word	0x00000002
        /*0b64*/ 	.word	0x00000000
        /*0b68*/ 	.short	0x010a
        /*0b6a*/ 	.byte	0xff
	.zero		1


	//   ....[146]....
        /*0b6c*/ 	.word	0x000169f0
        /*0b70*/ 	.word	0x00000002
        /*0b74*/ 	.word	0x00000000
        /*0b78*/ 	.short	0x010a
        /*0b7a*/ 	.byte	0xff
	.zero		1


	//   ....[147]....
        /*0b7c*/ 	.word	0x00016a50
        /*0b80*/ 	.word	0x00000002
        /*0b84*/ 	.word	0x00000000
        /*0b88*/ 	.short	0x010a
        /*0b8a*/ 	.byte	0xff
	.zero		1


	//   ....[148]....
        /*0b8c*/ 	.word	0x00016ab0
        /*0b90*/ 	.word	0x00000007
        /*0b94*/ 	.word	0x00000000
        /*0b98*/ 	.short	0x010a
        /*0b9a*/ 	.byte	0xff
	.zero		1


	//   ....[149]....
        /*0b9c*/ 	.word	0x00016b10
        /*0ba0*/ 	.word	0x00000002
        /*0ba4*/ 	.word	0x00000000
        /*0ba8*/ 	.short	0x010a
        /*0baa*/ 	.byte	0xff
	.zero		1


	//   ....[150]....
        /*0bac*/ 	.word	0x00016b70
        /*0bb0*/ 	.word	0x00000002
        /*0bb4*/ 	.word	0x00000000
        /*0bb8*/ 	.short	0x010a
        /*0bba*/ 	.byte	0xff
	.zero		1


	//   ....[151]....
        /*0bbc*/ 	.word	0x00016bd0
        /*0bc0*/ 	.word	0x00000002
        /*0bc4*/ 	.word	0x00000000
        /*0bc8*/ 	.short	0x010a
        /*0bca*/ 	.byte	0xff
	.zero		1


	//   ....[152]....
        /*0bcc*/ 	.word	0x00016c30
        /*0bd0*/ 	.word	0x00000003
        /*0bd4*/ 	.word	0x00016010
        /*0bd8*/ 	.short	0x010a
        /*0bda*/ 	.byte	0xff
	.zero		1


	//   ....[153]....
        /*0bdc*/ 	.word	0x00016c90
        /*0be0*/ 	.word	0x00000005
        /*0be4*/ 	.word	0x00016038
        /*0be8*/ 	.short	0x010a
        /*0bea*/ 	.byte	0xff
	.zero		1


	//   ....[154]....
        /*0bec*/ 	.word	0x00016cf0
        /*0bf0*/ 	.word	0x00000003
        /*0bf4*/ 	.word	0x00016018
        /*0bf8*/ 	.short	0x010a
        /*0bfa*/ 	.byte	0xff
	.zero		1


	//   ....[155]....
        /*0bfc*/ 	.word	0x00016d50
        /*0c00*/ 	.word	0x00000003
        /*0c04*/ 	.word	0x00016038
        /*0c08*/ 	.short	0x010a
        /*0c0a*/ 	.byte	0xff
	.zero		1


	//   ....[156]....
        /*0c0c*/ 	.word	0x00016db0
        /*0c10*/ 	.word	0x00000003
        /*0c14*/ 	.word	0x00016038
        /*0c18*/ 	.short	0x010a
        /*0c1a*/ 	.byte	0xff
	.zero		1


	//   ....[157]....
        /*0c1c*/ 	.word	0x00016e10
        /*0c20*/ 	.word	0x00000003
        /*0c24*/ 	.word	0x00016038
        /*0c28*/ 	.short	0x010a
        /*0c2a*/ 	.byte	0xff
	.zero		1


	//   ....[158]....
        /*0c2c*/ 	.word	0x00016e70
        /*0c30*/ 	.word	0x00000003
        /*0c34*/ 	.word	0x00016038
        /*0c38*/ 	.short	0x010a
        /*0c3a*/ 	.byte	0xff
	.zero		1


	//   ....[159]....
        /*0c3c*/ 	.word	0x00016ed0
        /*0c40*/ 	.word	0x00000003
        /*0c44*/ 	.word	0x00016038
        /*0c48*/ 	.short	0x010a
        /*0c4a*/ 	.byte	0xff
	.zero		1


	//   ....[160]....
        /*0c4c*/ 	.word	0x00016f30
        /*0c50*/ 	.word	0x00000003
        /*0c54*/ 	.word	0x00016038
        /*0c58*/ 	.short	0x010a
        /*0c5a*/ 	.byte	0xff
	.zero		1


	//   ....[161]....
        /*0c5c*/ 	.word	0x00016f90
        /*0c60*/ 	.word	0x00000003
        /*0c64*/ 	.word	0x00016038
        /*0c68*/ 	.short	0x010a
        /*0c6a*/ 	.byte	0xff
	.zero		1


	//   ....[162]....
        /*0c6c*/ 	.word	0x00016ff0
        /*0c70*/ 	.word	0x00000003
        /*0c74*/ 	.word	0x00016038
        /*0c78*/ 	.short	0x010a
        /*0c7a*/ 	.byte	0xff
	.zero		1


	//   ....[163]....
        /*0c7c*/ 	.word	0x00017050
        /*0c80*/ 	.word	0x00000003
        /*0c84*/ 	.word	0x00016038
        /*0c88*/ 	.short	0x010a
        /*0c8a*/ 	.byte	0xff
	.zero		1


	//   ....[164]....
        /*0c8c*/ 	.word	0x000170b0
        /*0c90*/ 	.word	0x00000003
        /*0c94*/ 	.word	0x00016038
        /*0c98*/ 	.short	0x010a
        /*0c9a*/ 	.byte	0xff
	.zero		1


	//   ....[165]....
        /*0c9c*/ 	.word	0x00017110
        /*0ca0*/ 	.word	0x00000003
        /*0ca4*/ 	.word	0x00016038
        /*0ca8*/ 	.short	0x010a
        /*0caa*/ 	.byte	0xff
	.zero		1


	//   ....[166]....
        /*0cac*/ 	.word	0x00017170
        /*0cb0*/ 	.word	0x00000003
        /*0cb4*/ 	.word	0x00016038
        /*0cb8*/ 	.short	0x010a
        /*0cba*/ 	.byte	0xff
	.zero		1


	//   ....[167]....
        /*0cbc*/ 	.word	0x000171d0
        /*0cc0*/ 	.word	0x00000003
        /*0cc4*/ 	.word	0x00016038
        /*0cc8*/ 	.short	0x010a
        /*0cca*/ 	.byte	0xff
	.zero		1


	//   ....[168]....
        /*0ccc*/ 	.word	0x00017230
        /*0cd0*/ 	.word	0x00000003
        /*0cd4*/ 	.word	0x00016038
        /*0cd8*/ 	.short	0x010a
        /*0cda*/ 	.byte	0xff
	.zero		1


	//   ....[169]....
        /*0cdc*/ 	.word	0x00017290
        /*0ce0*/ 	.word	0x00000003
        /*0ce4*/ 	.word	0x00016038
        /*0ce8*/ 	.short	0x010a
        /*0cea*/ 	.byte	0xff
	.zero		1


	//   ....[170]....
        /*0cec*/ 	.word	0x000172f0
        /*0cf0*/ 	.word	0x00000002
        /*0cf4*/ 	.word	0x000160b0
        /*0cf8*/ 	.short	0x010a
        /*0cfa*/ 	.byte	0xff
	.zero		1


	//   ....[171]....
        /*0cfc*/ 	.word	0x00017350
        /*0d00*/ 	.word	0x00000002
        /*0d04*/ 	.word	0x000160b8
        /*0d08*/ 	.short	0x010a
        /*0d0a*/ 	.byte	0xff
	.zero		1


	//----- nvinfo : EIATTR_NUM_MBARRIERS
	.align		4
.L_64:
        /*0d0c*/ 	.byte	0x03, 0x38
        /*0d0e*/ 	.short	0x001c


	//----- nvinfo : EIATTR_EXIT_INSTR_OFFSETS
	.align		4
        /*0d10*/ 	.byte	0x04, 0x1c
        /*0d12*/ 	.short	(.L_66 - .L_65)


	//   ....[0]....
.L_65:
        /*0d14*/ 	.word	0x000017c0


	//   ....[1]....
        /*0d18*/ 	.word	0x00003d80


	//   ....[2]....
        /*0d1c*/ 	.word	0x00003de0


	//   ....[3]....
        /*0d20*/ 	.word	0x0000c4b0


	//   ....[4]....
        /*0d24*/ 	.word	0x0000c520


	//   ....[5]....
        /*0d28*/ 	.word	0x00012860


	//   ....[6]....
        /*0d2c*/ 	.word	0x000128f0


	//   ....[7]....
        /*0d30*/ 	.word	0x00012940


	//   ....[8]....
        /*0d34*/ 	.word	0x000153f0


	//   ....[9]....
        /*0d38*/ 	.word	0x00015440


	//   ....[10]....
        /*0d3c*/ 	.word	0x00015b10


	//   ....[11]....
        /*0d40*/ 	.word	0x00015dd0


	//----- nvinfo : EIATTR_INDIRECT_BRANCH_TARGETS
	.align		4
.L_66:
        /*0d44*/ 	.byte	0x04, 0x34
        /*0d46*/ 	.short	(.L_68 - .L_67)


	//   ....[0]....
.L_67:
        /*0d48*/ 	.word	.L_x_498@srel
        /*0d4c*/ 	.short	0x0
        /*0d4e*/ 	.short	0x0
        /*0d50*/ 	.word	0x3
        /*0d54*/ 	.word	.L_x_499@srel
        /*0d58*/ 	.word	.L_x_500@srel
        /*0d5c*/ 	.word	.L_x_501@srel


	//----- nvinfo : EIATTR_MAX_THREADS
	.align		4
.L_68:
        /*0d60*/ 	.byte	0x04, 0x05
        /*0d62*/ 	.short	(.L_70 - .L_69)
.L_69:
        /*0d64*/ 	.word	0x00000200
        /*0d68*/ 	.word	0x00000001
        /*0d6c*/ 	.word	0x00000001


	//----- nvinfo : EIATTR_CRS_STACK_SIZE
	.align		4
.L_70:
        /*0d70*/ 	.byte	0x04, 0x1e
        /*0d72*/ 	.short	(.L_72 - .L_71)
.L_71:
        /*0d74*/ 	.word	0x00000000


	//----- nvinfo : EIATTR_CBANK_PARAM_SIZE
	.align		4
.L_72:
        /*0d78*/ 	.byte	0x03, 0x19
        /*0d7a*/ 	.short	0x0600


	//----- nvinfo : EIATTR_PARAM_CBANK
	.align		4
        /*0d7c*/ 	.byte	0x04, 0x0a
        /*0d7e*/ 	.short	(.L_74 - .L_73)
	.align		4
.L_73:
        /*0d80*/ 	.word	index@(.nv.constant0._ZN7cutlass13device_kernelINS_4fmha6kernel36Sm100FmhaFwdKernelTmaWarpspecializedIN4cute5tupleIJiiiNS5_IJNS5_IJiiEEEiEEEEEENS1_10collective38Sm100FmhaFwdMainloopTmaWarpspecializedINS_10bfloat16_tEffNS5_IJNS4_1CILi256EEENSC_ILi64EEESE_EEENS5_IJiNSC_ILi1EEES7_EEENS5_IJiSG_NS5_IJNS5_IJNSC_ILi0EEEiEEEiEEEEEESL_NS9_10CausalMaskILb1EEENS5_IJNSC_ILi2EEESG_SG_EEENSC_ILb0EEEEENS9_38Sm100FmhaFwdEpilogueTmaWarpspecializedINS_6half_tEfNS5_IJNSC_ILi128EEESE_SE_EEESH_NS5_IJSG_S7_EEESQ_EENS2_23PersistentTileSchedulerENS2_41Sm100FmhaCtxKernelWarpspecializedScheduleEEEEEvNT_6ParamsE)
        /*0d84*/ 	.short	0x0380
        /*0d86*/ 	.short	0x0600


	//----- nvinfo : EIATTR_SW_WAR
	.align		4
.L_74:
        /*0d88*/ 	.byte	0x04, 0x36
        /*0d8a*/ 	.short	(.L_76 - .L_75)
.L_75:
        /*0d8c*/ 	.word	0x00000008
.L_76:


//--------------------- .nv.callgraph             --------------------------
	.section	.nv.callgraph,"",@"SHT_CUDA_CALLGRAPH"
	.align	4
	.sectionentsize	8
	.align		4
        /*0000*/ 	.word	0x00000000
	.align		4
        /*0004*/ 	.word	0xffffffff
	.align		4
        /*0008*/ 	.word	index@(_ZN7cutlass13device_kernelINS_4fmha6kernel36Sm100FmhaFwdKernelTmaWarpspecializedIN4cute5tupleIJiiiNS5_IJNS5_IJiiEEEiEEEEEENS1_10collective38Sm100FmhaFwdMainloopTmaWarpspecializedINS_10bfloat16_tEffNS5_IJNS4_1CILi256EEENSC_ILi64EEESE_EEENS5_IJiNSC_ILi1EEES7_EEENS5_IJiSG_NS5_IJNS5_IJNSC_ILi0EEEiEEEiEEEEEESL_NS9_10CausalMaskILb1EEENS5_IJNSC_ILi2EEESG_SG_EEENSC_ILb0EEEEENS9_38Sm100FmhaFwdEpilogueTmaWarpspecializedINS_6half_tEfNS5_IJNSC_ILi128EEESE_SE_EEESH_NS5_IJSG_S7_EEESQ_EENS2_23PersistentTileSchedulerENS2_41Sm100FmhaCtxKernelWarpspecializedScheduleEEEEEvNT_6ParamsE)
	.align		4
        /*000c*/ 	.word	index@(__assertfail)
	.align		4
        /*0010*/ 	.word	index@(_ZN7cutlass13device_kernelINS_4fmha6kernel36Sm100FmhaFwdKernelTmaWarpspecializedIN4cute5tupleIJiiiNS5_IJNS5_IJiiEEEiEEEEEENS1_10collective38Sm100FmhaFwdMainloopTmaWarpspecializedINS_10bfloat16_tEffNS5_IJNS4_1CILi256EEENSC_ILi64EEESE_EEENS5_IJiNSC_ILi1EEES7_EEENS5_IJiSG_NS5_IJNS5_IJNSC_ILi0EEEiEEEiEEEEEESL_NS9_10CausalMaskILb1EEENS5_IJNSC_ILi2EEESG_SG_EEENSC_ILb0EEEEENS9_38Sm100FmhaFwdEpilogueTmaWarpspecializedINS_6half_tEfNS5_IJNSC_ILi128EEESE_SE_EEESH_NS5_IJSG_S7_EEESQ_EENS2_23PersistentTileSchedulerENS2_41Sm100FmhaCtxKernelWarpspecializedScheduleEEEEEvNT_6ParamsE)
	.align		4
        /*0014*/ 	.word	index@(vprintf)
	.align		4
        /*0018*/ 	.word	0x00000000
	.align		4
        /*001c*/ 	.word	0xfffffffe
	.align		4
        /*0020*/ 	.word	0x00000000
	.align		4
        /*0024*/ 	.word	0xfffffffd
	.align		4
        /*0028*/ 	.word	0x00000000
	.align		4
        /*002c*/ 	.word	0xfffffffc


//--------------------- .nv.constant4             --------------------------
	.section	.nv.constant4,"a",@progbits
	.align	8
	.align		8
.nv.constant4:
        /*0000*/ 	.dword	vprintf
	.align		8
        /*0008*/ 	.dword	__assertfail
	.align		8
        /*0010*/ 	.dword	__unnamed_1
	.align		8
        /*0018*/ 	.dword	__unnamed_2
	.align		8
        /*0020*/ 	.dword	__unnamed_3
	.align		8
        /*0028*/ 	.dword	__unnamed_4
	.align		8
        /*0030*/ 	.dword	__unnamed_5
	.align		8
        /*0038*/ 	.dword	__unnamed_6
	.align		8
        /*0040*/ 	.dword	__unnamed_7
	.align		8
        /*0048*/ 	.dword	_ZN39_INTERNAL_809d93cd_4_k_cu_cb884fd6_36654cuda3std3__45__cpo5beginE
	.align		8
        /*0050*/ 	.dword	_ZN39_INTERNAL_809d93cd_4_k_cu_cb884fd6_36654cuda3std3__45__cpo3endE
	.align		8
        /*0058*/ 	.dword	_ZN39_INTERNAL_809d93cd_4_k_cu_cb884fd6_36654cuda3std3__45__cpo6cbeginE
	.align		8
        /*0060*/ 	.dword	_ZN39_INTERNAL_809d93cd_4_k_cu_cb884fd6_36654cuda3std3__45__cpo4cendE
	.align		8
        /*0068*/ 	.dword	_ZN39_INTERNAL_809d93cd_4_k_cu_cb884fd6_36654cuda3std3__441_GLOBAL__N__809d93cd_4_k_cu_cb884fd6_36656ignoreE
	.align		8
        /*0070*/ 	.dword	_ZN39_INTERNAL_809d93cd_4_k_cu_cb884fd6_36654cuda3std3__419piecewise_constructE
	.align		8
        /*0078*/ 	.dword	_ZN39_INTERNAL_809d93cd_4_k_cu_cb884fd6_36654cuda3std3__48in_placeE
	.align		8
        /*0080*/ 	.dword	_ZN39_INTERNAL_809d93cd_4_k_cu_cb884fd6_36654cuda3std6ranges3__45__cpo4swapE
	.align		8
        /*0088*/ 	.dword	_ZN39_INTERNAL_809d93cd_4_k_cu_cb884fd6_36654cuda3std6ranges3__45__cpo9iter_moveE
	.align		8
        /*0090*/ 	.dword	_ZN39_INTERNAL_809d93cd_4_k_cu_cb884fd6_36654cute7productE
	.align		8
        /*0098*/ 	.dword	_ZN39_INTERNAL_809d93cd_4_k_cu_cb884fd6_36654cute1_E
	.align		8
        /*00a0*/ 	.dword	$str$22
	.align		8
        /*00a8*/ 	.dword	$str$23
	.align		8
        /*00b0*/ 	.dword	$str$26
	.align		8
        /*00b8*/ 	.dword	$str$27
	.align		8
        /*00c0*/ 	.dword	$str$28
	.align		8
        /*00c8*/ 	.dword	$str$29
	.align		8
        /*00d0*/ 	.dword	$str$30
	.align		8
        /*00d8*/ 	.dword	$str$31
	.align		8
        /*00e0*/ 	.dword	$str$32
	.align		8
        /*00e8*/ 	.dword	$str$33
	.align		8
        /*00f0*/ 	.dword	$str$34
	.align		8
        /*00f8*/ 	.dword	$str$35
	.align		8
        /*0100*/ 	.dword	$str$36
	.align		8
        /*0108*/ 	.dword	$str$37


//--------------------- .nv.constant2._ZN7cutlass13device_kernelINS_4fmha6kernel36Sm100FmhaFwdKernelTmaWarpspecializedIN4cute5tupleIJiiiNS5_IJNS5_IJiiEEEiEEEEEENS1_10collective38Sm100FmhaFwdMainloopTmaWarpspecializedINS_10bfloat16_tEffNS5_IJNS4_1CILi256EEENSC_ILi64EEESE_EEENS5_IJiNSC_ILi1EEES7_EEENS5_IJiSG_NS5_IJNS5_IJNSC_ILi0EEEiEEEiEEEEEESL_NS9_10CausalMaskILb1EEENS5_IJNSC_ILi2EEESG_SG_EEENSC_ILb0EEEEENS9_38Sm100FmhaFwdEpilogueTmaWarpspecializedINS_6half_tEfNS5_IJNSC_ILi128EEESE_SE_EEESH_NS5_IJSG_S7_EEESQ_EENS2_23PersistentTileSchedulerENS2_41Sm100FmhaCtxKernelWarpspecializedScheduleEEEEEvNT_6ParamsE --------------------------
	.section	.nv.constant2._ZN7cutlass13device_kernelINS_4fmha6kernel36Sm100FmhaFwdKernelTmaWarpspecializedIN4cute5tupleIJiiiNS5_IJNS5_IJiiEEEiEEEEEENS1_10collective38Sm100FmhaFwdMainloopTmaWarpspecializedINS_10bfloat16_tEffNS5_IJNS4_1CILi256EEENSC_ILi64EEESE_EEENS5_IJiNSC_ILi1EEES7_EEENS5_IJiSG_NS5_IJNS5_IJNSC_ILi0EEEiEEEiEEEEEESL_NS9_10CausalMaskILb1EEENS5_IJNSC_ILi2EEESG_SG_EEENSC_ILb0EEEEENS9_38Sm100FmhaFwdEpilogueTmaWarpspecializedINS_6half_tEfNS5_IJNSC_ILi128EEESE_SE_EEESH_NS5_IJSG_S7_EEESQ_EENS2_23PersistentTileSchedulerENS2_41Sm100FmhaCtxKernelWarpspecializedScheduleEEEEEvNT_6ParamsE,"a",@progbits
	.sectionflags	@""
	.align	4
.nv.constant2._ZN7cutlass13device_kernelINS_4fmha6kernel36Sm100FmhaFwdKernelTmaWarpspecializedIN4cute5tupleIJiiiNS5_IJNS5_IJiiEEEiEEEEEENS1_10collective38Sm100FmhaFwdMainloopTmaWarpspecializedINS_10bfloat16_tEffNS5_IJNS4_1CILi256EEENSC_ILi64EEESE_EEENS5_IJiNSC_ILi1EEES7_EEENS5_IJiSG_NS5_IJNS5_IJNSC_ILi0EEEiEEEiEEEEEESL_NS9_10CausalMaskILb1EEENS5_IJNSC_ILi2EEESG_SG_EEENSC_ILb0EEEEENS9_38Sm100FmhaFwdEpilogueTmaWarpspecializedINS_6half_tEfNS5_IJNSC_ILi128EEESE_SE_EEESH_NS5_IJSG_S7_EEESQ_EENS2_23PersistentTileSchedulerENS2_41Sm100FmhaCtxKernelWarpspecializedScheduleEEEEEvNT_6ParamsE:
        /*0000*/ 	.byte	0x00, 0x29, 0x01, 0x00, 0x00, 0x54, 0x01, 0x00, 0xd0, 0x28, 0x01, 0x00


//--------------------- .text._ZN7cutlass13device_kernelINS_4fmha6kernel36Sm100FmhaFwdKernelTmaWarpspecializedIN4cute5tupleIJiiiNS5_IJNS5_IJiiEEEiEEEEEENS1_10collective38Sm100FmhaFwdMainloopTmaWarpspecializedINS_10bfloat16_tEffNS5_IJNS4_1CILi256EEENSC_ILi64EEESE_EEENS5_IJiNSC_ILi1EEES7_EEENS5_IJiSG_NS5_IJNS5_IJNSC_ILi0EEEiEEEiEEEEEESL_NS9_10CausalMaskILb1EEENS5_IJNSC_ILi2EEESG_SG_EEENSC_ILb0EEEEENS9_38Sm100FmhaFwdEpilogueTmaWarpspecializedINS_6half_tEfNS5_IJNSC_ILi128EEESE_SE_EEESH_NS5_IJSG_S7_EEESQ_EENS2_23PersistentTileSchedulerENS2_41Sm100FmhaCtxKernelWarpspecializedScheduleEEEEEvNT_6ParamsE --------------------------
	.section	.text._ZN7cutlass13device_kernelINS_4fmha6kernel36Sm100FmhaFwdKernelTmaWarpspecializedIN4cute5tupleIJiiiNS5_IJNS5_IJiiEEEiEEEEEENS1_10collective38Sm100FmhaFwdMainloopTmaWarpspecializedINS_10bfloat16_tEffNS5_IJNS4_1CILi256EEENSC_ILi64EEESE_EEENS5_IJiNSC_ILi1EEES7_EEENS5_IJiSG_NS5_IJNS5_IJNSC_ILi0EEEiEEEiEEEEEESL_NS9_10CausalMaskILb1EEENS5_IJNSC_ILi2EEESG_SG_EEENSC_ILb0EEEEENS9_38Sm100FmhaFwdEpilogueTmaWarpspecializedINS_6half_tEfNS5_IJNSC_ILi128EEESE_SE_EEESH_NS5_IJSG_S7_EEESQ_EENS2_23PersistentTileSchedulerENS2_41Sm100FmhaCtxKernelWarpspecializedScheduleEEEEEvNT_6ParamsE,"ax",@progbits
	.align	128
.text._ZN7cutlass13device_kernelINS_4fmha6kernel36Sm100FmhaFwdKernelTmaWarpspecializedIN4cute5tupleIJiiiNS5_IJNS5_IJiiEEEiEEEEEENS1_10collective38Sm100FmhaFwdMainloopTmaWarpspecializedINS_10bfloat16_tEffNS5_IJNS4_1CILi256EEENSC_ILi64EEESE_EEENS5_IJiNSC_ILi1EEES7_EEENS5_IJiSG_NS5_IJNS5_IJNSC_ILi0EEEiEEEiEEEEEESL_NS9_10CausalMaskILb1EEENS5_IJNSC_ILi2EEESG_SG_EEENSC_ILb0EEEEENS9_38Sm100FmhaFwdEpilogueTmaWarpspecializedINS_6half_tEfNS5_IJNSC_ILi128EEESE_SE_EEESH_NS5_IJSG_S7_EEESQ_EENS2_23PersistentTileSchedulerENS2_41Sm100FmhaCtxKernelWarpspecializedScheduleEEEEEvNT_6ParamsE:
        .type           _ZN7cutlass13device_kernelINS_4fmha6kernel36Sm100FmhaFwdKernelTmaWarpspecializedIN4cute5tupleIJiiiNS5_IJNS5_IJiiEEEiEEEEEENS1_10collective38Sm100FmhaFwdMainloopTmaWarpspecializedINS_10bfloat16_tEffNS5_IJNS4_1CILi256EEENSC_ILi64EEESE_EEENS5_IJiNSC_ILi1EEES7_EEENS5_IJiSG_NS5_IJNS5_IJNSC_ILi0EEEiEEEiEEEEEESL_NS9_10CausalMaskILb1EEENS5_IJNSC_ILi2EEESG_SG_EEENSC_ILb0EEEEENS9_38Sm100FmhaFwdEpilogueTmaWarpspecializedINS_6half_tEfNS5_IJNSC_ILi128EEESE_SE_EEESH_NS5_IJSG_S7_EEESQ_EENS2_23PersistentTileSchedulerENS2_41Sm100FmhaCtxKernelWarpspecializedScheduleEEEEEvNT_6ParamsE,@function
        .size           _ZN7cutlass13device_kernelINS_4fmha6kernel36Sm100FmhaFwdKernelTmaWarpspecializedIN4cute5tupleIJiiiNS5_IJNS5_IJiiEEEiEEEEEENS1_10collective38Sm100FmhaFwdMainloopTmaWarpspecializedINS_10bfloat16_tEffNS5_IJNS4_1CILi256EEENSC_ILi64EEESE_EEENS5_IJiNSC_ILi1EEES7_EEENS5_IJiSG_NS5_IJNS5_IJNSC_ILi0EEEiEEEiEEEEEESL_NS9_10CausalMaskILb1EEENS5_IJNSC_ILi2EEESG_SG_EEENSC_ILb0EEEEENS9_38Sm100FmhaFwdEpilogueTmaWarpspecializedINS_6half_tEfNS5_IJNSC_ILi128EEESE_SE_EEESH_NS5_IJSG_S7_EEESQ_EENS2_23PersistentTileSchedulerENS2_41Sm100FmhaCtxKernelWarpspecializedScheduleEEEEEvNT_6ParamsE,(.L_x_502 - _ZN7cutlass13device_kernelINS_4fmha6kernel36Sm100FmhaFwdKernelTmaWarpspecializedIN4cute5tupleIJiiiNS5_IJNS5_IJiiEEEiEEEEEENS1_10collective38Sm100FmhaFwdMainloopTmaWarpspecializedINS_10bfloat16_tEffNS5_IJNS4_1CILi256EEENSC_ILi64EEESE_EEENS5_IJiNSC_ILi1EEES7_EEENS5_IJiSG_NS5_IJNS5_IJNSC_ILi0EEEiEEEiEEEEEESL_NS9_10CausalMaskILb1EEENS5_IJNSC_ILi2EEESG_SG_EEENSC_ILb0EEEEENS9_38Sm100FmhaFwdEpilogueTmaWarpspecializedINS_6half_tEfNS5_IJNSC_ILi128EEESE_SE_EEESH_NS5_IJSG_S7_EEESQ_EENS2_23PersistentTileSchedulerENS2_41Sm100FmhaCtxKernelWarpspecializedScheduleEEEEEvNT_6ParamsE)
        .other          _ZN7cutlass13device_kernelINS_4fmha6kernel36Sm100FmhaFwdKernelTmaWarpspecializedIN4cute5tupleIJiiiNS5_IJNS5_IJiiEEEiEEEEEENS1_10collective38Sm100FmhaFwdMainloopTmaWarpspecializedINS_10bfloat16_tEffNS5_IJNS4_1CILi256EEENSC_ILi64EEESE_EEENS5_IJiNSC_ILi1EEES7_EEENS5_IJiSG_NS5_IJNS5_IJNSC_ILi0EEEiEEEiEEEEEESL_NS9_10CausalMaskILb1EEENS5_IJNSC_ILi2EEESG_SG_EEENSC_ILb0EEEEENS9_38Sm100FmhaFwdEpilogueTmaWarpspecializedINS_6half_tEfNS5_IJNSC_ILi128EEESE_SE_EEESH_NS5_IJSG_S7_EEESQ_EENS2_23PersistentTileSchedulerENS2_41Sm100FmhaCtxKernelWarpspecializedScheduleEEEEEvNT_6ParamsE,@"STO_CUDA_ENTRY STV_DEFAULT"
_ZN7cutlass13device_kernelINS_4fmha6kernel36Sm100FmhaFwdKernelTmaWarpspecializedIN4cute5tupleIJiiiNS5_IJNS5_IJiiEEEiEEEEEENS1_10collective38Sm100FmhaFwdMainloopTmaWarpspecializedINS_10bfloat16_tEffNS5_IJNS4_1CILi256EEENSC_ILi64EEESE_EEENS5_IJiNSC_ILi1EEES7_EEENS5_IJiSG_NS5_IJNS5_IJNSC_ILi0EEEiEEEiEEEEEESL_NS9_10CausalMaskILb1EEENS5_IJNSC_ILi2EEESG_SG_EEENSC_ILb0EEEEENS9_38Sm100FmhaFwdEpilogueTmaWarpspecializedINS_6half_tEfNS5_IJNSC_ILi128EEESE_SE_EEESH_NS5_IJSG_S7_EEESQ_EENS2_23PersistentTileSchedulerENS2_41Sm100FmhaCtxKernelWarpspecializedScheduleEEEEEvNT_6ParamsE:
[----:B------:R-:W1:Y:S02]  /*0000*/  LDC R1, c[0x0][0x37c] ;  /* 0x0000df00ff017b82 */ /* 0x000e640000000800 */
[----:B-1----:R-:W-:-:S04]  /*0010*/  IADD3 R1, PT, PT, R1, -0x10, RZ ;  /* 0xfffffff001017810 */ /* 0x002fc80007ffe0ff */
[----:B------:R-:W-:Y:S01]  /*0020*/  R2UR UR38, R1 ;  /* 0x00000000012672ca */ /* 0x000fe200000e0000 */
[----:B------:R-:W1:Y:S01]  /*0030*/  S2R R78, SR_TID.X ;  /* 0x00000000004e7919 */ /* 0x000e620000002100 */
[----:B------:R-:W2:Y:S01]  /*0040*/  LDCU UR4, c[0x0][0x2f8] ;  /* 0x00005f00ff0477ac */ /* 0x000ea20008000800 */
[----:B------:R-:W3:Y:S01]  /*0050*/  LDCU UR37, c[0x0][0x2fc] ;  /* 0x00005f80ff2577ac */ /* 0x000ee20008000800 */
[----:B------:R-:W-:Y:S02]  /*0060*/  UPLOP3.LUT UP3, UPT, UPT, UPT, UPT, 0x40, 0x4 ;  /* 0x000000000004789c */ /* 0x000fe40003f6e870 */
[----:B------:R-:W-:Y:S02]  /*0070*/  UPLOP3.LUT UP1, UPT, UPT, UPT, UPT, 0x80, 0x8 ;  /* 0x000000000008789c */ /* 0x000fe40003f2f070 */
[----:B------:R-:W-:Y:S02]  /*0080*/  UPLOP3.LUT UP0, UPT, UPT, UPT, UPT, 0x40, 0x4 ;  /* 0x000000000004789c */ /* 0x000fe40003f0e870 */
[----:B------:R-:W-:-:S02]  /*0090*/  UPLOP3.LUT UP6, UPT, UPT, UPT, UPT, 0x40, 0x4 ;  /* 0x000000000004789c */ /* 0x000fc40003fce870 */
[----:B------:R-:W-:Y:S02]  /*00a0*/  UPLOP3.LUT UP5, UPT, UPT, UPT, UPT, 0x40, 0x4 ;  /* 0x000000000004789c */ /* 0x000fe40003fae870 */
[----:B--2---:R-:W-:Y:S02]  /*00b0*/  UIADD3 UR38, UP2, UPT, UR38, UR4, URZ ;  /* 0x0000000426267290 */ /* 0x004fe4000ff5e0ff */
[----:B------:R-:W-:Y:S02]  /*00c0*/  UP2UR UR41, UPR, URZ, 0x8 ;  /* 0x00000008ff297883 */ /* 0x000fe40008000000 */
[----:B---3--:R-:W-:Y:S02]  /*00d0*/  UIADD3.X UR37, UPT, UPT, URZ, UR37, URZ, UP2, !UPT ;  /* 0x00000025ff257290 */ /* 0x008fe400097fe4ff */
[----:B------:R-:W-:Y:S02]  /*00e0*/  UPLOP3.LUT UP2, UPT, UPT, UPT, UPT, 0x80, 0x8 ;  /* 0x000000000008789c */ /* 0x000fe40003f4f070 */
[----:B------:R-:W-:-:S02]  /*00f0*/  UPLOP3.LUT UP4, UPT, UPT, UPT, UPT, 0x40, 0x4 ;  /* 0x000000000004789c */ /* 0x000fc40003f8e870 */
[----:B------:R-:W-:Y:S01]  /*0100*/  UP2UR UR58, UPR, URZ, 0x4 ;  /* 0x00000004ff3a7883 */ /* 0x000fe20008000000 */
[----:B-1----:R-:W-:-:S05]  /*0110*/  SHF.R.U32.HI R3, RZ, 0x5, R78 ;  /* 0x00000005ff037819 */ /* 0x002fca000001164e */
[----:B------:R-:W1:Y:S02]  /*0120*/  SHFL.IDX PT, R2, R3, RZ, 0x1f ;  /* 0x00001fff03027589 */ /* 0x000e6400000e0000 */
[----:B-1----:R-:W-:-:S04]  /*0130*/  SHF.R.S32.HI R0, RZ, 0x1f, R2 ;  /* 0x0000001fff007819 */ /* 0x002fc80000011402 */
[----:B------:R-:W-:-:S04]  /*0140*/  LEA.HI R0, R0, R2, RZ, 0x2 ;  /* 0x0000000200007211 */ /* 0x000fc800078f10ff */
[----:B------:R-:W-:-:S04]  /*0150*/  SHF.R.S32.HI R0, RZ, 0x2, R0 ;  /* 0x00000002ff007819 */ /* 0x000fc80000011400 */
[----:B------:R-:W-:-:S13]  /*0160*/  ISETP.NE.AND P0, PT, R0, RZ, PT ;  /* 0x000000ff0000720c */ /* 0x000fda0003f05270 */
[----:B------:R-:W-:Y:S05]  /*0170*/  @!P0 BRA `(.L_x_0) ;  /* 0x0000000400248947 */ /* 0x000fea0003800000 */
[----:B------:R-:W-:-:S13]  /*0180*/  ISETP.NE.AND P0, PT, R0, 0x2, PT ;  /* 0x000000020000780c */ /* 0x000fda0003f05270 */
[----:B------:R-:W-:Y:S05]  /*0190*/  @!P0 BRA `(.L_x_1) ;  /* 0x0000000000f48947 */ /* 0x000fea0003800000 */
[----:B------:R-:W-:-:S13]  /*01a0*/  ISETP.NE.AND P0, PT, R0, 0x1, PT ;  /* 0x000000010000780c */ /* 0x000fda0003f05270 */
[----:B------:R-:W-:Y:S05]  /*01b0*/  @P0 BRA `(.L_x_2) ;  /* 0x00000000002c0947 */ /* 0x000fea0003800000 */
[----:B------:R-:W-:Y:S01]  /*01c0*/  HFMA2 R0, -RZ, RZ, 0, 5.9604644775390625e-08 ;  /* 0x00000001ff007431 */ /* 0x000fe200000001ff */
[----:B------:R-:W-:Y:S02]  /*01d0*/  UPLOP3.LUT UP3, UPT, UPT, UPT, UPT, 0x40, 0x4 ;  /* 0x000000000004789c */ /* 0x000fe40003f6e870 */
[----:B------:R-:W-:Y:S02]  /*01e0*/  UPLOP3.LUT UP2, UPT, UPT, UPT, UPT, 0x40, 0x4 ;  /* 0x000000000004789c */ /* 0x000fe40003f4e870 */
[----:B------:R-:W-:Y:S02]  /*01f0*/  UPLOP3.LUT UP1, UPT, UPT, UPT, UPT, 0x80, 0x8 ;  /* 0x000000000008789c */ /* 0x000fe40003f2f070 */
[----:B------:R-:W-:Y:S02]  /*0200*/  UPLOP3.LUT UP0, UPT, UPT, UPT, UPT, 0x40, 0x4 ;  /* 0x000000000004789c */ /* 0x000fe40003f0e870 */
[----:B------:R-:W-:Y:S02]  /*0210*/  UPLOP3.LUT UP6, UPT, UPT, UPT, UPT, 0x40, 0x4 ;  /* 0x000000000004789c */ /* 0x000fe40003fce870 */
[----:B------:R-:W-:-:S02]  /*0220*/  UPLOP3.LUT UP5, UPT, UPT, UPT, UPT, 0x40, 0x4 ;  /* 0x000000000004789c */ /* 0x000fc40003fae870 */
[----:B------:R-:W-:Y:S02]  /*0230*/  UPLOP3.LUT UP4, UPT, UPT, UPT, UPT, 0x80, 0x8 ;  /* 0x000000000008789c */ /* 0x000fe40003f8f070 */
[----:B------:R-:W-:Y:S02]  /*0240*/  UP2UR UR41, UPR, URZ, 0x8 ;  /* 0x00000008ff297883 */ /* 0x000fe40008000000 */
[----:B------:R-:W-:Y:S01]  /*0250*/  UP2UR UR58, UPR, URZ, 0x4 ;  /* 0x00000004ff3a7883 */ /* 0x000fe20008000000 */
[----:B------:R-:W-:Y:S11]  /*0260*/  BRA `(.L_x_0) ;  /* 0x0000000000e87947 */ /* 0x000ff60003800000 */
.L_x_2:
[----:B------:R-:W-:Y:S01]  /*0270*/  ISETP.NE.AND P0, PT, R2, 0xc, PT ;  /* 0x0000000c0200780c */ /* 0x000fe20003f05270 */
[----:B------:R-:W-:Y:S01]  /*0280*/  UPLOP3.LUT UP2, UPT, UPT, UPT, UPT, 0x40, 0x4 ;  /* 0x000000000004789c */ /* 0x000fe20003f4e870 */
[----:B------:R-:W-:Y:S01]  /*0290*/  HFMA2 R0, -RZ, RZ, 0, 1.78813934326171875e-07 ;  /* 0x00000003ff007431 */ /* 0x000fe200000001ff */
[----:B------:R-:W-:Y:S02]  /*02a0*/  UPLOP3.LUT UP1, UPT, UPT, UPT, UPT, 0x80, 0x8 ;  /* 0x000000000008789c */ /* 0x000fe40003f2f070 */
[----:B------:R-:W-:Y:S02]  /*02b0*/  UP2UR UR41, UPR, URZ, 0x4 ;  /* 0x00000004ff297883 */ /* 0x000fe40008000000 */
[----:B------:R-:W-:Y:S02]  /*02c0*/  UPLOP3.LUT UP2, UPT, UPT, UPT, UPT, 0x40, 0x4 ;  /* 0x000000000004789c */ /* 0x000fe40003f4e870 */
[----:B------:R-:W-:Y:S02]  /*02d0*/  UPLOP3.LUT UP0, UPT, UPT, UPT, UPT, 0x40, 0x4 ;  /* 0x000000000004789c */ /* 0x000fe40003f0e870 */
[----:B------:R-:W-:-:S02]  /*02e0*/  UPLOP3.LUT UP6, UPT, UPT, UPT, UPT, 0x40, 0x4 ;  /* 0x000000000004789c */ /* 0x000fc40003fce870 */
[----:B------:R-:W-:Y:S02]  /*02f0*/  UPLOP3.LUT UP5, UPT, UPT, UPT, UPT, 0x80, 0x8 ;  /* 0x000000000008789c */ /* 0x000fe40003faf070 */
[----:B------:R-:W-:Y:S02]  /*0300*/  UPLOP3.LUT UP4, UPT, UPT, UPT, UPT, 0x40, 0x4 ;  /* 0x000000000004789c */ /* 0x000fe40003f8e870 */
[----:B------:R-:W-:Y:S01]  /*0310*/  UP2UR UR58, UPR, URZ, 0x4 ;  /* 0x00000004ff3a7883 */ /* 0x000fe20008000000 */
[----:B------:R-:W-:Y:S11]  /*0320*/  @!P0 BRA `(.L_x_0) ;  /* 0x0000000000b88947 */ /* 0x000ff60003800000 */
[----:B------:R-:W-:-:S13]  /*0330*/  ISETP.NE.AND P0, PT, R2, 0xe, PT ;  /* 0x0000000e0200780c */ /* 0x000fda0003f05270 */
[----:B------:R-:W-:Y:S05]  /*0340*/  @!P0 BRA `(.L_x_3) ;  /* 0x00000000005c8947 */ /* 0x000fea0003800000 */
[----:B------:R-:W-:-:S13]  /*0350*/  ISETP.NE.AND P0, PT, R2, 0xd, PT ;  /* 0x0000000d0200780c */ /* 0x000fda0003f05270 */
[----:B------:R-:W-:Y:S05]  /*0360*/  @P0 BRA `(.L_x_4) ;  /* 0x00000000002c0947 */ /* 0x000fea0003800000 */
[----:B------:R-:W-:Y:S01]  /*0370*/  HFMA2 R0, -RZ, RZ, 0, 2.384185791015625e-07 ;  /* 0x00000004ff007431 */ /* 0x000fe200000001ff */
        /* <DEDUP_REMOVED lines=10> */
.L_x_4:
[----:B------:R-:W-:Y:S01]  /*0420*/  HFMA2 R0, -RZ, RZ, 0, 3.5762786865234375e-07 ;  /* 0x00000006ff007431 */ /* 0x000fe200000001ff */
[----:B------:R-:W-:Y:S02]  /*0430*/  UPLOP3.LUT UP3, UPT, UPT, UPT, UPT, 0x40, 0x4 ;  /* 0x000000000004789c */ /* 0x000fe40003f6e870 */
[----:B------:R-:W-:Y:S02]  /*0440*/  UPLOP3.LUT UP2, UPT, UPT, UPT, UPT, 0x40, 0x4 ;  /* 0x000000000004789c */ /* 0x000fe40003f4e870 */
[----:B------:R-:W-:Y:S02]  /*0450*/  UPLOP3.LUT UP0, UPT, UPT, UPT, UPT, 0x40, 0x4 ;  /* 0x000000000004789c */ /* 0x000fe40003f0e870 */
[----:B------:R-:W-:Y:S02]  /*0460*/  UPLOP3.LUT UP6, UPT, UPT, UPT, UPT, 0x40, 0x4 ;  /* 0x000000000004789c */ /* 0x000fe40003fce870 */
[----:B------:R-:W-:Y:S02]  /*0470*/  UPLOP3.LUT UP5, UPT, UPT, UPT, UPT, 0x40, 0x4 ;  /* 0x000000000004789c */ /* 0x000fe40003fae870 */
[----:B------:R-:W-:-:S02]  /*0480*/  UPLOP3.LUT UP4, UPT, UPT, UPT, UPT, 0x40, 0x4 ;  /* 0x000000000004789c */ /* 0x000fc40003f8e870 */
[----:B------:R-:W-:Y:S02]  /*0490*/  UP2UR UR41, UPR, URZ, 0x8 ;  /* 0x00000008ff297883 */ /* 0x000fe40008000000 */
[----:B------:R-:W-:Y:S01]  /*04a0*/  UP2UR UR58, UPR, URZ, 0x4 ;  /* 0x00000004ff3a7883 */ /* 0x000fe20008000000 */
[----:B------:R-:W-:Y:S11]  /*04b0*/  BRA `(.L_x_0) ;  /* 0x0000000000547947 */ /* 0x000ff60003800000 */
.L_x_3:
[----:B------:R-:W-:Y:S01]  /*04c0*/  HFMA2 R0, -RZ, RZ, 0, 2.98023223876953125e-07 ;  /* 0x00000005ff007431 */ /* 0x000fe200000001ff */
        /* <DEDUP_REMOVED lines=10> */
.L_x_1:
[----:B------:R-:W-:Y:S01]  /*0570*/  HFMA2 R0, -RZ, RZ, 0, 1.1920928955078125e-07 ;  /* 0x00000002ff007431 */ /* 0x000fe200000001ff */
        /* <DEDUP_REMOVED lines=8> */
[----:B------:R-:W-:-:S12]  /*0600*/  UP2UR UR58, UPR, URZ, 0x4 ;  /* 0x00000004ff3a7883 */ /* 0x000fd80008000000 */
.L_x_0:
[----:B------:R-:W-:Y:S01]  /*0610*/  ELECT P0, URZ, PT ;  /* 0x0000000000ff782f */ /* 0x000fe20003800000 */
[----:B------:R-:W-:Y:S03]  /*0620*/  BSSY.RECONVERGENT B0, `(.L_x_5) ;  /* 0x000000f000007945 */ /* 0x000fe60003800200 */
[----:B------:R-:W-:Y:S02]  /*0630*/  PLOP3.LUT P2, PT, P0, PT, UP0, 0x5d, 0xd5 ;  /* 0x0000000000d5781c */ /* 0x000fe4000074eb0d */
[----:B------:R-:W-:-:S11]  /*0640*/  PLOP3.LUT P1, PT, P0, PT, UP6, 0x5d, 0xd5 ;  /* 0x0000000000d5781c */ /* 0x000fd6000072eb6d */
[----:B------:R-:W-:Y:S05]  /*0650*/  @P2 BRA `(.L_x_6) ;  /* 0x00000000002c2947 */ /* 0x000fea0003800000 */
[----:B------:R-:W1:Y:S02]  /*0660*/  LDCU.64 UR4, c[0x0][0x348] ;  /* 0x00006900ff0477ac */ /* 0x000e640008000a00 */
[----:B-1----:R-:W-:-:S04]  /*0670*/  UIADD3 UR8, UP0, UPT, UR4, 0x80, URZ ;  /* 0x0000008004087890 */ /* 0x002fc8000ff1e0ff */
[----:B------:R-:W-:Y:S02]  /*0680*/  UIADD3.X UR9, UPT, UPT, URZ, UR5, URZ, UP0, !UPT ;  /* 0x00000005ff097290 */ /* 0x000fe400087fe4ff */
[----:B------:R-:W-:-:S04]  /*0690*/  UIADD3 UR6, UP0, UPT, UR4, 0x180, URZ ;  /* 0x0000018004067890 */ /* 0x000fc8000ff1e0ff */
[----:B------:R-:W-:Y:S02]  /*06a0*/  UIADD3.X UR7, UPT, UPT, URZ, UR5, URZ, UP0, !UPT ;  /* 0x00000005ff077290 */ /* 0x000fe400087fe4ff */
[----:B------:R-:W-:Y:S01]  /*06b0*/  UIADD3 UR4, UP0, UPT, UR4, 0x280, URZ ;  /* 0x0000028004047890 */ /* 0x000fe2000ff1e0ff */
[----:B------:R1:W-:Y:S03]  /*06c0*/  UTMACCTL.PF [UR8] ;  /* 0x00000000080079b9 */ /* 0x0003e60008040000 */
[----:B------:R-:W-:-:S03]  /*06d0*/  UIADD3.X UR5, UPT, UPT, URZ, UR5, URZ, UP0, !UPT ;  /* 0x00000005ff057290 */ /* 0x000fc600087fe4ff */
[----:B------:R1:W-:Y:S06]  /*06e0*/  UTMACCTL.PF [UR6] ;  /* 0x00000000060079b9 */ /* 0x0003ec0008040000 */
[----:B------:R1:W-:Y:S02]  /*06f0*/  UTMACCTL.PF [UR4] ;  /* 0x00000000040079b9 */ /* 0x0003e40008040000 */
[----:B-1----:R-:W-:Y:S01]  /*0700*/  NOP ;  /* 0x0000000000007918 */ /* 0x002fe20000000000 */
.L_x_6:
[----:B------:R-:W-:Y:S05]  /*0710*/  BSYNC.RECONVERGENT B0 ;  /* 0x0000000000007941 */ /* 0x000fea0003800200 */
.L_x_5:
[----:B------:R-:W-:Y:S04]  /*0720*/  BSSY.RECONVERGENT B0, `(.L_x_7) ;  /* 0x000001b000007945 */ /* 0x000fe80003800200 */
[----:B------:R-:W-:Y:S05]  /*0730*/  @P1 BRA `(.L_x_8) ;  /* 0x0000000000241947 */ /* 0x000fea0003800000 */
[----:B------:R-:W1:Y:S01]  /*0740*/  LDCU.64 UR4, c[0x0][0x348] ;  /* 0x00006900ff0477ac */ /* 0x000e620008000a00 */
[----:B------:R-:W-:Y:S02]  /*0750*/  PLOP3.LUT P6, PT, PT, PT, PT, 0x80, 0x8 ;  /* 0x000000000008781c */ /* 0x000fe40003fcf070 */
[----:B------:R-:W-:Y:S02]  /*0760*/  PLOP3.LUT P5, PT, PT, PT, PT, 0x8, 0x80 ;  /* 0x000000000080781c */ /* 0x000fe40003fae170 */
[----:B------:R-:W-:Y:S02]  /*0770*/  PLOP3.LUT P4, PT, PT, PT, PT, 0x80, 0x8 ;  /* 0x000000000008781c */ /* 0x000fe40003f8f070 */
[----:B------:R-:W-:Y:S01]  /*0780*/  PLOP3.LUT P3, PT, PT, PT, PT, 0x80, 0x8 ;  /* 0x000000000008781c */ /* 0x000fe20003f6f070 */
[----:B-1----:R-:W-:-:S04]  /*0790*/  UIADD3 UR4, UP0, UPT, UR4, 0x400, URZ ;  /* 0x0000040004047890 */ /* 0x002fc8000ff1e0ff */
[----:B------:R-:W-:-:S09]  /*07a0*/  UIADD3.X UR5, UPT, UPT, URZ, UR5, URZ, UP0, !UPT ;  /* 0x00000005ff057290 */ /* 0x000fd200087fe4ff */
[----:B------:R1:W-:Y:S02]  /*07b0*/  UTMACCTL.PF [UR4] ;  /* 0x00000000040079b9 */ /* 0x0003e40008040000 */
[----:B-1----:R-:W-:Y:S05]  /*07c0*/  BRA `(.L_x_9) ;  /* 0x0000000000407947 */ /* 0x002fea0003800000 */
.L_x_8:
[----:B------:R-:W-:-:S13]  /*07d0*/  ISETP.NE.AND P1, PT, R0, 0x3, PT ;  /* 0x000000030000780c */ /* 0x000fda0003f25270 */
[----:B------:R-:W-:Y:S05]  /*07e0*/  @!P1 BRA `(.L_x_10) ;  /* 0x0000000000289947 */ /* 0x000fea0003800000 */
[----:B------:R-:W-:Y:S02]  /*07f0*/  ISETP.NE.AND P1, PT, R0, 0x4, PT ;  /* 0x000000040000780c */ /* 0x000fe40003f25270 */
[----:B------:R-:W-:Y:S02]  /*0800*/  PLOP3.LUT P4, PT, PT, PT, PT, 0x80, 0x8 ;  /* 0x000000000008781c */ /* 0x000fe40003f8f070 */
[----:B------:R-:W-:Y:S02]  /*0810*/  PLOP3.LUT P5, PT, PT, PT, PT, 0x8, 0x80 ;  /* 0x000000000080781c */ /* 0x000fe40003fae170 */
[----:B------:R-:W-:Y:S02]  /*0820*/  PLOP3.LUT P6, PT, PT, PT, PT, 0x80, 0x8 ;  /* 0x000000000008781c */ /* 0x000fe40003fcf070 */
[----:B------:R-:W-:-:S05]  /*0830*/  PLOP3.LUT P3, PT, PT, PT, PT, 0x80, 0x8 ;  /* 0x000000000008781c */ /* 0x000fca0003f6f070 */
[----:B------:R-:W-:Y:S08]  /*0840*/  @P1 BRA `(.L_x_9) ;  /* 0x0000000000201947 */ /* 0x000ff00003800000 */
[----:B------:R-:W-:Y:S02]  /*0850*/  PLOP3.LUT P5, PT, PT, PT, PT, 0x8, 0x80 ;  /* 0x000000000080781c */ /* 0x000fe40003fae170 */
[----:B------:R-:W-:Y:S02]  /*0860*/  PLOP3.LUT P6, PT, PT, PT, PT, 0x8, 0x80 ;  /* 0x000000000080781c */ /* 0x000fe40003fce170 */
[----:B------:R-:W-:Y:S01]  /*0870*/  PLOP3.LUT P3, PT, PT, PT, PT, 0x8, 0x80 ;  /* 0x000000000080781c */ /* 0x000fe20003f6e170 */
[----:B------:R-:W-:-:S12]  /*0880*/  BRA `(.L_x_9) ;  /* 0x0000000000107947 */ /* 0x000fd80003800000 */
.L_x_10:
[----:B------:R-:W-:Y:S02]  /*0890*/  PLOP3.LUT P6, PT, PT, PT, PT, 0x8, 0x80 ;  /* 0x000000000080781c */ /* 0x000fe40003fce170 */
[----:B------:R-:W-:Y:S02]  /*08a0*/  PLOP3.LUT P5, PT, PT, PT, PT, 0x80, 0x8 ;  /* 0x000000000008781c */ /* 0x000fe40003faf070 */
[----:B------:R-:W-:Y:S02]  /*08b0*/  PLOP3.LUT P4, PT, PT, PT, PT, 0x8, 0x80 ;  /* 0x000000000080781c */ /* 0x000fe40003f8e170 */
[----:B------:R-:W-:-:S13]  /*08c0*/  PLOP3.LUT P3, PT, PT, PT, PT, 0x80, 0x8 ;  /* 0x000000000008781c */ /* 0x000fda0003f6f070 */
.L_x_9:
[----:B------:R-:W-:Y:S05]  /*08d0*/  BSYNC.RECONVERGENT B0 ;  /* 0x0000000000007941 */ /* 0x000fea0003800200 */
.L_x_7:
[----:B------:R-:W1:Y:S01]  /*08e0*/  SHFL.IDX PT, R2, R3, RZ, 0x1f ;  /* 0x00001fff03027589 */ /* 0x000e6200000e0000 */
[----:B------:R-:W-:Y:S02]  /*08f0*/  ISETP.NE.AND P1, PT, R0, 0x3, PT ;  /* 0x000000030000780c */ /* 0x000fe40003f25270 */
[----:B------:R-:W-:Y:S02]  /*0900*/  PLOP3.LUT P0, PT, P0, PT, UP1, 0xae, 0xea ;  /* 0x0000000000ea781c */ /* 0x000fe4000070f51e */
[----:B-1----:R-:W-:-:S13]  /*0910*/  ISETP.NE.AND P2, PT, R2, RZ, PT ;  /* 0x000000ff0200720c */ /* 0x002fda0003f45270 */
[----:B------:R-:W-:Y:S05]  /*0920*/  @P2 BRA `(.L_x_11) ;  /* 0x0000000000382947 */ /* 0x000fea0003800000 */
[----:B------:R-:W1:Y:S01]  /*0930*/  S2UR UR5, SR_CgaCtaId ;  /* 0x00000000000579c3 */ /* 0x000e620000008800 */
[----:B------:R-:W-:Y:S01]  /*0940*/  UMOV UR6, 0x400 ;  /* 0x0000040000067882 */ /* 0x000fe20000000000 */
[----:B------:R-:W-:Y:S01]  /*0950*/  UMOV UR4, 0x1 ;  /* 0x0000000100047882 */ /* 0x000fe20000000000 */
[----:B------:R-:W-:Y:S01]  /*0960*/  ELECT P2, URZ, PT ;  /* 0x0000000000ff782f */ /* 0x000fe20003840000 */
[----:B-1----:R-:W-:Y:S02]  /*0970*/  ULEA UR5, UR5, UR6, 0x18 ;  /* 0x0000000605057291 */ /* 0x002fe4000f8ec0ff */
[----:B------:R-:W-:-:S04]  /*0980*/  UIADD3 UR6, UPT, UPT, -UR4, 0x100000, URZ ;  /* 0x0010000004067890 */ /* 0x000fc8000fffe1ff */
[----:B------:R-:W-:Y:S02]  /*0990*/  USHF.L.U32 UR7, UR6, 0xb, URZ ;  /* 0x0000000b06077899 */ /* 0x000fe400080006ff */
[----:B------:R-:W-:Y:S01]  /*09a0*/  USHF.L.U32 UR6, UR6, 0x1, URZ ;  /* 0x0000000106067899 */ /* 0x000fe200080006ff */
[----:B------:R-:W1:Y:S11]  /*09b0*/  FENCE.VIEW.ASYNC.S ;  /* 0x00000000000073c6 */ /* 0x000e760000000000 */
[----:B-1----:R1:W2:Y:S01]  /*09c0*/  SYNCS.EXCH.64 URZ, [UR5+0x16000], UR6 ;  /* 0x0160000605ff75b2 */ /* 0x0022a20008000100 */
[----:B------:R1:W3:Y:S01]  /*09d0*/  SYNCS.EXCH.64 URZ, [UR5+0x16010], UR6 ;  /* 0x0160100605ff75b2 */ /* 0x0002e20008000100 */
[----:B------:R1:W4:Y:S01]  /*09e0*/  SYNCS.EXCH.64 URZ, [UR5+0x16008], UR6 ;  /* 0x0160080605ff75b2 */ /* 0x0003220008000100 */
[----:B------:R1:W5:Y:S01]  /*09f0*/  SYNCS.EXCH.64 URZ, [UR5+0x16018], UR6 ;  /* 0x0160180605ff75b2 */ /* 0x0003620008000100 */
[----:B------:R-:W-:Y:S01]  /*0a00*/  NOP ;  /* 0x0000000000007918 */ /* 0x000fe20000000000 */
.L_x_11:
[----:B------:R-:W-:Y:S01]  /*0a10*/  NOP ;  /* 0x0000000000007918 */ /* 0x000fe20000000000 */
[----:B------:R-:W-:Y:S05]  /*0a20*/  @!P1 BRA `(.L_x_12) ;  /* 0x0000000000289947 */ /* 0x000fea0003800000 */
[----:B------:R-:W-:Y:S01]  /*0a30*/  ISETP.NE.AND P1, PT, R0, 0x4, PT ;  /* 0x000000040000780c */ /* 0x000fe20003f25270 */
[----:B------:R-:W-:Y:S02]  /*0a40*/  UPLOP3.LUT UP3, UPT, UPT, UPT, UPT, 0x80, 0x8 ;  /* 0x000000000008789c */ /* 0x000fe40003f6f070 */
[----:B------:R-:W-:Y:S02]  /*0a50*/  UPLOP3.LUT UP2, UPT, UPT, UPT, UPT, 0x40, 0x4 ;  /* 0x000000000004789c */ /* 0x000fe40003f4e870 */
[----:B------:R-:W-:Y:S02]  /*0a60*/  UPLOP3.LUT UP1, UPT, UPT, UPT, UPT, 0x80, 0x8 ;  /* 0x000000000008789c */ /* 0x000fe40003f2f070 */
[----:B------:R-:W-:-:S06]  /*0a70*/  UPLOP3.LUT UP0, UPT, UPT, UPT, UPT, 0x80, 0x8 ;  /* 0x000000000008789c */ /* 0x000fcc0003f0f070 */
[----:B------:R-:W-:Y:S05]  /*0a80*/  @P1 BRA `(.L_x_13) ;  /* 0x0000000000201947 */ /* 0x000fea0003800000 */
[----:B------:R-:W-:Y:S02]  /*0a90*/  UPLOP3.LUT UP2, UPT, UPT, UPT, UPT, 0x40, 0x4 ;  /* 0x000000000004789c */ /* 0x000fe40003f4e870 */
[----:B------:R-:W-:Y:S02]  /*0aa0*/  UPLOP3.LUT UP3, UPT, UPT, UPT, UPT, 0x40, 0x4 ;  /* 0x000000000004789c */ /* 0x000fe40003f6e870 */
[----:B------:R-:W-:Y:S01]  /*0ab0*/  UPLOP3.LUT UP0, UPT, UPT, UPT, UPT, 0x40, 0x4 ;  /* 0x000000000004789c */ /* 0x000fe20003f0e870 */
[----:B------:R-:W-:Y:S05]  /*0ac0*/  BRA `(.L_x_13) ;  /* 0x0000000000107947 */ /* 0x000fea0003800000 */
.L_x_12:
[----:B------:R-:W-:Y:S02]  /*0ad0*/  UPLOP3.LUT UP3, UPT, UPT, UPT, UPT, 0x40, 0x4 ;  /* 0x000000000004789c */ /* 0x000fe40003f6e870 */
[----:B------:R-:W-:Y:S02]  /*0ae0*/  UPLOP3.LUT UP2, UPT, UPT, UPT, UPT, 0x80, 0x8 ;  /* 0x000000000008789c */ /* 0x000fe40003f4f070 */
[----:B------:R-:W-:Y:S02]  /*0af0*/  UPLOP3.LUT UP1, UPT, UPT, UPT, UPT, 0x40, 0x4 ;  /* 0x000000000004789c */ /* 0x000fe40003f2e870 */
[----:B------:R-:W-:Y:S02]  /*0b00*/  UPLOP3.LUT UP0, UPT, UPT, UPT, UPT, 0x80, 0x8 ;  /* 0x000000000008789c */ /* 0x000fe40003f0f070 */
.L_x_13:
[----:B------:R-:W1:Y:S02]  /*0b10*/  SHFL.IDX PT, R2, R3, RZ, 0x1f ;  /* 0x00001fff03027589 */ /* 0x000e6400000e0000 */
        /* <DEDUP_REMOVED lines=11> */
[----:B-1----:R1:W1:Y:S01]  /*0bd0*/  SYNCS.EXCH.64 URZ, [UR5+0x16020], UR6 ;  /* 0x0160200605ff75b2 */ /* 0x0022620008000100 */
[----:B------:R1:W1:Y:S01]  /*0be0*/  SYNCS.EXCH.64 URZ, [UR5+0x16038], UR6 ;  /* 0x0160380605ff75b2 */ /* 0x0002620008000100 */
[----:B------:R1:W1:Y:S01]  /*0bf0*/  SYNCS.EXCH.64 URZ, [UR5+0x16028], UR6 ;  /* 0x0160280605ff75b2 */ /* 0x0002620008000100 */
[----:B------:R1:W1:Y:S01]  /*0c00*/  SYNCS.EXCH.64 URZ, [UR5+0x16040], UR6 ;  /* 0x0160400605ff75b2 */ /* 0x0002620008000100 */
[----:B------:R1:W1:Y:S01]  /*0c10*/  SYNCS.EXCH.64 URZ, [UR5+0x16030], UR6 ;  /* 0x0160300605ff75b2 */ /* 0x0002620008000100 */
[----:B------:R1:W1:Y:S01]  /*0c20*/  SYNCS.EXCH.64 URZ, [UR5+0x16048], UR6 ;  /* 0x0160480605ff75b2 */ /* 0x0002620008000100 */
[----:B------:R-:W-:Y:S01]  /*0c30*/  NOP ;  /* 0x0000000000007918 */ /* 0x000fe20000000000 */
.L_x_14:
[----:B------:R-:W2:Y:S01]  /*0c40*/  SHFL.IDX PT, R2, R3, RZ, 0x1f ;  /* 0x00001fff03027589 */ /* 0x000ea200000e0000 */
[----:B------:R-:W-:Y:S01]  /*0c50*/  NOP ;  /* 0x0000000000007918 */ /* 0x000fe20000000000 */
[----:B--2---:R-:W-:-:S13]  /*0c60*/  ISETP.NE.AND P1, PT, R2, RZ, PT ;  /* 0x000000ff0200720c */ /* 0x004fda0003f25270 */
[----:B------:R-:W-:Y:S05]  /*0c70*/  @P1 BRA `(.L_x_15) ;  /* 0x0000000000401947 */ /* 0x000fea0003800000 */
[----:B-1----:R-:W1:Y:S01]  /*0c80*/  S2UR UR6, SR_CgaCtaId ;  /* 0x00000000000679c3 */ /* 0x002e620000008800 */
[----:B------:R-:W-:Y:S01]  /*0c90*/  UMOV UR7, 0x400 ;  /* 0x0000040000077882 */ /* 0x000fe20000000000 */
[----:B------:R-:W-:Y:S01]  /*0ca0*/  UMOV UR5, 0x1 ;  /* 0x0000000100057882 */ /* 0x000fe20000000000 */
[----:B------:R-:W-:Y:S01]  /*0cb0*/  UMOV UR4, 0x80 ;  /* 0x0000008000047882 */ /* 0x000fe20000000000 */
[----:B------:R-:W-:-:S04]  /*0cc0*/  UIADD3 UR8, UPT, UPT, -UR5, 0x100000, URZ ;  /* 0x0010000005087890 */ /* 0x000fc8000fffe1ff */
[----:B------:R-:W-:Y:S02]  /*0cd0*/  USHF.L.U32 UR9, UR8, 0xb, URZ ;  /* 0x0000000b08097899 */ /* 0x000fe400080006ff */
[----:B------:R-:W-:Y:S02]  /*0ce0*/  USHF.L.U32 UR8, UR8, 0x1, URZ ;  /* 0x0000000108087899 */ /* 0x000fe400080006ff */
[----:B------:R-:W-:-:S04]  /*0cf0*/  UIADD3 UR4, UPT, UPT, -UR4, 0x100000, URZ ;  /* 0x0010000004047890 */ /* 0x000fc8000fffe1ff */
[----:B------:R-:W-:Y:S02]  /*0d00*/  USHF.L.U32 UR5, UR4, 0xb, URZ ;  /* 0x0000000b04057899 */ /* 0x000fe400080006ff */
[----:B------:R-:W-:Y:S01]  /*0d10*/  USHF.L.U32 UR4, UR4, 0x1, URZ ;  /* 0x0000000104047899 */ /* 0x000fe200080006ff */
[----:B------:R-:W-:Y:S01]  /*0d20*/  ELECT P1, URZ, PT ;  /* 0x0000000000ff782f */ /* 0x000fe20003820000 */
[----:B-1----:R-:W-:Y:S01]  /*0d30*/  ULEA UR6, UR6, UR7, 0x18 ;  /* 0x0000000706067291 */ /* 0x002fe2000f8ec0ff */
[----:B------:R-:W1:Y:S11]  /*0d40*/  FENCE.VIEW.ASYNC.S ;  /* 0x00000000000073c6 */ /* 0x000e760000000000 */
[----:B-1----:R2:W1:Y:S01]  /*0d50*/  SYNCS.EXCH.64 URZ, [UR6+0x16050], UR8 ;  /* 0x0160500806ff75b2 */ /* 0x0024620008000100 */
[----:B------:R2:W1:Y:S02]  /*0d60*/  SYNCS.EXCH.64 URZ, [UR6+0x16058], UR4 ;  /* 0x0160580406ff75b2 */ /* 0x0004640008000100 */
[----:B--2---:R-:W-:Y:S01]  /*0d70*/  NOP ;  /* 0x0000000000007918 */ /* 0x004fe20000000000 */
.L_x_15:
[----:B------:R-:W2:Y:S01]  /*0d80*/  SHFL.IDX PT, R2, R3, RZ, 0x1f ;  /* 0x00001fff03027589 */ /* 0x000ea200000e0000 */
[----:B------:R-:W-:Y:S01]  /*0d90*/  UP2UR UR4, UPR, URZ, 0x1 ;  /* 0x00000001ff047883 */ /* 0x000fe20008000000 */
[----:B------:R-:W-:Y:S01]  /*0da0*/  ISETP.NE.AND P2, PT, R0, 0x2, PT ;  /* 0x000000020000780c */ /* 0x000fe20003f45270 */
[----:B------:R-:W-:Y:S01]  /*0db0*/  UISETP.NE.AND UP0, UPT, UR58, URZ, UPT ;  /* 0x000000ff3a00728c */ /* 0x000fe2000bf05270 */
[----:B------:R-:W-:Y:S01]  /*0dc0*/  NOP ;  /* 0x0000000000007918 */ /* 0x000fe20000000000 */
[----:B-1----:R-:W-:Y:S02]  /*0dd0*/  USEL UR6, URZ, 0x2, !UP4 ;  /* 0x00000002ff067887 */ /* 0x002fe4000e000000 */
[----:B------:R-:W-:Y:S02]  /*0de0*/  USEL UR5, URZ, 0x2, !UP0 ;  /* 0x00000002ff057887 */ /* 0x000fe4000c000000 */
[----:B------:R-:W-:Y:S02]  /*0df0*/  UISETP.NE.AND UP0, UPT, UR4, URZ, UPT ;  /* 0x000000ff0400728c */ /* 0x000fe4000bf05270 */
[----:B------:R-:W-:-:S02]  /*0e00*/  USEL UR5, UR5, 0x1, !UP5 ;  /* 0x0000000105057887 */ /* 0x000fc4000e800000 */
[----:B------:R-:W-:Y:S01]  /*0e10*/  USEL UR6, UR6, 0x1, !UP5 ;  /* 0x0000000106067887 */ /* 0x000fe2000e800000 */
[----:B--2---:R-:W-:-:S13]  /*0e20*/  ISETP.NE.AND P1, PT, R2, RZ, PT ;  /* 0x000000ff0200720c */ /* 0x004fda0003f25270 */
[----:B------:R-:W-:Y:S05]  /*0e30*/  @P1 BRA `(.L_x_16) ;  /* 0x0000000000401947 */ /* 0x000fea0003800000 */
[----:B------:R-:W1:Y:S01]  /*0e40*/  S2UR UR8, SR_CgaCtaId ;  /* 0x00000000000879c3 */ /* 0x000e620000008800 */
        /* <DEDUP_REMOVED lines=12> */
[----:B-1----:R1:W2:Y:S01]  /*0f10*/  SYNCS.EXCH.64 URZ, [UR8+0x16060], UR10 ;  /* 0x0160600a08ff75b2 */ /* 0x0022a20008000100 */
[----:B------:R1:W1:Y:S01]  /*0f20*/  SYNCS.EXCH.64 URZ, [UR8+0x16068], UR12 ;  /* 0x0160680c08ff75b2 */ /* 0x0002620008000100 */
[----:B------:R-:W-:Y:S01]  /*0f30*/  NOP ;  /* 0x0000000000007918 */ /* 0x000fe20000000000 */
.L_x_16:
[----:B------:R-:W-:Y:S01]  /*0f40*/  NOP ;  /* 0x0000000000007918 */ /* 0x000fe20000000000 */
[----:B------:R-:W-:Y:S05]  /*0f50*/  @!P2 BRA `(.L_x_17) ;  /* 0x000000000024a947 */ /* 0x000fea0003800000 */
[----:B------:R-:W-:Y:S01]  /*0f60*/  ISETP.NE.AND P1, PT, R0, RZ, PT ;  /* 0x000000ff0000720c */ /* 0x000fe20003f25270 */
[----:B------:R-:W-:Y:S02]  /*0f70*/  UP2UR UR4, UPR, URZ, 0x1 ;  /* 0x00000001ff047883 */ /* 0x000fe40008000000 */
[----:B------:R-:W-:Y:S01]  /*0f80*/  UPLOP3.LUT UP0, UPT, UPT, UPT, UPT, 0x80, 0x8 ;  /* 0x000000000008789c */ /* 0x000fe20003f0f070 */
[----:B------:R-:W-:-:S03]  /*0f90*/  UMOV UR7, URZ ;  /* 0x000000ff00077c82 */ /* 0x000fc60008000000 */
[----:B------:R-:W-:Y:S02]  /*0fa0*/  UP2UR UR40, UPR, URZ, 0x1 ;  /* 0x00000001ff287883 */ /* 0x000fe40008000000 */
[----:B------:R-:W-:-:S04]  /*0fb0*/  UISETP.NE.AND UP0, UPT, UR4, URZ, UPT ;  /* 0x000000ff0400728c */ /* 0x000fc8000bf05270 */
[----:B------:R-:W-:Y:S07]  /*0fc0*/  @P1 BRA `(.L_x_18) ;  /* 0x00000000001c1947 */ /* 0x000fee0003800000 */
[----:B------:R-:W-:Y:S01]  /*0fd0*/  UMOV UR7, 0x1 ;  /* 0x0000000100077882 */ /* 0x000fe20000000000 */
[----:B------:R-:W-:Y:S05]  /*0fe0*/  BRA `(.L_x_18) ;  /* 0x0000000000147947 */ /* 0x000fea0003800000 */
.L_x_17:
[----:B------:R-:W-:Y:S02]  /*0ff0*/  UP2UR UR4, UPR, URZ, 0x1 ;  /* 0x00000001ff047883 */ /* 0x000fe40008000000 */
[----:B------:R-:W-:Y:S01]  /*1000*/  UPLOP3.LUT UP0, UPT, UPT, UPT, UPT, 0x40, 0x4 ;  /* 0x000000000004789c */ /* 0x000fe20003f0e870 */
[----:B------:R-:W-:-:S03]  /*1010*/  UMOV UR7, 0x2 ;  /* 0x0000000200077882 */ /* 0x000fc60000000000 */
[----:B------:R-:W-:Y:S02]  /*1020*/  UP2UR UR40, UPR, URZ, 0x1 ;  /* 0x00000001ff287883 */ /* 0x000fe40008000000 */
[----:B------:R-:W-:Y:S02]  /*1030*/  UISETP.NE.AND UP0, UPT, UR4, URZ, UPT ;  /* 0x000000ff0400728c */ /* 0x000fe4000bf05270 */
.L_x_18:
[----:B------:R-:W3:Y:S02]  /*1040*/  SHFL.IDX PT, R2, R3, RZ, 0x1f ;  /* 0x00001fff03027589 */ /* 0x000ee400000e0000 */
[----:B---3--:R-:W-:-:S13]  /*1050*/  ISETP.NE.AND P1, PT, R2, RZ, PT ;  /* 0x000000ff0200720c */ /* 0x008fda0003f25270 */
[----:B------:R-:W-:Y:S05]  /*1060*/  @P1 BRA `(.L_x_19) ;  /* 0x0000000000301947 */ /* 0x000fea0003800000 */
[----:B-1----:R-:W1:Y:S01]  /*1070*/  S2UR UR8, SR_CgaCtaId ;  /* 0x00000000000879c3 */ /* 0x002e620000008800 */
[----:B------:R-:W-:Y:S01]  /*1080*/  UMOV UR9, 0x400 ;  /* 0x0000040000097882 */ /* 0x000fe20000000000 */
[----:B------:R-:W-:Y:S01]  /*1090*/  UMOV UR4, 0x80 ;  /* 0x0000008000047882 */ /* 0x000fe20000000000 */
[----:B------:R-:W-:Y:S01]  /*10a0*/  ELECT P1, URZ, PT ;  /* 0x0000000000ff782f */ /* 0x000fe20003820000 */
[----:B------:R-:W-:-:S04]  /*10b0*/  UIADD3 UR10, UPT, UPT, -UR4, 0x100000, URZ ;  /* 0x00100000040a7890 */ /* 0x000fc8000fffe1ff */
[----:B------:R-:W-:Y:S02]  /*10c0*/  USHF.L.U32 UR11, UR10, 0xb, URZ ;  /* 0x0000000b0a0b7899 */ /* 0x000fe400080006ff */
[----:B------:R-:W-:Y:S02]  /*10d0*/  USHF.L.U32 UR10, UR10, 0x1, URZ ;  /* 0x000000010a0a7899 */ /* 0x000fe400080006ff */
[----:B-1----:R-:W-:Y:S01]  /*10e0*/  ULEA UR8, UR8, UR9, 0x18 ;  /* 0x0000000908087291 */ /* 0x002fe2000f8ec0ff */
[----:B------:R-:W1:Y:S11]  /*10f0*/  FENCE.VIEW.ASYNC.S ;  /* 0x00000000000073c6 */ /* 0x000e760000000000 */
[----:B-1----:R3:W1:Y:S01]  /*1100*/  SYNCS.EXCH.64 URZ, [UR8+0x16070], UR10 ;  /* 0x0160700a08ff75b2 */ /* 0x0026620008000100 */
[----:B------:R3:W1:Y:S02]  /*1110*/  SYNCS.EXCH.64 URZ, [UR8+0x16078], UR10 ;  /* 0x0160780a08ff75b2 */ /* 0x0006640008000100 */
[----:B---3--:R-:W-:Y:S01]  /*1120*/  NOP ;  /* 0x0000000000007918 */ /* 0x008fe20000000000 */
.L_x_19:
[----:B------:R-:W-:Y:S01]  /*1130*/  NOP ;  /* 0x0000000000007918 */ /* 0x000fe20000000000 */
[----:B------:R-:W-:Y:S05]  /*1140*/  @!P2 BRA `(.L_x_20) ;  /* 0x000000000024a947 */ /* 0x000fea0003800000 */
[----:B------:R-:W-:Y:S01]  /*1150*/  ISETP.NE.AND P1, PT, R0, 0x1, PT ;  /* 0x000000010000780c */ /* 0x000fe20003f25270 */
[----:B-1----:R-:W-:Y:S02]  /*1160*/  UP2UR UR8, UPR, URZ, 0x1 ;  /* 0x00000001ff087883 */ /* 0x002fe40008000000 */
[----:B------:R-:W-:Y:S01]  /*1170*/  UPLOP3.LUT UP0, UPT, UPT, UPT, UPT, 0x80, 0x8 ;  /* 0x000000000008789c */ /* 0x000fe20003f0f070 */
[----:B------:R-:W-:-:S03]  /*1180*/  UMOV UR4, URZ ;  /* 0x000000ff00047c82 */ /* 0x000fc60008000000 */
[----:B------:R-:W-:Y:S02]  /*1190*/  UP2UR UR39, UPR, URZ, 0x1 ;  /* 0x00000001ff277883 */ /* 0x000fe40008000000 */
[----:B------:R-:W-:-:S04]  /*11a0*/  UISETP.NE.AND UP0, UPT, UR8, URZ, UPT ;  /* 0x000000ff0800728c */ /* 0x000fc8000bf05270 */
[----:B------:R-:W-:Y:S07]  /*11b0*/  @P1 BRA `(.L_x_21) ;  /* 0x00000000001c1947 */ /* 0x000fee0003800000 */
[----:B------:R-:W-:Y:S01]  /*11c0*/  UMOV UR4, 0x1 ;  /* 0x0000000100047882 */ /* 0x000fe20000000000 */
[----:B------:R-:W-:Y:S05]  /*11d0*/  BRA `(.L_x_21) ;  /* 0x0000000000147947 */ /* 0x000fea0003800000 */
.L_x_20:
[----:B-1----:R-:W-:Y:S02]  /*11e0*/  UP2UR UR8, UPR, URZ, 0x1 ;  /* 0x00000001ff087883 */ /* 0x002fe40008000000 */
[----:B------:R-:W-:Y:S01]  /*11f0*/  UPLOP3.LUT UP0, UPT, UPT, UPT, UPT, 0x40, 0x4 ;  /* 0x000000000004789c */ /* 0x000fe20003f0e870 */
[----:B------:R-:W-:-:S03]  /*1200*/  UMOV UR4, 0x2 ;  /* 0x0000000200047882 */ /* 0x000fc60000000000 */
[----:B------:R-:W-:Y:S02]  /*1210*/  UP2UR UR39, UPR, URZ, 0x1 ;  /* 0x00000001ff277883 */ /* 0x000fe40008000000 */
[----:B------:R-:W-:-:S11]  /*1220*/  UISETP.NE.AND UP0, UPT, UR8, URZ, UPT ;  /* 0x000000ff0800728c */ /* 0x000fd6000bf05270 */
.L_x_21:
[----:B------:R-:W1:Y:S01]  /*1230*/  SHFL.IDX PT, R2, R3, RZ, 0x1f ;  /* 0x00001fff03027589 */ /* 0x000e6200000e0000 */
[----:B------:R-:W-:Y:S02]  /*1240*/  USEL UR8, URZ, 0x1, !UP4 ;  /* 0x00000001ff087887 */ /* 0x000fe4000e000000 */
[----:B------:R-:W-:Y:S01]  /*1250*/  USEL UR57, URZ, 0x1, UP4 ;  /* 0x00000001ff397887 */ /* 0x000fe2000a000000 */
[----:B-1----:R-:W-:-:S13]  /*1260*/  ISETP.NE.AND P1, PT, R2, RZ, PT ;  /* 0x000000ff0200720c */ /* 0x002fda0003f25270 */
[----:B------:R-:W-:Y:S05]  /*1270*/  @P1 BRA `(.L_x_22) ;  /* 0x0000000000301947 */ /* 0x000fea0003800000 */
[----:B------:R-:W1:Y:S01]  /*1280*/  S2UR UR10, SR_CgaCtaId ;  /* 0x00000000000a79c3 */ /* 0x000e620000008800 */
        /* <DEDUP_REMOVED lines=8> */
[----:B-1----:R1:W3:Y:S01]  /*1310*/  SYNCS.EXCH.64 URZ, [UR10+0x16080], UR12 ;  /* 0x0160800c0aff75b2 */ /* 0x0022e20008000100 */
[----:B------:R1:W1:Y:S01]  /*1320*/  SYNCS.EXCH.64 URZ, [UR10+0x16088], UR12 ;  /* 0x0160880c0aff75b2 */ /* 0x0002620008000100 */
[----:B------:R-:W-:Y:S01]  /*1330*/  NOP ;  /* 0x0000000000007918 */ /* 0x000fe20000000000 */
.L_x_22:
[----:B------:R-:W2:Y:S01]  /*1340*/  SHFL.IDX PT, R2, R3, RZ, 0x1f ;  /* 0x00001fff03027589 */ /* 0x000ea200000e0000 */
[----:B------:R-:W-:Y:S01]  /*1350*/  NOP ;  /* 0x0000000000007918 */ /* 0x000fe20000000000 */
[----:B--2---:R-:W-:-:S13]  /*1360*/  ISETP.NE.AND P1, PT, R2, RZ, PT ;  /* 0x000000ff0200720c */ /* 0x004fda0003f25270 */
[----:B------:R-:W-:Y:S05]  /*1370*/  @P1 BRA `(.L_x_23) ;  /* 0x0000000000481947 */ /* 0x000fea0003800000 */
[----:B------:R-:W2:Y:S01]  /*1380*/  S2UR UR11, SR_CgaCtaId ;  /* 0x00000000000b79c3 */ /* 0x000ea20000008800 */
[----:B-1----:R-:W-:Y:S01]  /*1390*/  UMOV UR12, 0x400 ;  /* 0x00000400000c7882 */ /* 0x002fe20000000000 */
[----:B------:R-:W-:Y:S01]  /*13a0*/  UMOV UR10, 0x1 ;  /* 0x00000001000a7882 */ /* 0x000fe20000000000 */
[----:B------:R-:W-:Y:S01]  /*13b0*/  UMOV UR9, 0x80 ;  /* 0x0000008000097882 */ /* 0x000fe20000000000 */
[----:B------:R-:W-:Y:S01]  /*13c0*/  ELECT P1, URZ, PT ;  /* 0x0000000000ff782f */ /* 0x000fe20003820000 */
[----:B------:R-:W-:-:S04]  /*13d0*/  UIADD3 UR14, UPT, UPT, -UR9, 0x100000, URZ ;  /* 0x00100000090e7890 */ /* 0x000fc8000fffe1ff */
[----:B------:R-:W-:Y:S02]  /*13e0*/  USHF.L.U32 UR15, UR14, 0xb, URZ ;  /* 0x0000000b0e0f7899 */ /* 0x000fe400080006ff */
[----:B------:R-:W-:Y:S02]  /*13f0*/  USHF.L.U32 UR14, UR14, 0x1, URZ ;  /* 0x000000010e0e7899 */ /* 0x000fe400080006ff */
[----:B--2---:R-:W-:Y:S02]  /*1400*/  ULEA UR11, UR11, UR12, 0x18 ;  /* 0x0000000c0b0b7291 */ /* 0x004fe4000f8ec0ff */
[----:B------:R-:W-:-:S04]  /*1410*/  UIADD3 UR12, UPT, UPT, -UR10, 0x100000, URZ ;  /* 0x001000000a0c7890 */ /* 0x000fc8000fffe1ff */
[----:B------:R-:W-:Y:S02]  /*1420*/  USHF.L.U32 UR13, UR12, 0xb, URZ ;  /* 0x0000000b0c0d7899 */ /* 0x000fe400080006ff */
[----:B------:R-:W-:Y:S01]  /*1430*/  USHF.L.U32 UR12, UR12, 0x1, URZ ;  /* 0x000000010c0c7899 */ /* 0x000fe200080006ff */
[----:B------:R-:W1:Y:S11]  /*1440*/  FENCE.VIEW.ASYNC.S ;  /* 0x00000000000073c6 */ /* 0x000e760000000000 */
[----:B-1----:R2:W1:Y:S01]  /*1450*/  SYNCS.EXCH.64 URZ, [UR11+0x16090], UR12 ;  /* 0x0160900c0bff75b2 */ /* 0x0024620008000100 */
[----:B------:R2:W1:Y:S01]  /*1460*/  SYNCS.EXCH.64 URZ, [UR11+0x160a0], UR14 ;  /* 0x0160a00e0bff75b2 */ /* 0x0004620008000100 */
[----:B------:R2:W1:Y:S01]  /*1470*/  SYNCS.EXCH.64 URZ, [UR11+0x16098], UR12 ;  /* 0x0160980c0bff75b2 */ /* 0x0004620008000100 */
[----:B------:R2:W1:Y:S02]  /*1480*/  SYNCS.EXCH.64 URZ, [UR11+0x160a8], UR14 ;  /* 0x0160a80e0bff75b2 */ /* 0x0004640008000100 */
[----:B--2---:R-:W-:Y:S01]  /*1490*/  NOP ;  /* 0x0000000000007918 */ /* 0x004fe20000000000 */
.L_x_23:
        /* <DEDUP_REMOVED lines=22> */
.L_x_24:
[----:B------:R-:W2:Y:S01]  /*1600*/  SHFL.IDX PT, R2, R3, RZ, 0x1f ;  /* 0x00001fff03027589 */ /* 0x000ea200000e0000 */
[----:B------:R-:W1:Y:S01]  /*1610*/  S2UR UR36, SR_CTAID.X ;  /* 0x00000000002479c3 */ /* 0x000e620000002500 */
[----:B------:R-:W-:Y:S01]  /*1620*/  NOP ;  /* 0x0000000000007918 */ /* 0x000fe20000000000 */
[----:B--2---:R-:W-:-:S13]  /*1630*/  ISETP.NE.AND P1, PT, R2, RZ, PT ;  /* 0x000000ff0200720c */ /* 0x004fda0003f25270 */
[----:B-1----:R-:W-:Y:S05]  /*1640*/  @P1 BRA `(.L_x_25) ;  /* 0x0000000000301947 */ /* 0x002fea0003800000 */
        /* <DEDUP_REMOVED lines=9> */
[----:B-1----:R1:W2:Y:S01]  /*16e0*/  SYNCS.EXCH.64 URZ, [UR10+0x160d0], UR12 ;  /* 0x0160d00c0aff75b2 */ /* 0x0022a20008000100 */
[----:B------:R1:W1:Y:S01]  /*16f0*/  SYNCS.EXCH.64 URZ, [UR10+0x160d8], UR12 ;  /* 0x0160d80c0aff75b2 */ /* 0x0002620008000100 */
[----:B------:R-:W-:Y:S01]  /*1700*/  NOP ;  /* 0x0000000000007918 */ /* 0x000fe20000000000 */
.L_x_25:
[----:B------:R-:W-:Y:S01]  /*1710*/  ISETP.GT.AND P1, PT, R0, 0x3, PT ;  /* 0x000000030000780c */ /* 0x000fe20003f24270 */
[----:B------:R-:W-:Y:S01]  /*1720*/  NOP ;  /* 0x0000000000007918 */ /* 0x000fe20000000000 */
[----:B-12345:R-:W-:Y:S11]  /*1730*/  BAR.SYNC.DEFER_BLOCKING 0x0 ;  /* 0x0000000000007b1d */ /* 0x03eff60000010000 */
[----:B------:R-:W-:Y:S05]  /*1740*/  @P1 BRA `(.L_x_26) ;  /* 0x0000011000481947 */ /* 0x000fea0003800000 */
[----:B------:R-:W-:-:S13]  /*1750*/  ISETP.GE.U32.AND P0, PT, R0, 0x2, PT ;  /* 0x000000020000780c */ /* 0x000fda0003f06070 */
[----:B------:R-:W-:Y:S05]  /*1760*/  @!P0 BRA `(.L_x_27) ;  /* 0x000000ac00548947 */ /* 0x000fea0003800000 */
[----:B------:R-:W-:Y:S05]  /*1770*/  @!P2 BRA `(.L_x_28) ;  /* 0x000000240084a947 */ /* 0x000fea0003800000 */
[----:B------:R-:W-:-:S08]  /*1780*/  NOP ;  /* 0x0000000000007918 */ /* 0x000fd00000000000 */
[----:B------:R-:W1:-:S00]  /*1790*/  USETMAXREG.DEALLOC.CTAPOOL 0x20 ;  /* 0x00000020000079c8 */ /* 0x000e4000080e0500 */
[----:B-1----:R-:W1:Y:S02]  /*17a0*/  LDC R0, c[0x0][0x900] ;  /* 0x00024000ff007b82 */ /* 0x002e640000000800 */
[----:B-1----:R-:W-:-:S13]  /*17b0*/  ISETP.LE.AND P0, PT, R0, UR36, PT ;  /* 0x0000002400007c0c */ /* 0x002fda000bf03270 */
[----:B------:R-:W-:Y:S05]  /*17c0*/  @P0 EXIT ;  /* 0x000000000000094d */ /* 0x000fea0003800000 */
[----:B------:R-:W1:Y:S01]  /*17d0*/  S2UR UR4, SR_CgaCtaId ;  /* 0x00000000000479c3 */ /* 0x000e620000008800 */
[----:B------:R-:W-:Y:S01]  /*17e0*/  UMOV UR7, 0x400 ;  /* 0x0000040000077882 */ /* 0x000fe20000000000 */
[----:B------:R-:W-:Y:S01]  /*17f0*/  HFMA2 R4, -RZ, RZ, 0, 0 ;  /* 0x00000000ff047431 */ /* 0x000fe200000001ff */
[----:B------:R-:W-:Y:S01]  /*1800*/  PRMT R3, RZ, 0x7610, R3 ;  /* 0x00007610ff037816 */ /* 0x000fe20000000003 */
[----:B------:R-:W-:Y:S02]  /*1810*/  ULOP3.LUT UR16, UR5, 0x1, URZ, 0xc0, !UPT ;  /* 0x0000000105107892 */ /* 0x000fe4000f8ec0ff */
[----:B------:R-:W-:Y:S01]  /*1820*/  ULOP3.LUT UR15, UR6, 0x1, URZ, 0xc0, !UPT ;  /* 0x00000001060f7892 */ /* 0x000fe2000f8ec0ff */
[----:B------:R-:W-:Y:S01]  /*1830*/  UMOV UR23, 0x1 ;  /* 0x0000000100177882 */ /* 0x000fe20000000000 */
[----:B------:R-:W-:Y:S01]  /*1840*/  UMOV UR22, 0x1 ;  /* 0x0000000100167882 */ /* 0x000fe20000000000 */
[----:B------:R-:W-:Y:S01]  /*1850*/  UMOV UR21, 0x1 ;  /* 0x0000000100157882 */ /* 0x000fe20000000000 */
[----:B------:R-:W-:Y:S01]  /*1860*/  UMOV UR14, URZ ;  /* 0x000000ff000e7c82 */ /* 0x000fe20008000000 */
[----:B-1----:R-:W-:-:S04]  /*1870*/  ULEA UR4, UR4, UR7, 0x18 ;  /* 0x0000000704047291 */ /* 0x002fc8000f8ec0ff */
[----:B------:R-:W-:-:S04]  /*1880*/  UIADD3 UR4, UPT, UPT, UR4, 0x8000, URZ ;  /* 0x0000800004047890 */ /* 0x000fc8000fffe0ff */
[----:B------:R-:W-:-:S03]  /*1890*/  USHF.R.U32.HI UR24, URZ, 0x4, UR4 ;  /* 0x00000004ff187899 */ /* 0x000fc60008011604 */
[----:B------:R-:W-:Y:S01]  /*18a0*/  UMOV UR4, URZ ;  /* 0x000000ff00047c82 */ /* 0x000fe20008000000 */
[----:B------:R-:W-:-:S04]  /*18b0*/  ULOP3.LUT UR24, UR24, 0x3fff, URZ, 0xc0, !UPT ;  /* 0x00003fff18187892 */ /* 0x000fc8000f8ec0ff */
[----:B------:R-:W-:-:S12]  /*18c0*/  ULOP3.LUT UR17, UR24, 0x10000, URZ, 0xfc, !UPT ;  /* 0x0001000018117892 */ /* 0x000fd8000f8efcff */
.L_x_89:
[----:B------:R-:W1:Y:S01]  /*18d0*/  LDCU.64 UR6, c[0x0][0x908] ;  /* 0x00012100ff0677ac */ /* 0x000e620008000a00 */
[----:B--2---:R-:W2:Y:S01]  /*18e0*/  LDCU UR5, c[0x0][0x904] ;  /* 0x00012080ff0577ac */ /* 0x004ea20008000800 */
[----:B-1----:R-:W-:Y:S01]  /*18f0*/  UIMAD.WIDE.U32 UR8, UR36, UR6, URZ ;  /* 0x00000006240872a5 */ /* 0x002fe2000f8e00ff */
[----:B------:R-:W1:Y:S01]  /*1900*/  LDCU UR6, c[0x0][0x380] ;  /* 0x00007000ff0677ac */ /* 0x000e620008000800 */
[----:B--2---:R-:W-:Y:S02]  /*1910*/  UISETP.NE.AND UP0, UPT, UR5, 0x1, UPT ;  /* 0x000000010500788c */ /* 0x004fe4000bf05270 */
[----:B------:R-:W-:-:S04]  /*1920*/  USHF.R.U32.HI UR7, URZ, UR7, UR9 ;  /* 0x00000007ff077299 */ /* 0x000fc80008011609 */
[----:B------:R-:W-:-:S04]  /*1930*/  USEL UR7, UR36, UR7, !UP0 ;  /* 0x0000000724077287 */ /* 0x000fc8000c000000 */
[----:B------:R-:W-:-:S04]  /*1940*/  UIADD3 UR7, UPT, UPT, -UR7, URZ, URZ ;  /* 0x000000ff07077290 */ /* 0x000fc8000fffe1ff */
[----:B------:R-:W-:-:S04]  /*1950*/  UIMAD UR7, UR5, UR7, UR36 ;  /* 0x00000007050772a4 */ /* 0x000fc8000f8e0224 */
[----:B------:R-:W-:-:S04]  /*1960*/  USHF.L.U32 UR7, UR7, 0x8, URZ ;  /* 0x0000000807077899 */ /* 0x000fc800080006ff */
[----:B-1----:R-:W-:-:S09]  /*1970*/  UISETP.GE.AND UP0, UPT, UR7, UR6, UPT ;  /* 0x000000060700728c */ /* 0x002fd2000bf06270 */
[----:B------:R-:W-:Y:S05]  /*1980*/  BRA.U UP0, `(.L_x_29) ;  /* 0x0000002100e87547 */ /* 0x000fea000b800000 */
[----:B------:R-:W-:-:S13]  /*1990*/  LOP3.LUT P0, RZ, R3, 0xff, RZ, 0xc0, !PT ;  /* 0x000000ff03ff7812 */ /* 0x000fda000780c0ff */
[----:B------:R-:W-:Y:S05]  /*19a0*/  @P0 BRA `(.L_x_30) ;  /* 0x0000000000940947 */ /* 0x000fea0003800000 */
[----:B------:R-:W1:Y:S01]  /*19b0*/  S2UR UR6, SR_CgaCtaId ;  /* 0x00000000000679c3 */ /* 0x000e620000008800 */
[----:B------:R-:W-:Y:S01]  /*19c0*/  UMOV UR8, 0x40 ;  /* 0x0000004000087882 */ /* 0x000fe20000000000 */
[----:B------:R-:W-:Y:S01]  /*19d0*/  NOP ;  /* 0x0000000000007918 */ /* 0x000fe20000000000 */
[----:B------:R-:W-:Y:S01]  /*19e0*/  UMOV UR5, 0x400 ;  /* 0x0000040000057882 */ /* 0x000fe20000000000 */
[----:B-1----:R-:W-:Y:S02]  /*19f0*/  ULEA UR8, UR6, UR8, 0x18 ;  /* 0x0000000806087291 */ /* 0x002fe4000f8ec0ff */
[----:B------:R-:W-:-:S07]  /*1a00*/  ULEA UR6, UR6, UR5, 0x18 ;  /* 0x0000000506067291 */ /* 0x000fce000f8ec0ff */
[----:B------:R-:W1:Y:S02]  /*1a10*/  LDS.U8 R0, [UR8+0x1c] ;  /* 0x00001c08ff007984 */ /* 0x000e640008000000 */
[----:B-1----:R-:W-:-:S13]  /*1a20*/  ISETP.NE.AND P0, PT, R0, RZ, PT ;  /* 0x000000ff0000720c */ /* 0x002fda0003f05270 */
[----:B------:R-:W-:Y:S05]  /*1a30*/  @P0 BRA `(.L_x_31) ;  /* 0x0000000000580947 */ /* 0x000fea0003800000 */
[----:B------:R-:W-:-:S13]  /*1a40*/  ELECT P0, URZ, PT ;  /* 0x0000000000ff782f */ /* 0x000fda0003800000 */
[----:B------:R-:W-:Y:S05]  /*1a50*/  @!P0 BRA `(.L_x_32) ;  /* 0x0000000000608947 */ /* 0x000fea0003800000 */
[----:B------:R-:W-:Y:S01]  /*1a60*/  UMOV UR5, 0x10 ;  /* 0x0000001000057882 */ /* 0x000fe20000000000 */
[----:B------:R-:W-:Y:S01]  /*1a70*/  HFMA2 R2, -RZ, RZ, 0, 5.9604644775390625e-08 ;  /* 0x00000001ff027431 */ /* 0x000fe200000001ff */
[----:B------:R-:W-:-:S03]  /*1a80*/  MOV R3, 0xffff ;  /* 0x0000ffff00037802 */ /* 0x000fc60000000f00 */
[----:B------:R-:W-:Y:S04]  /*1a90*/  DEPBAR.LE SB1, 0x36 ;  /* 0x00009d800000791a */ /* 0x000fe80000000000 */
[----:B------:R-:W1:Y:S02]  /*1aa0*/  UTCATOMSWS.FIND_AND_SET.ALIGN UP0, UR5, UR5 ;  /* 0x00000005000575e3 */ /* 0x000e640008000800 */
[----:B-1----:R-:W-:Y:S01]  /*1ab0*/  MOV R0, UR5 ;  /* 0x0000000500007c02 */ /* 0x002fe20008000f00 */
[----:B------:R-:W-:Y:S06]  /*1ac0*/  BRA.U UP0, `(.L_x_33) ;  /* 0x0000000100187547 */ /* 0x000fec000b800000 */
.L_x_34:
[----:B------:R-:W-:Y:S05]  /*1ad0*/  NANOSLEEP 0x64 ;  /* 0x000000640000795d */ /* 0x000fea0003800000 */
[----:B------:R-:W-:-:S05]  /*1ae0*/  UMOV UR5, 0x10 ;  /* 0x0000001000057882 */ /* 0x000fca0000000000 */
[----:B------:R-:W-:Y:S04]  /*1af0*/  DEPBAR.LE SB1, 0x36 ;  /* 0x00009d800000791a */ /* 0x000fe80000000000 */
[----:B------:R-:W1:Y:S02]  /*1b00*/  UTCATOMSWS.FIND_AND_SET.ALIGN UP0, UR5, UR5 ;  /* 0x00000005000575e3 */ /* 0x000e640008000800 */
[----:B-1----:R-:W-:Y:S01]  /*1b10*/  MOV R0, UR5 ;  /* 0x0000000500007c02 */ /* 0x002fe20008000f00 */
[----:B------:R-:W-:Y:S05]  /*1b20*/  BRA.U !UP0, `(.L_x_34) ;  /* 0xfffffffd08e87547 */ /* 0x000fea000b83ffff */
.L_x_33:
[-C--:B------:R-:W-:Y:S02]  /*1b30*/  SHF.L.U32 R3, R3, R0.reuse, RZ ;  /* 0x0000000003037219 */ /* 0x080fe400000006ff */
[----:B------:R-:W-:Y:S01]  /*1b40*/  SHF.L.U32 R2, R2, R0, RZ ;  /* 0x0000000002027219 */ /* 0x000fe200000006ff */
[----:B------:R-:W-:Y:S02]  /*1b50*/  IMAD.SHL.U32 R0, R0, 0x20, RZ ;  /* 0x0000002000007824 */ /* 0x000fe400078e00ff */
[----:B------:R1:W-:Y:S04]  /*1b60*/  ATOMS.OR RZ, [UR8+0x14], R3 ;  /* 0x00001403ffff798c */ /* 0x0003e8000b000008 */
[----:B------:R1:W-:Y:S04]  /*1b70*/  ATOMS.OR RZ, [UR8+0x18], R2 ;  /* 0x00001802ffff798c */ /* 0x0003e8000b000008 */
[----:B------:R1:W-:Y:S01]  /*1b80*/  STS [UR6+0x160e0], R0 ;  /* 0x0160e000ff007988 */ /* 0x0003e20008000806 */
[----:B------:R-:W-:Y:S05]  /*1b90*/  BRA `(.L_x_32) ;  /* 0x0000000000107947 */ /* 0x000fea0003800000 */
.L_x_31:
[----:B------:R-:W-:Y:S02]  /*1ba0*/  MOV R0, 0xffffffff ;  /* 0xffffffff00007802 */ /* 0x000fe40000000f00 */
[----:B------:R-:W-:-:S03]  /*1bb0*/  MOV R2, 0x1be0 ;  /* 0x00001be000027802 */ /* 0x000fc60000000f00 */
[----:B------:R1:W-:Y:S04]  /*1bc0*/  STS [UR6+0x160e0], R0 ;  /* 0x0160e000ff007988 */ /* 0x0003e80008000806 */
[----:B-1----:R-:W-:Y:S05]  /*1bd0*/  CALL.REL.NOINC `($__internal_1_$__cuda_sm10x_tcgen05_guardrail_trap_phase_invalid_during_alloc) ;  /* 0x0000015400fc7944 */ /* 0x002fea0003c00000 */
.L_x_32:
[----:B------:R-:W-:Y:S05]  /*1be0*/  WARPSYNC.ALL ;  /* 0x0000000000007948 */ /* 0x000fea0003800000 */
[----:B------:R-:W-:Y:S01]  /*1bf0*/  NOP ;  /* 0x0000000000007918 */ /* 0x000fe20000000000 */
.L_x_30:
[----:B------:R-:W2:Y:S01]  /*1c00*/  LDCU UR8, c[0x0][0x384] ;  /* 0x00007080ff0877ac */ /* 0x000ea20008000800 */
[----:B-1----:R-:W-:Y:S01]  /*1c10*/  HFMA2 R3, -RZ, RZ, 0, 5.9604644775390625e-08 ;  /* 0x00000001ff037431 */ /* 0x002fe200000001ff */
[----:B--2---:R-:W-:-:S09]  /*1c20*/  UISETP.NE.AND UP0, UPT, UR8, URZ, UPT ;  /* 0x000000ff0800728c */ /* 0x004fd2000bf05270 */
[----:B------:R-:W-:Y:S05]  /*1c30*/  BRA.U !UP0, `(.L_x_29) ;  /* 0x00000021083c7547 */ /* 0x000fea000b800000 */
[----:B------:R-:W-:Y:S01]  /*1c40*/  UIADD3 UR7, UPT, UPT, UR7, 0x100, URZ ;  /* 0x0000010007077890 */ /* 0x000fe2000fffe0ff */
[----:B------:R-:W-:Y:S01]  /*1c50*/  BSSY.RECONVERGENT B0, `(.L_x_35) ;  /* 0x000000d000007945 */ /* 0x000fe20003800200 */
[----:B------:R-:W-:Y:S02]  /*1c60*/  UIADD3 UR8, UPT, UPT, UR8, 0x3f, URZ ;  /* 0x0000003f08087890 */ /* 0x000fe4000fffe0ff */
[----:B------:R-:W-:Y:S02]  /*1c70*/  USHF.R.S32.HI UR5, URZ, 0x1f, UR7 ;  /* 0x0000001fff057899 */ /* 0x000fe40008011407 */
[----:B------:R-:W-:Y:S02]  /*1c80*/  USHF.R.S32.HI UR6, URZ, 0x1f, UR8 ;  /* 0x0000001fff067899 */ /* 0x000fe40008011408 */
[----:B------:R-:W-:Y:S02]  /*1c90*/  ULEA.HI UR5, UR5, UR7, URZ, 0x6 ;  /* 0x0000000705057291 */ /* 0x000fe4000f8f30ff */
[----:B------:R-:W-:-:S02]  /*1ca0*/  ULEA.HI UR6, UR6, UR8, URZ, 0x6 ;  /* 0x0000000806067291 */ /* 0x000fc4000f8f30ff */
[----:B------:R-:W-:Y:S02]  /*1cb0*/  UIADD3 UR5, UPT, UPT, UR5, 0x3f, URZ ;  /* 0x0000003f05057890 */ /* 0x000fe4000fffe0ff */
[----:B------:R-:W-:Y:S02]  /*1cc0*/  USHF.R.S32.HI UR6, URZ, 0x6, UR6 ;  /* 0x00000006ff067899 */ /* 0x000fe40008011406 */
[----:B------:R-:W-:-:S04]  /*1cd0*/  USHF.R.S32.HI UR5, URZ, 0x6, UR5 ;  /* 0x00000006ff057899 */ /* 0x000fc80008011405 */
[----:B------:R-:W-:-:S04]  /*1ce0*/  UISETP.LT.AND UP0, UPT, UR6, UR5, UPT ;  /* 0x000000050600728c */ /* 0x000fc8000bf01270 */
[----:B------:R-:W-:Y:S01]  /*1cf0*/  USEL UR20, UR6, UR5, UP0 ;  /* 0x0000000506147287 */ /* 0x000fe20008000000 */
[----:B------:R-:W-:Y:S11]  /*1d00*/  @!P4 BRA `(.L_x_36) ;  /* 0x000000000004c947 */ /* 0x000ff60003800000 */
[----:B------:R-:W-:Y:S05]  /*1d10*/  BPT.TRAP 0x1 ;  /* 0x000000040000795c */ /* 0x000fea0000300000 */
.L_x_36:
[----:B------:R-:W-:Y:S05]  /*1d20*/  BSYNC.RECONVERGENT B0 ;  /* 0x0000000000007941 */ /* 0x000fea0003800200 */
.L_x_35:
[----:B------:R-:W1:Y:S01]  /*1d30*/  S2UR UR13, SR_CgaCtaId ;  /* 0x00000000000d79c3 */ /* 0x000e620000008800 */
[----:B------:R-:W-:Y:S01]  /*1d40*/  UMOV UR5, 0x400 ;  /* 0x0000040000057882 */ /* 0x000fe20000000000 */
[----:B------:R-:W-:Y:S01]  /*1d50*/  SHF.L.U32 R0, R4, 0x1f, RZ ;  /* 0x0000001f04007819 */ /* 0x000fe200000006ff */
[----:B-1----:R-:W-:-:S09]  /*1d60*/  ULEA UR13, UR13, UR5, 0x18 ;  /* 0x000000050d0d7291 */ /* 0x002fd2000f8ec0ff */
[----:B------:R-:W1:Y:S02]  /*1d70*/  SYNCS.PHASECHK.TRANS64.TRYWAIT P0, [UR13+0x16000], R0 ;  /* 0x01600000ff0075a7 */ /* 0x000e64000800110d */
[----:B-1----:R-:W-:Y:S05]  /*1d80*/  @!P0 BRA `(.L_x_37) ;  /* 0x0000014000148947 */ /* 0x002fea0003800000 */
.L_x_391:
[----:B------:R-:W-:Y:S05]  /*1d90*/  BRA.U !UP1, `(.L_x_38) ;  /* 0x0000000109047547 */ /* 0x000fea000b800000 */
[----:B------:R-:W-:Y:S05]  /*1da0*/  BPT.TRAP 0x1 ;  /* 0x000000040000795c */ /* 0x000fea0000300000 */
.L_x_38:
[----:B------:R-:W-:Y:S01]  /*1db0*/  ULEA UR5, UR4, UR13, 0x3 ;  /* 0x0000000d04057291 */ /* 0x000fe2000f8e18ff */
[----:B-1----:R-:W-:Y:S01]  /*1dc0*/  MOV R2, UR14 ;  /* 0x0000000e00027c02 */ /* 0x002fe20008000f00 */
[----:B------:R-:W-:-:S03]  /*1dd0*/  UISETP.NE.AND UP4, UPT, UR16, URZ, UPT ;  /* 0x000000ff1000728c */ /* 0x000fc6000bf85270 */
[----:B------:R-:W-:-:S04]  /*1de0*/  SHF.L.U32 R2, R2, 0x1f, RZ ;  /* 0x0000001f02027819 */ /* 0x000fc800000006ff */
[----:B------:R-:W1:Y:S02]  /*1df0*/  SYNCS.PHASECHK.TRANS64.TRYWAIT P0, [UR5+0x16020], R2 ;  /* 0x01602002ff0075a7 */ /* 0x000e640008001105 */
[----:B-1----:R-:W-:Y:S05]  /*1e00*/  @!P0 BRA `(.L_x_39) ;  /* 0x00000140000c8947 */ /* 0x002fea0003800000 */
.L_x_393:
[----:B------:R-:W-:-:S04]  /*1e10*/  UIADD3 UR19, UPT, UPT, UR4, 0x1, URZ ;  /* 0x0000000104137890 */ /* 0x000fc8000fffe0ff */
[----:B------:R-:W-:-:S04]  /*1e20*/  UISETP.NE.AND UP0, UPT, UR19, 0x3, UPT ;  /* 0x000000031300788c */ /* 0x000fc8000bf05270 */
[----:B------:R-:W-:Y:S02]  /*1e30*/  USEL UR6, URZ, 0x1, UP0 ;  /* 0x00000001ff067887 */ /* 0x000fe40008000000 */
[----:B------:R-:W-:Y:S02]  /*1e40*/  USEL UR19, UR19, URZ, UP0 ;  /* 0x000000ff13137287 */ /* 0x000fe40008000000 */
[----:B------:R-:W-:Y:S01]  /*1e50*/  ULOP3.LUT UR14, UR14, UR6, URZ, 0x3c, !UPT ;  /* 0x000000060e0e7292 */ /* 0x000fe2000f8e3cff */
[----:B------:R-:W-:Y:S11]  /*1e60*/  BRA.U UP4, `(.L_x_40) ;  /* 0x0000000104047547 */ /* 0x000ff6000b800000 */
[----:B------:R-:W-:Y:S05]  /*1e70*/  BPT.TRAP 0x1 ;  /* 0x000000040000795c */ /* 0x000fea0000300000 */
.L_x_40:
[----:B-1----:R-:W-:Y:S01]  /*1e80*/  IMAD.U32 R2, RZ, RZ, UR21 ;  /* 0x00000015ff027e24 */ /* 0x002fe2000f8e00ff */
[----:B------:R-:W-:Y:S01]  /*1e90*/  USHF.R.U32.HI UR8, URZ, 0x4, UR13 ;  /* 0x00000004ff087899 */ /* 0x000fe2000801160d */
[----:B------:R-:W-:-:S03]  /*1ea0*/  CS2R R6, SRZ ;  /* 0x0000000000067805 */ /* 0x000fc6000001ff00 */
[----:B------:R-:W-:Y:S01]  /*1eb0*/  SHF.L.U32 R2, R2, 0x1f, RZ ;  /* 0x0000001f02027819 */ /* 0x000fe200000006ff */
[----:B------:R-:W-:-:S03]  /*1ec0*/  ULOP3.LUT UR8, UR8, 0x3fff, URZ, 0xc0, !UPT ;  /* 0x00003fff08087892 */ /* 0x000fc6000f8ec0ff */
[----:B------:R-:W1:Y:S01]  /*1ed0*/  SYNCS.PHASECHK.TRANS64.TRYWAIT P0, [UR13+0x16058], R2 ;  /* 0x01605802ff0075a7 */ /* 0x000e62000800110d */
[----:B------:R-:W-:Y:S01]  /*1ee0*/  ULOP3.LUT UR8, UR8, 0x10000, URZ, 0xfc, !UPT ;  /* 0x0001000008087892 */ /* 0x000fe2000f8efcff */
[----:B-1----:R-:W-:Y:S11]  /*1ef0*/  @!P0 BRA `(.L_x_41) ;  /* 0x0000013c00e88947 */ /* 0x002ff60003800000 */
.L_x_395:
[----:B-1----:R-:W-:Y:S01]  /*1f00*/  IMAD.MOV.U32 R5, RZ, RZ, RZ ;  /* 0x000000ffff057224 */ /* 0x002fe200078e00ff */
[----:B------:R-:W-:Y:S01]  /*1f10*/  R2UR UR7, R7 ;  /* 0x00000000070772ca */ /* 0x000fe200000e0000 */
[----:B------:R-:W-:Y:S01]  /*1f20*/  IMAD.MOV.U32 R2, RZ, RZ, RZ ;  /* 0x000000ffff027224 */ /* 0x000fe200078e00ff */
[----:B------:R-:W-:Y:S01]  /*1f30*/  R2UR UR6, R6 ;  /* 0x00000000060672ca */ /* 0x000fe200000e0000 */
[----:B------:R-:W-:Y:S01]  /*1f40*/  ULEA UR38, UR4, UR17, 0x9 ;  /* 0x0000001104267291 */ /* 0x000fe2000f8e48ff */
[----:B------:R-:W-:Y:S01]  /*1f50*/  R2UR UR9, R5 ;  /* 0x00000000050972ca */ /* 0x000fe200000e0000 */
[----:B------:R-:W-:Y:S01]  /*1f60*/  UIADD3 UR46, UPT, UPT, UR8, 0x2, URZ ;  /* 0x00000002082e7890 */ /* 0x000fe2000fffe0ff */
[----:B------:R-:W-:Y:S01]  /*1f70*/  R2UR UR4, R2 ;  /* 0x00000000020472ca */ /* 0x000fe200000e0000 */
[----:B------:R-:W-:Y:S02]  /*1f80*/  UIADD3 UR32, UPT, UPT, UR38, 0x2, URZ ;  /* 0x0000000226207890 */ /* 0x000fe4000fffe0ff */
[----:B------:R-:W-:-:S02]  /*1f90*/  UIADD3 UR44, UPT, UPT, UR8, 0x4, URZ ;  /* 0x00000004082c7890 */ /* 0x000fc4000fffe0ff */
[----:B------:R-:W-:Y:S02]  /*1fa0*/  UIADD3 UR28, UPT, UPT, UR38, 0x4, URZ ;  /* 0x00000004261c7890 */ /* 0x000fe4000fffe0ff */
[----:B------:R-:W-:Y:S02]  /*1fb0*/  UIADD3 UR42, UPT, UPT, UR8, 0x6, URZ ;  /* 0x00000006082a7890 */ /* 0x000fe4000fffe0ff */
[----:B------:R-:W-:Y:S01]  /*1fc0*/  UIADD3 UR48, UPT, UPT, UR38, 0x6, URZ ;  /* 0x0000000626307890 */ /* 0x000fe2000fffe0ff */
[----:B------:R-:W-:Y:S01]  /*1fd0*/  UMOV UR34, 0x0 ;  /* 0x0000000000227882 */ /* 0x000fe20000000000 */
[----:B------:R-:W-:Y:S01]  /*1fe0*/  UMOV UR35, 0x8100490 ;  /* 0x0810049000237882 */ /* 0x000fe20000000000 */
[----:B------:R-:W-:Y:S01]  /*1ff0*/  UMOV UR40, UR8 ;  /* 0x0000000800287c82 */ /* 0x000fe20008000000 */
[----:B------:R-:W-:Y:S01]  /*2000*/  UMOV UR41, 0x40004040 ;  /* 0x4000404000297882 */ /* 0x000fe20000000000 */
        /* <DEDUP_REMOVED lines=9> */
[----:B------:R1:W-:Y:S01]  /*20a0*/  UTCHMMA gdesc[UR40], gdesc[UR38], tmem[UR7], tmem[UR34], idesc[UR35], !UPT ;  /* 0x00ff2226280075ea */ /* 0x0003e2000f800007 */
[----:B------:R-:W-:Y:S01]  /*20b0*/  UMOV UR10, 0x0 ;  /* 0x00000000000a7882 */ /* 0x000fe20000000000 */
[----:B------:R-:W-:Y:S01]  /*20c0*/  UMOV UR11, 0x8100490 ;  /* 0x08100490000b7882 */ /* 0x000fe20000000000 */
[----:B------:R-:W-:Y:S01]  /*20d0*/  UMOV UR43, 0x40004040 ;  /* 0x40004040002b7882 */ /* 0x000fe20000000000 */
[----:B------:R-:W-:Y:S01]  /*20e0*/  UMOV UR49, 0x40004040 ;  /* 0x4000404000317882 */ /* 0x000fe20000000000 */
[----:B------:R1:W-:Y:S01]  /*20f0*/  UTCHMMA gdesc[UR46], gdesc[UR32], tmem[UR6], tmem[UR30], idesc[UR31], UPT ;  /* 0x00ff1e202e0075ea */ /* 0x0003e2000b800006 */
[----:B------:R1:W-:Y:S01]  /*2100*/  UTCHMMA gdesc[UR44], gdesc[UR28], tmem[UR9], tmem[UR26], idesc[UR27], UPT ;  /* 0x00ff1a1c2c0075ea */ /* 0x0003e2000b800009 */
[----:B------:R1:W-:Y:S01]  /*2110*/  UTCHMMA gdesc[UR42], gdesc[UR48], tmem[UR4], tmem[UR10], idesc[UR11], UPT ;  /* 0x00ff0a302a0075ea */ /* 0x0003e2000b800004 */
[----:B------:R-:W-:Y:S05]  /*2120*/  BRA.U UP4, `(.L_x_42) ;  /* 0x0000000104047547 */ /* 0x000fea000b800000 */
[----:B-1----:R-:W-:Y:S05]  /*2130*/  BPT.TRAP 0x1 ;  /* 0x000000040000795c */ /* 0x002fea0000300000 */
.L_x_42:
[----:B-1----:R-:W-:Y:S01]  /*2140*/  UIADD3 UR4, UPT, UPT, UR13, 0x16050, URZ ;  /* 0x000160500d047890 */ /* 0x002fe2000fffe0ff */
[----:B------:R-:W-:Y:S01]  /*2150*/  BSSY.RECONVERGENT B0, `(.L_x_43) ;  /* 0x0000005000007945 */ /* 0x000fe20003800200 */
[----:B------:R-:W-:-:S07]  /*2160*/  ULOP3.LUT UR6, UR21, 0x1, URZ, 0x3c, !UPT ;  /* 0x0000000115067892 */ /* 0x000fce000f8e3cff */
[----:B------:R1:W-:Y:S01]  /*2170*/  UTCBAR [UR4], URZ ;  /* 0x000000ff040073e9 */ /* 0x0003e200080000ff */
[----:B------:R-:W-:Y:S05]  /*2180*/  @!P4 BRA `(.L_x_44) ;  /* 0x000000000004c947 */ /* 0x000fea0003800000 */
[----:B-1----:R-:W-:Y:S05]  /*2190*/  BPT.TRAP 0x1 ;  /* 0x000000040000795c */ /* 0x002fea0000300000 */
.L_x_44:
[----:B-1----:R-:W-:Y:S05]  /*21a0*/  BSYNC.RECONVERGENT B0 ;  /* 0x0000000000007941 */ /* 0x002fea0003800200 */
.L_x_43:
[----:B------:R-:W1:Y:S01]  /*21b0*/  SYNCS.PHASECHK.TRANS64.TRYWAIT P0, [UR13+0x16008], R0 ;  /* 0x01600800ff0075a7 */ /* 0x000e62000800110d */
[----:B------:R-:W-:Y:S01]  /*21c0*/  UISETP.NE.AND UP3, UPT, UR15, URZ, UPT ;  /* 0x000000ff0f00728c */ /* 0x000fe2000bf65270 */
[----:B-1----:R-:W-:Y:S10]  /*21d0*/  @!P0 BRA `(.L_x_45) ;  /* 0x0000013c00488947 */ /* 0x002ff40003800000 */
.L_x_397:
[----:B------:R-:W-:Y:S05]  /*21e0*/  BRA.U UP3, `(.L_x_46) ;  /* 0x0000000103047547 */ /* 0x000fea000b800000 */
[----:B------:R-:W-:Y:S05]  /*21f0*/  BPT.TRAP 0x1 ;  /* 0x000000040000795c */ /* 0x000fea0000300000 */
.L_x_46:
[----:B-1----:R-:W-:Y:S02]  /*2200*/  IMAD.U32 R0, RZ, RZ, UR22 ;  /* 0x00000016ff007e24 */ /* 0x002fe4000f8e00ff */
[----:B------:R-:W-:Y:S02]  /*2210*/  HFMA2 R6, -RZ, RZ, 0, 7.62939453125e-06 ;  /* 0x00000080ff067431 */ /* 0x000fe400000001ff */
[----:B------:R-:W-:Y:S01]  /*2220*/  IMAD.MOV.U32 R5, RZ, RZ, 0x80 ;  /* 0x00000080ff057424 */ /* 0x000fe200078e00ff */
[----:B------:R-:W-:-:S04]  /*2230*/  SHF.L.U32 R0, R0, 0x1f, RZ ;  /* 0x0000001f00007819 */ /* 0x000fc800000006ff */
[----:B------:R-:W1:Y:S02]  /*2240*/  SYNCS.PHASECHK.TRANS64.TRYWAIT P0, [UR13+0x16068], R0 ;  /* 0x01606800ff0075a7 */ /* 0x000e64000800110d */
[----:B-1----:R-:W-:Y:S05]  /*2250*/  @!P0 BRA `(.L_x_47) ;  /* 0x0000013c00408947 */ /* 0x002fea0003800000 */
.L_x_399:
[----:B-1----:R-:W-:Y:S01]  /*2260*/  IMAD.MOV.U32 R2, RZ, RZ, 0x80 ;  /* 0x00000080ff027424 */ /* 0x002fe200078e00ff */
[----:B------:R-:W-:Y:S01]  /*2270*/  R2UR UR10, R6 ;  /* 0x00000000060a72ca */ /* 0x000fe200000e0000 */
[----:B------:R-:W-:Y:S01]  /*2280*/  IMAD.MOV.U32 R0, RZ, RZ, 0x80 ;  /* 0x00000080ff007424 */ /* 0x000fe200078e00ff */
[----:B------:R-:W-:Y:S01]  /*2290*/  R2UR UR9, R5 ;  /* 0x00000000050972ca */ /* 0x000fe200000e0000 */
[----:B------:R-:W-:Y:S01]  /*22a0*/  UIADD3 UR44, UPT, UPT, UR8, 0x400, URZ ;  /* 0x00000400082c7890 */ /* 0x000fe2000fffe0ff */
[----:B------:R-:W-:Y:S01]  /*22b0*/  R2UR UR7, R2 ;  /* 0x00000000020772ca */ /* 0x000fe200000e0000 */
[----:B------:R-:W-:Y:S01]  /*22c0*/  UIADD3 UR42, UPT, UPT, UR8, 0x402, URZ ;  /* 0x00000402082a7890 */ /* 0x000fe2000fffe0ff */
[----:B------:R-:W-:Y:S01]  /*22d0*/  R2UR UR4, R0 ;  /* 0x00000000000472ca */ /* 0x000fe200000e0000 */
[----:B------:R-:W-:Y:S02]  /*22e0*/  UIADD3 UR40, UPT, UPT, UR8, 0x404, URZ ;  /* 0x0000040408287890 */ /* 0x000fe4000fffe0ff */
[----:B------:R-:W-:Y:S01]  /*22f0*/  UIADD3 UR50, UPT, UPT, UR8, 0x406, URZ ;  /* 0x0000040608327890 */ /* 0x000fe2000fffe0ff */
        /* <DEDUP_REMOVED lines=22> */
.L_x_48:
[----:B-1----:R-:W-:-:S09]  /*2460*/  UIADD3 UR4, UPT, UPT, UR13, 0x16060, URZ ;  /* 0x000160600d047890 */ /* 0x002fd2000fffe0ff */
[----:B------:R1:W-:Y:S01]  /*2470*/  UTCBAR [UR4], URZ ;  /* 0x000000ff040073e9 */ /* 0x0003e200080000ff */
[----:B------:R-:W-:Y:S05]  /*2480*/  BRA.U !UP1, `(.L_x_49) ;  /* 0x0000000109047547 */ /* 0x000fea000b800000 */
[----:B-1----:R-:W-:Y:S05]  /*2490*/  BPT.TRAP 0x1 ;  /* 0x000000040000795c */ /* 0x002fea0000300000 */
.L_x_49:
[----:B------:R-:W-:-:S09]  /*24a0*/  UIADD3 UR5, UPT, UPT, UR5, 0x16038, URZ ;  /* 0x0001603805057890 */ /* 0x000fd2000fffe0ff */
[----:B------:R2:W-:Y:S01]  /*24b0*/  UTCBAR [UR5], URZ ;  /* 0x000000ff050073e9 */ /* 0x0005e200080000ff */
[----:B------:R-:W-:Y:S05]  /*24c0*/  BRA.U !UP1, `(.L_x_50) ;  /* 0x0000000109047547 */ /* 0x000fea000b800000 */
[----:B-12---:R-:W-:Y:S05]  /*24d0*/  BPT.TRAP 0x1 ;  /* 0x000000040000795c */ /* 0x006fea0000300000 */
.L_x_50:
[----:B-1----:R-:W-:Y:S01]  /*24e0*/  ULEA UR4, UR19, UR13, 0x3 ;  /* 0x0000000d13047291 */ /* 0x002fe2000f8e18ff */
[----:B------:R-:W-:-:S04]  /*24f0*/  MOV R0, UR14 ;  /* 0x0000000e00007c02 */ /* 0x000fc80008000f00 */
[----:B------:R-:W-:-:S04]  /*2500*/  SHF.L.U32 R0, R0, 0x1f, RZ ;  /* 0x0000001f00007819 */ /* 0x000fc800000006ff */
[----:B------:R-:W1:Y:S02]  /*2510*/  SYNCS.PHASECHK.TRANS64.TRYWAIT P0, [UR4+0x16020], R0 ;  /* 0x01602000ff0075a7 */ /* 0x000e640008001104 */
[----:B-1----:R-:W-:Y:S05]  /*2520*/  @!P0 BRA `(.L_x_51) ;  /* 0x0000013800a48947 */ /* 0x002fea0003800000 */
.L_x_401:
[----:B------:R-:W-:-:S04]  /*2530*/  UIADD3 UR4, UPT, UPT, UR19, 0x1, URZ ;  /* 0x0000000113047890 */ /* 0x000fc8000fffe0ff */
[----:B------:R-:W-:-:S04]  /*2540*/  UISETP.NE.AND UP0, UPT, UR4, 0x3, UPT ;  /* 0x000000030400788c */ /* 0x000fc8000bf05270 */
[----:B--2---:R-:W-:Y:S02]  /*2550*/  USEL UR5, URZ, 0x1, UP0 ;  /* 0x00000001ff057887 */ /* 0x004fe40008000000 */
[----:B------:R-:W-:Y:S02]  /*2560*/  USEL UR4, UR4, URZ, UP0 ;  /* 0x000000ff04047287 */ /* 0x000fe40008000000 */
[----:B------:R-:W-:Y:S01]  /*2570*/  ULOP3.LUT UR14, UR14, UR5, URZ, 0x3c, !UPT ;  /* 0x000000050e0e7292 */ /* 0x000fe2000f8e3cff */
[----:B------:R-:W-:Y:S11]  /*2580*/  BRA.U UP5, `(.L_x_52) ;  /* 0x0000000105047547 */ /* 0x000ff6000b800000 */
[----:B------:R-:W-:Y:S05]  /*2590*/  BPT.TRAP 0x1 ;  /* 0x000000040000795c */ /* 0x000fea0000300000 */
.L_x_52:
[----:B-1----:R-:W-:-:S04]  /*25a0*/  MOV R0, UR23 ;  /* 0x0000001700007c02 */ /* 0x002fc80008000f00 */
[----:B------:R-:W-:-:S04]  /*25b0*/  SHF.L.U32 R0, R0, 0x1f, RZ ;  /* 0x0000001f00007819 */ /* 0x000fc800000006ff */
[----:B------:R-:W1:Y:S02]  /*25c0*/  SYNCS.PHASECHK.TRANS64.TRYWAIT P0, [UR13+0x160a0], R0 ;  /* 0x0160a000ff0075a7 */ /* 0x000e64000800110d */
[----:B-1----:R-:W-:Y:S05]  /*25d0*/  @!P0 BRA `(.L_x_53) ;  /* 0x0000013800908947 */ /* 0x002fea0003800000 */
.L_x_403:
[----:B------:R-:W-:Y:S05]  /*25e0*/  BRA.U UP4, `(.L_x_54) ;  /* 0x0000000104047547 */ /* 0x000fea000b800000 */
[----:B------:R-:W-:Y:S05]  /*25f0*/  BPT.TRAP 0x1 ;  /* 0x000000040000795c */ /* 0x000fea0000300000 */
.L_x_54:
[----:B-1----:R-:W-:Y:S02]  /*2600*/  IMAD.U32 R0, RZ, RZ, UR6 ;  /* 0x00000006ff007e24 */ /* 0x002fe4000f8e00ff */
[----:B------:R-:W-:Y:S02]  /*2610*/  HFMA2 R5, -RZ, RZ, 0, 2.384185791015625e-06 ;  /* 0x00000028ff057431 */ /* 0x000fe400000001ff */
[----:B------:R-:W-:Y:S01]  /*2620*/  IMAD.MOV.U32 R7, RZ, RZ, 0x20 ;  /* 0x00000020ff077424 */ /* 0x000fe200078e00ff */
[----:B------:R-:W-:Y:S02]  /*2630*/  MOV R6, 0x100 ;  /* 0x0000010000067802 */ /* 0x000fe40000000f00 */
[----:B------:R-:W-:-:S04]  /*2640*/  SHF.L.U32 R0, R0, 0x1f, RZ ;  /* 0x0000001f00007819 */ /* 0x000fc800000006ff */
[----:B------:R-:W1:Y:S02]  /*2650*/  SYNCS.PHASECHK.TRANS64.TRYWAIT P0, [UR13+0x16058], R0 ;  /* 0x01605800ff0075a7 */ /* 0x000e64000800110d */
[----:B-1----:R-:W-:Y:S05]  /*2660*/  @!P0 BRA `(.L_x_55) ;  /* 0x0000013800848947 */ /* 0x002fea0003800000 */
.L_x_405:
[----:B-1----:R-:W-:Y:S01]  /*2670*/  IMAD.MOV.U32 R0, RZ, RZ, 0x38 ;  /* 0x00000038ff007424 */ /* 0x002fe200078e00ff */
[----:B------:R-:W-:Y:S01]  /*2680*/  R2UR UR18, R6 ;  /* 0x00000000061272ca */ /* 0x000fe200000e0000 */
[----:B------:R-:W-:Y:S01]  /*2690*/  IMAD.MOV.U32 R6, RZ, RZ, 0x100 ;  /* 0x00000100ff067424 */ /* 0x000fe200078e00ff */
[----:B------:R-:W-:Y:S01]  /*26a0*/  R2UR UR10, R5 ;  /* 0x00000000050a72ca */ /* 0x000fe200000e0000 */
[----:B------:R-:W-:Y:S01]  /*26b0*/  IMAD.MOV.U32 R5, RZ, RZ, 0x30 ;  /* 0x00000030ff057424 */ /* 0x000fe200078e00ff */
[----:B------:R-:W-:Y:S01]  /*26c0*/  R2UR UR5, R0 ;  /* 0x00000000000572ca */ /* 0x000fe200000e0000 */
[----:B------:R-:W-:Y:S01]  /*26d0*/  IMAD.MOV.U32 R2, RZ, RZ, 0x100 ;  /* 0x00000100ff027424 */ /* 0x000fe200078e00ff */
[----:B------:R-:W-:Y:S01]  /*26e0*/  R2UR UR12, R7 ;  /* 0x00000000070c72ca */ /* 0x000fe200000e0000 */
[----:B------:R-:W-:Y:S01]  /*26f0*/  IMAD.MOV.U32 R0, RZ, RZ, 0x100 ;  /* 0x00000100ff007424 */ /* 0x000fe200078e00ff */
[----:B------:R-:W-:Y:S01]  /*2700*/  R2UR UR11, R6 ;  /* 0x00000000060b72ca */ /* 0x000fe200000e0000 */
[----:B------:R-:W-:Y:S01]  /*2710*/  ULEA UR42, UR19, UR24, 0x9 ;  /* 0x00000018132a7291 */ /* 0x000fe2000f8e48ff */
[----:B------:R-:W-:Y:S01]  /*2720*/  R2UR UR8, R5 ;  /* 0x00000000050872ca */ /* 0x000fe200000e0000 */
[----:B------:R-:W-:Y:S01]  /*2730*/  UMOV UR32, 0x0 ;  /* 0x0000000000207882 */ /* 0x000fe20000000000 */
[----:B------:R-:W-:Y:S01]  /*2740*/  R2UR UR9, R2 ;  /* 0x00000000020972ca */ /* 0x000fe200000e0000 */
[----:B------:R-:W-:Y:S01]  /*2750*/  UIADD3 UR40, UPT, UPT, UR42, 0x80, URZ ;  /* 0x000000802a287890 */ /* 0x000fe2000fffe0ff */
[----:B------:R-:W-:Y:S01]  /*2760*/  R2UR UR7, R0 ;  /* 0x00000000000772ca */ /* 0x000fe200000e0000 */
[----:B------:R-:W-:-:S02]  /*2770*/  UIADD3 UR38, UPT, UPT, UR42, 0x100, URZ ;  /* 0x000001002a267890 */ /* 0x000fc4000fffe0ff */
        /* <DEDUP_REMOVED lines=9> */
[----:B------:R1:W-:Y:S01]  /*2810*/  UTCHMMA tmem[UR12], gdesc[UR42], tmem[UR18], tmem[UR32], idesc[UR33], !UPT ;  /* 0x00ff202a0c0079ea */ /* 0x0003e2000f800012 */
[----:B------:R-:W-:Y:S01]  /*2820*/  UMOV UR26, 0x0 ;  /* 0x00000000001a7882 */ /* 0x000fe20000000000 */
[----:B------:R-:W-:Y:S01]  /*2830*/  UMOV UR27, 0x8110490 ;  /* 0x08110490001b7882 */ /* 0x000fe20000000000 */
[----:B------:R-:W-:Y:S01]  /*2840*/  UMOV UR35, 0x40004040 ;  /* 0x4000404000237882 */ /* 0x000fe20000000000 */
[----:B------:R1:W-:Y:S01]  /*2850*/  UTCHMMA tmem[UR10], gdesc[UR40], tmem[UR11], tmem[UR30], idesc[UR31], UPT ;  /* 0x00ff1e280a0079ea */ /* 0x0003e2000b80000b */
[----:B------:R1:W-:Y:S01]  /*2860*/  UTCHMMA tmem[UR8], gdesc[UR38], tmem[UR9], tmem[UR28], idesc[UR29], UPT ;  /* 0x00ff1c26080079ea */ /* 0x0003e2000b800009 */
[----:B------:R1:W-:Y:S01]  /*2870*/  UTCHMMA tmem[UR5], gdesc[UR34], tmem[UR7], tmem[UR26], idesc[UR27], UPT ;  /* 0x00ff1a22050079ea */ /* 0x0003e2000b800007 */
[----:B------:R-:W-:Y:S05]  /*2880*/  BRA.U UP5, `(.L_x_56) ;  /* 0x0000000105047547 */ /* 0x000fea000b800000 */
[----:B-1----:R-:W-:Y:S05]  /*2890*/  BPT.TRAP 0x1 ;  /* 0x000000040000795c */ /* 0x002fea0000300000 */
.L_x_56:
[----:B-1----:R-:W-:Y:S02]  /*28a0*/  UIADD3 UR8, UPT, UPT, UR13, 0x16090, URZ ;  /* 0x000160900d087890 */ /* 0x002fe4000fffe0ff */
[----:B------:R-:W-:Y:S02]  /*28b0*/  UISETP.GE.AND UP0, UPT, UR20, 0x2, UPT ;  /* 0x000000021400788c */ /* 0x000fe4000bf06270 */
[----:B------:R-:W-:Y:S01]  /*28c0*/  ULOP3.LUT UR7, UR22, 0x1, URZ, 0x3c, !UPT ;  /* 0x0000000116077892 */ /* 0x000fe2000f8e3cff */
[----:B------:R-:W-:Y:S01]  /*28d0*/  UMOV UR5, URZ ;  /* 0x000000ff00057c82 */ /* 0x000fe20008000000 */
[----:B------:R-:W-:-:S03]  /*28e0*/  UMOV UR18, UR19 ;  /* 0x0000001300127c82 */ /* 0x000fc60008000000 */
[----:B------:R1:W-:Y:S02]  /*28f0*/  UTCBAR [UR8], URZ ;  /* 0x000000ff080073e9 */ /* 0x0003e400080000ff */
[----:B------:R-:W-:Y:S05]  /*2900*/  BRA.U !UP0, `(.L_x_57) ;  /* 0x0000000d08c47547 */ /* 0x000fea000b800000 */
[----:B------:R-:W-:Y:S01]  /*2910*/  UMOV UR5, URZ ;  /* 0x000000ff00057c82 */ /* 0x000fe20008000000 */
[----:B------:R-:W-:Y:S01]  /*2920*/  UMOV UR18, UR19 ;  /* 0x0000001300127c82 */ /* 0x000fe20008000000 */
[----:B------:R-:W-:Y:S01]  /*2930*/  UMOV UR25, UR19 ;  /* 0x0000001300197c82 */ /* 0x000fe20008000000 */
.L_x_76:
[----:B-12---:R-:W-:Y:S01]  /*2940*/  UMOV UR8, UR20 ;  /* 0x0000001400087c82 */ /* 0x006fe20008000000 */
[----:B------:R-:W-:Y:S02]  /*2950*/  UIADD3 UR20, UPT, UPT, UR20, -0x1, URZ ;  /* 0xffffffff14147890 */ /* 0x000fe4000fffe0ff */
[----:B------:R-:W-:Y:S01]  /*2960*/  UISETP.GT.U32.AND UP2, UPT, UR8, 0x2, UPT ;  /* 0x000000020800788c */ /* 0x000fe2000bf44070 */
[----:B------:R-:W-:Y:S01]  /*2970*/  UMOV UR21, UR6 ;  /* 0x0000000600157c82 */ /* 0x000fe20008000000 */
[----:B------:R-:W-:Y:S01]  /*2980*/  UMOV UR22, UR7 ;  /* 0x0000000700167c82 */ /* 0x000fe20008000000 */
[----:B------:R-:W-:Y:S08]  /*2990*/  BRA.U !UP1, `(.L_x_58) ;  /* 0x0000000109047547 */ /* 0x000ff0000b800000 */
[----:B------:R-:W-:Y:S05]  /*29a0*/  BPT.TRAP 0x1 ;  /* 0x000000040000795c */ /* 0x000fea0000300000 */
.L_x_58:
[----:B------:R-:W1:Y:S01]  /*29b0*/  S2UR UR13, SR_CgaCtaId ;  /* 0x00000000000d79c3 */ /* 0x000e620000008800 */
[----:B------:R-:W-:Y:S01]  /*29c0*/  UMOV UR6, 0x400 ;  /* 0x0000040000067882 */ /* 0x000fe20000000000 */
[----:B------:R-:W-:Y:S02]  /*29d0*/  IMAD.U32 R0, RZ, RZ, UR14 ;  /* 0x0000000eff007e24 */ /* 0x000fe4000f8e00ff */
[----:B------:R-:W-:Y:S02]  /*29e0*/  HFMA2 R6, -RZ, RZ, 0, 0 ;  /* 0x00000000ff067431 */ /* 0x000fe400000001ff */
[----:B------:R-:W-:Y:S01]  /*29f0*/  IMAD.MOV.U32 R5, RZ, RZ, RZ ;  /* 0x000000ffff057224 */ /* 0x000fe200078e00ff */
[----:B------:R-:W-:Y:S01]  /*2a00*/  SHF.L.U32 R0, R0, 0x1f, RZ ;  /* 0x0000001f00007819 */ /* 0x000fe200000006ff */
[----:B-1----:R-:W-:Y:S04]  /*2a10*/  ULEA UR13, UR13, UR6, 0x18 ;  /* 0x000000060d0d7291 */ /* 0x002fe8000f8ec0ff */
[----:B------:R-:W-:Y:S02]  /*2a20*/  ULEA UR6, UR4, UR13, 0x3 ;  /* 0x0000000d04067291 */ /* 0x000fe4000f8e18ff */
[----:B------:R-:W-:Y:S04]  /*2a30*/  USHF.R.U32.HI UR12, URZ, 0x4, UR13 ;  /* 0x00000004ff0c7899 */ /* 0x000fe8000801160d */
[----:B------:R-:W-:Y:S03]  /*2a40*/  ULOP3.LUT UR12, UR12, 0x3fff, URZ, 0xc0, !UPT ;  /* 0x00003fff0c0c7892 */ /* 0x000fe6000f8ec0ff */
[----:B------:R-:W1:Y:S01]  /*2a50*/  SYNCS.PHASECHK.TRANS64.TRYWAIT P0, [UR6+0x16020], R0 ;  /* 0x01602000ff0075a7 */ /* 0x000e620008001106 */
[----:B------:R-:W-:Y:S01]  /*2a60*/  ULOP3.LUT UR12, UR12, 0x10000, URZ, 0xfc, !UPT ;  /* 0x000100000c0c7892 */ /* 0x000fe2000f8efcff */
[----:B-1----:R-:W-:Y:S11]  /*2a70*/  @!P0 BRA `(.L_x_59) ;  /* 0x0000013400988947 */ /* 0x002ff60003800000 */
.L_x_407:
[----:B------:R-:W-:Y:S01]  /*2a80*/  ULEA UR50, UR4, UR17, 0x9 ;  /* 0x0000001104327291 */ /* 0x000fe2000f8e48ff */
[----:B-1----:R-:W-:Y:S01]  /*2a90*/  IMAD.MOV.U32 R2, RZ, RZ, RZ ;  /* 0x000000ffff027224 */ /* 0x002fe200078e00ff */
[----:B------:R-:W-:Y:S01]  /*2aa0*/  UIADD3 UR19, UPT, UPT, UR4, 0x1, URZ ;  /* 0x0000000104137890 */ /* 0x000fe2000fffe0ff */
[----:B------:R-:W-:Y:S01]  /*2ab0*/  IMAD.MOV.U32 R0, RZ, RZ, RZ ;  /* 0x000000ffff007224 */ /* 0x000fe200078e00ff */
[----:B------:R-:W-:Y:S01]  /*2ac0*/  UIADD3 UR34, UPT, UPT, UR12, 0x2, URZ ;  /* 0x000000020c227890 */ /* 0x000fe2000fffe0ff */
[----:B------:R-:W-:Y:S01]  /*2ad0*/  R2UR UR8, R6 ;  /* 0x00000000060872ca */ /* 0x000fe200000e0000 */
[----:B------:R-:W-:Y:S01]  /*2ae0*/  UIADD3 UR48, UPT, UPT, UR50, 0x2, URZ ;  /* 0x0000000232307890 */ /* 0x000fe2000fffe0ff */
[----:B------:R-:W-:Y:S01]  /*2af0*/  R2UR UR7, R5 ;  /* 0x00000000050772ca */ /* 0x000fe200000e0000 */
[----:B------:R-:W-:Y:S01]  /*2b00*/  UIADD3 UR30, UPT, UPT, UR12, 0x4, URZ ;  /* 0x000000040c1e7890 */ /* 0x000fe2000fffe0ff */
[----:B------:R-:W-:Y:S01]  /*2b10*/  R2UR UR6, R2 ;  /* 0x00000000020672ca */ /* 0x000fe200000e0000 */
[----:B------:R-:W-:Y:S01]  /*2b20*/  UIADD3 UR46, UPT, UPT, UR50, 0x4, URZ ;  /* 0x00000004322e7890 */ /* 0x000fe2000fffe0ff */
[----:B------:R-:W-:Y:S01]  /*2b30*/  R2UR UR4, R0 ;  /* 0x00000000000472ca */ /* 0x000fe200000e0000 */
[----:B------:R-:W-:Y:S02]  /*2b40*/  UIADD3 UR26, UPT, UPT, UR12, 0x6, URZ ;  /* 0x000000060c1a7890 */ /* 0x000fe4000fffe0ff */
[----:B------:R-:W-:Y:S02]  /*2b50*/  UIADD3 UR44, UPT, UPT, UR50, 0x6, URZ ;  /* 0x00000006322c7890 */ /* 0x000fe4000fffe0ff */
[----:B------:R-:W-:Y:S02]  /*2b60*/  UISETP.NE.AND UP4, UPT, UR16, URZ, UPT ;  /* 0x000000ff1000728c */ /* 0x000fe4000bf85270 */
[----:B------:R-:W-:Y:S01]  /*2b70*/  UISETP.NE.AND UP0, UPT, UR19, 0x3, UPT ;  /* 0x000000031300788c */ /* 0x000fe2000bf05270 */
[----:B------:R-:W-:Y:S01]  /*2b80*/  UMOV UR38, 0x0 ;  /* 0x0000000000267882 */ /* 0x000fe20000000000 */
[----:B------:R-:W-:Y:S02]  /*2b90*/  UMOV UR39, 0x8100490 ;  /* 0x0810049000277882 */ /* 0x000fe40000000000 */
[----:B------:R-:W-:Y:S02]  /*2ba0*/  USEL UR9, URZ, 0x1, UP0 ;  /* 0x00000001ff097887 */ /* 0x000fe40008000000 */
[----:B------:R-:W-:Y:S02]  /*2bb0*/  USEL UR19, UR19, URZ, UP0 ;  /* 0x000000ff13137287 */ /* 0x000fe40008000000 */
[----:B------:R-:W-:Y:S01]  /*2bc0*/  ULOP3.LUT UR14, UR14, UR9, URZ, 0x3c, !UPT ;  /* 0x000000090e0e7292 */ /* 0x000fe2000f8e3cff */
[----:B------:R-:W-:Y:S01]  /*2bd0*/  UMOV UR40, UR12 ;  /* 0x0000000c00287c82 */ /* 0x000fe20008000000 */
        /* <DEDUP_REMOVED lines=9> */
[----:B------:R-:W-:Y:S01]  /*2c70*/  UMOV UR29, 0x8100490 ;  /* 0x08100490001d7882 */ /* 0x000fe20000000000 */
[----:B------:R-:W-:Y:S01]  /*2c80*/  UMOV UR31, 0x40004040 ;  /* 0x40004040001f7882 */ /* 0x000fe20000000000 */
[----:B------:R-:W-:Y:S01]  /*2c90*/  UMOV UR47, 0x40004040 ;  /* 0x40004040002f7882 */ /* 0x000fe20000000000 */
[----:B------:R-:W-:Y:S01]  /*2ca0*/  UMOV UR10, 0x0 ;  /* 0x00000000000a7882 */ /* 0x000fe20000000000 */
[----:B------:R1:W-:Y:S01]  /*2cb0*/  UTCHMMA gdesc[UR30], gdesc[UR46], tmem[UR6], tmem[UR28], idesc[UR29], UPT ;  /* 0x00ff1c2e1e0075ea */ /* 0x0003e2000b800006 */
[----:B------:R-:W-:Y:S01]  /*2cc0*/  UMOV UR11, 0x8100490 ;  /* 0x08100490000b7882 */ /* 0x000fe20000000000 */
[----:B------:R-:W-:Y:S01]  /*2cd0*/  UMOV UR27, 0x40004040 ;  /* 0x40004040001b7882 */ /* 0x000fe20000000000 */
[----:B------:R-:W-:Y:S02]  /*2ce0*/  UMOV UR45, 0x40004040 ;  /* 0x40004040002d7882 */ /* 0x000fe40000000000 */
[----:B------:R1:W-:Y:S01]  /*2cf0*/  UTCHMMA gdesc[UR26], gdesc[UR44], tmem[UR4], tmem[UR10], idesc[UR11], UPT ;  /* 0x00ff0a2c1a0075ea */ /* 0x0003e2000b800004 */
[----:B------:R-:W-:Y:S05]  /*2d00*/  BRA.U UP4, `(.L_x_60) ;  /* 0x0000000104047547 */ /* 0x000fea000b800000 */
[----:B-1----:R-:W-:Y:S05]  /*2d10*/  BPT.TRAP 0x1 ;  /* 0x000000040000795c */ /* 0x002fea0000300000 */
.L_x_60:
[----:B-1----:R-:W-:Y:S09]  /*2d20*/  UIADD3 UR4, UPT, UPT, UR13, 0x16050, URZ ;  /* 0x000160500d047890 */ /* 0x002ff2000fffe0ff */
[----:B------:R1:W-:Y:S01]  /*2d30*/  UTCBAR [UR4], URZ ;  /* 0x000000ff040073e9 */ /* 0x0003e200080000ff */
[----:B------:R-:W-:Y:S05]  /*2d40*/  BRA.U UP5, `(.L_x_61) ;  /* 0x0000000105047547 */ /* 0x000fea000b800000 */
[----:B-1----:R-:W-:Y:S05]  /*2d50*/  BPT.TRAP 0x1 ;  /* 0x000000040000795c */ /* 0x002fea0000300000 */
.L_x_61:
[----:B------:R-:W-:Y:S01]  /*2d60*/  MOV R0, UR23 ;  /* 0x0000001700007c02 */ /* 0x000fe20008000f00 */
[----:B------:R-:W-:Y:S03]  /*2d70*/  UISETP.NE.AND UP3, UPT, UR15, URZ, UPT ;  /* 0x000000ff0f00728c */ /* 0x000fe6000bf65270 */
[----:B------:R-:W-:Y:S04]  /*2d80*/  SHF.L.U32 R0, R0, 0x1f, RZ ;  /* 0x0000001f00007819 */ /* 0x000fe800000006ff */
[----:B------:R-:W2:Y:S02]  /*2d90*/  SYNCS.PHASECHK.TRANS64.TRYWAIT P0, [UR13+0x160a8], R0 ;  /* 0x0160a800ff0075a7 */ /* 0x000ea4000800110d */
[----:B--2---:R-:W-:Y:S05]  /*2da0*/  @!P0 BRA `(.L_x_62) ;  /* 0x0000013000e48947 */ /* 0x004fea0003800000 */
.L_x_409:
[----:B------:R-:W-:Y:S05]  /*2db0*/  BRA.U UP3, `(.L_x_63) ;  /* 0x0000000103047547 */ /* 0x000fea000b800000 */
[----:B-1----:R-:W-:Y:S05]  /*2dc0*/  BPT.TRAP 0x1 ;  /* 0x000000040000795c */ /* 0x002fea0000300000 */
.L_x_63:
[----:B--2---:R-:W-:Y:S02]  /*2dd0*/  IMAD.U32 R0, RZ, RZ, UR22 ;  /* 0x00000016ff007e24 */ /* 0x004fe4000f8e00ff */
[----:B------:R-:W-:Y:S02]  /*2de0*/  HFMA2 R5, -RZ, RZ, 0, 1.0013580322265625e-05 ;  /* 0x000000a8ff057431 */ /* 0x000fe400000001ff */
[----:B------:R-:W-:Y:S01]  /*2df0*/  IMAD.MOV.U32 R7, RZ, RZ, 0xa0 ;  /* 0x000000a0ff077424 */ /* 0x000fe200078e00ff */
[----:B------:R-:W-:Y:S02]  /*2e00*/  MOV R6, 0x180 ;  /* 0x0000018000067802 */ /* 0x000fe40000000f00 */
[----:B------:R-:W-:Y:S04]  /*2e10*/  SHF.L.U32 R0, R0, 0x1f, RZ ;  /* 0x0000001f00007819 */ /* 0x000fe800000006ff */
[----:B------:R-:W2:Y:S02]  /*2e20*/  SYNCS.PHASECHK.TRANS64.TRYWAIT P0, [UR13+0x16068], R0 ;  /* 0x01606800ff0075a7 */ /* 0x000ea4000800110d */
[----:B--2---:R-:W-:Y:S05]  /*2e30*/  @!P0 BRA `(.L_x_64) ;  /* 0x0000013000d88947 */ /* 0x004fea0003800000 */
.L_x_411:
[----:B------:R-:W-:Y:S01]  /*2e40*/  ULEA UR42, UR25, UR24, 0x9 ;  /* 0x00000018192a7291 */ /* 0x000fe2000f8e48ff */
[----:B--2---:R-:W-:Y:S01]  /*2e50*/  IMAD.MOV.U32 R0, RZ, RZ, 0xb8 ;  /* 0x000000b8ff007424 */ /* 0x004fe200078e00ff */
[----:B------:R-:W-:Y:S01]  /*2e60*/  UISETP.NE.U32.AND UP0, UPT, UR5, URZ, UPT ;  /* 0x000000ff0500728c */ /* 0x000fe2000bf05070 */
[----:B------:R-:W-:Y:S01]  /*2e70*/  R2UR UR11, R6 ;  /* 0x00000000060b72ca */ /* 0x000fe200000e0000 */
[----:B------:R-:W-:Y:S01]  /*2e80*/  UIADD3 UR40, UPT, UPT, UR42, 0x80, URZ ;  /* 0x000000802a287890 */ /* 0x000fe2000fffe0ff */
[----:B------:R-:W-:Y:S01]  /*2e90*/  R2UR UR8, R5 ;  /* 0x00000000050872ca */ /* 0x000fe200000e0000 */
[----:B------:R-:W-:Y:S01]  /*2ea0*/  UIADD3 UR38, UPT, UPT, UR42, 0x100, URZ ;  /* 0x000001002a267890 */ /* 0x000fe2000fffe0ff */
[----:B------:R-:W-:Y:S01]  /*2eb0*/  IMAD.MOV.U32 R6, RZ, RZ, 0x180 ;  /* 0x00000180ff067424 */ /* 0x000fe200078e00ff */
[----:B------:R-:W-:Y:S01]  /*2ec0*/  UIADD3 UR34, UPT, UPT, UR42, 0x180, URZ ;  /* 0x000001802a227890 */ /* 0x000fe2000fffe0ff */
[----:B-1----:R-:W-:Y:S01]  /*2ed0*/  R2UR UR4, R0 ;  /* 0x00000000000472ca */ /* 0x002fe200000e0000 */
[----:B------:R-:W-:Y:S01]  /*2ee0*/  IMAD.MOV.U32 R5, RZ, RZ, 0xb0 ;  /* 0x000000b0ff057424 */ /* 0x000fe200078e00ff */
[----:B------:R-:W-:Y:S01]  /*2ef0*/  R2UR UR10, R7 ;  /* 0x00000000070a72ca */ /* 0x000fe200000e0000 */
[----:B------:R-:W-:Y:S01]  /*2f00*/  IMAD.MOV.U32 R2, RZ, RZ, 0x180 ;  /* 0x00000180ff027424 */ /* 0x000fe200078e00ff */
[----:B------:R-:W-:Y:S01]  /*2f10*/  R2UR UR9, R6 ;  /* 0x00000000060972ca */ /* 0x000fe200000e0000 */
[----:B------:R-:W-:Y:S01]  /*2f20*/  IMAD.MOV.U32 R0, RZ, RZ, 0x180 ;  /* 0x00000180ff007424 */ /* 0x000fe200078e00ff */
[----:B------:R-:W-:Y:S01]  /*2f30*/  R2UR UR6, R5 ;  /* 0x00000000050672ca */ /* 0x000fe200000e0000 */
[----:B------:R-:W-:Y:S01]  /*2f40*/  UMOV UR32, 0x0 ;  /* 0x0000000000207882 */ /* 0x000fe20000000000 */
[----:B------:R-:W-:Y:S01]  /*2f50*/  R2UR UR7, R2 ;  /* 0x00000000020772ca */ /* 0x000fe200000e0000 */
[----:B------:R-:W-:Y:S01]  /*2f60*/  UMOV UR33, 0x8110490 ;  /* 0x0811049000217882 */ /* 0x000fe20000000000 */
[----:B------:R-:W-:Y:S01]  /*2f70*/  R2UR UR5, R0 ;  /* 0x00000000000572ca */ /* 0x000fe200000e0000 */
[----:B------:R-:W-:Y:S01]  /*2f80*/  UMOV UR43, 0x40004040 ;  /* 0x40004040002b7882 */ /* 0x000fe20000000000 */
[----:B------:R-:W-:Y:S01]  /*2f90*/  UMOV UR30, 0x0 ;  /* 0x00000000001e7882 */ /* 0x000fe20000000000 */
[----:B------:R-:W-:Y:S01]  /*2fa0*/  UMOV UR31, 0x8110490 ;  /* 0x08110490001f7882 */ /* 0x000fe20000000000 */
[----:B------:R-:W-:Y:S01]  /*2fb0*/  UMOV UR41, 0x40004040 ;  /* 0x4000404000297882 */ /* 0x000fe20000000000 */
[----:B------:R1:W-:Y:S01]  /*2fc0*/  UTCHMMA tmem[UR10], gdesc[UR42], tmem[UR11], tmem[UR32], idesc[UR33], UP0 ;  /* 0x00ff202a0a0079ea */ /* 0x0003e2000800000b */
[----:B------:R-:W-:Y:S01]  /*2fd0*/  UMOV UR28, 0x0 ;  /* 0x00000000001c7882 */ /* 0x000fe20000000000 */
[----:B------:R1:W-:Y:S01]  /*2fe0*/  UTCHMMA tmem[UR8], gdesc[UR40], tmem[UR9], tmem[UR30], idesc[UR31], UPT ;  /* 0x00ff1e28080079ea */ /* 0x0003e2000b800009 */
[----:B------:R-:W-:Y:S01]  /*2ff0*/  UMOV UR29, 0x8110490 ;  /* 0x08110490001d7882 */ /* 0x000fe20000000000 */
[----:B------:R-:W-:Y:S01]  /*3000*/  UMOV UR39, 0x40004040 ;  /* 0x4000404000277882 */ /* 0x000fe20000000000 */
[----:B------:R-:W-:Y:S01]  /*3010*/  UMOV UR26, 0x0 ;  /* 0x00000000001a7882 */ /* 0x000fe20000000000 */
[----:B------:R1:W-:Y:S01]  /*3020*/  UTCHMMA tmem[UR6], gdesc[UR38], tmem[UR7], tmem[UR28], idesc[UR29], UPT ;  /* 0x00ff1c26060079ea */ /* 0x0003e2000b800007 */
[----:B------:R-:W-:Y:S01]  /*3030*/  UMOV UR27, 0x8110490 ;  /* 0x08110490001b7882 */ /* 0x000fe20000000000 */
[----:B------:R-:W-:Y:S02]  /*3040*/  UMOV UR35, 0x40004040 ;  /* 0x4000404000237882 */ /* 0x000fe40000000000 */
[----:B------:R1:W-:Y:S01]  /*3050*/  UTCHMMA tmem[UR4], gdesc[UR34], tmem[UR5], tmem[UR26], idesc[UR27], UPT ;  /* 0x00ff1a22040079ea */ /* 0x0003e2000b800005 */
[----:B------:R-:W-:Y:S05]  /*3060*/  BRA.U UP5, `(.L_x_65) ;  /* 0x0000000105047547 */ /* 0x000fea000b800000 */
[----:B-1----:R-:W-:Y:S05]  /*3070*/  BPT.TRAP 0x1 ;  /* 0x000000040000795c */ /* 0x002fea0000300000 */
.L_x_65:
[----:B-1----:R-:W-:Y:S02]  /*3080*/  UIADD3 UR4, UPT, UPT, UR13, 0x16098, URZ ;  /* 0x000160980d047890 */ /* 0x002fe4000fffe0ff */
[----:B------:R-:W-:Y:S07]  /*3090*/  ULOP3.LUT UR23, UR23, 0x1, URZ, 0x3c, !UPT ;  /* 0x0000000117177892 */ /* 0x000fee000f8e3cff */
[----:B------:R1:W-:Y:S01]  /*30a0*/  UTCBAR [UR4], URZ ;  /* 0x000000ff040073e9 */ /* 0x0003e200080000ff */
[----:B------:R-:W-:Y:S05]  /*30b0*/  BRA.U !UP1, `(.L_x_66) ;  /* 0x0000000109047547 */ /* 0x000fea000b800000 */
[----:B-1----:R-:W-:Y:S05]  /*30c0*/  BPT.TRAP 0x1 ;  /* 0x000000040000795c */ /* 0x002fea0000300000 */
.L_x_66:
[----:B------:R-:W-:Y:S01]  /*30d0*/  ULEA UR8, UR18, UR13, 0x3 ;  /* 0x0000000d12087291 */ /* 0x000fe2000f8e18ff */
[----:B------:R-:W-:Y:S01]  /*30e0*/  IMAD.MOV.U32 R2, RZ, RZ, 0x80 ;  /* 0x00000080ff027424 */ /* 0x000fe200078e00ff */
[----:B------:R-:W-:Y:S01]  /*30f0*/  UIADD3 UR28, UPT, UPT, UR12, 0x400, URZ ;  /* 0x000004000c1c7890 */ /* 0x000fe2000fffe0ff */
[----:B------:R-:W-:Y:S01]  /*3100*/  IMAD.MOV.U32 R0, RZ, RZ, 0x80 ;  /* 0x00000080ff007424 */ /* 0x000fe200078e00ff */
[----:B------:R-:W-:Y:S02]  /*3110*/  UIADD3 UR8, UPT, UPT, UR8, 0x16038, URZ ;  /* 0x0001603808087890 */ /* 0x000fe4000fffe0ff */
[----:B------:R-:W-:Y:S01]  /*3120*/  UIADD3 UR26, UPT, UPT, UR12, 0x402, URZ ;  /* 0x000004020c1a7890 */ /* 0x000fe2000fffe0ff */
[----:B------:R-:W-:Y:S01]  /*3130*/  R2UR UR7, R2 ;  /* 0x00000000020772ca */ /* 0x000fe200000e0000 */
[----:B------:R-:W-:Y:S01]  /*3140*/  UIADD3 UR10, UPT, UPT, UR12, 0x404, URZ ;  /* 0x000004040c0a7890 */ /* 0x000fe2000fffe0ff */
[----:B------:R-:W-:Y:S01]  /*3150*/  R2UR UR6, R0 ;  /* 0x00000000000672ca */ /* 0x000fe200000e0000 */
[----:B------:R-:W-:Y:S01]  /*3160*/  UIADD3 UR30, UPT, UPT, UR12, 0x406, URZ ;  /* 0x000004060c1e7890 */ /* 0x000fe2000fffe0ff */
[----:B------:R-:W-:Y:S01]  /*3170*/  R2UR UR5, R2 ;  /* 0x00000000020572ca */ /* 0x000fe200000e0000 */
[----:B------:R-:W-:Y:S01]  /*3180*/  UIADD3 UR9, UPT, UPT, UR18, 0x1, URZ ;  /* 0x0000000112097890 */ /* 0x000fe2000fffe0ff */
[----:B-1----:R-:W-:Y:S01]  /*3190*/  R2UR UR4, R0 ;  /* 0x00000000000472ca */ /* 0x002fe200000e0000 */
[----:B------:R1:W-:Y:S01]  /*31a0*/  UTCBAR [UR8], URZ ;  /* 0x000000ff080073e9 */ /* 0x0003e200080000ff */
[----:B------:R-:W-:Y:S01]  /*31b0*/  UMOV UR51, 0x40004040 ;  /* 0x4000404000337882 */ /* 0x000fe20000000000 */
[----:B------:R-:W-:Y:S01]  /*31c0*/  UISETP.NE.AND UP0, UPT, UR9, 0x3, UPT ;  /* 0x000000030900788c */ /* 0x000fe2000bf05270 */
[----:B------:R-:W-:Y:S01]  /*31d0*/  UMOV UR34, 0x0 ;  /* 0x0000000000227882 */ /* 0x000fe20000000000 */
[----:B------:R-:W-:Y:S02]  /*31e0*/  UMOV UR35, 0x8100490 ;  /* 0x0810049000237882 */ /* 0x000fe40000000000 */
[----:B------:R-:W-:Y:S01]  /*31f0*/  USEL UR9, UR9, URZ, UP0 ;  /* 0x000000ff09097287 */ /* 0x000fe20008000000 */
        /* <DEDUP_REMOVED lines=19> */
.L_x_67:
[----:B-1----:R-:W-:Y:S09]  /*3330*/  UIADD3 UR4, UPT, UPT, UR13, 0x16060, URZ ;  /* 0x000160600d047890 */ /* 0x002ff2000fffe0ff */
[----:B------:R1:W-:Y:S01]  /*3340*/  UTCBAR [UR4], URZ ;  /* 0x000000ff040073e9 */ /* 0x0003e200080000ff */
[----:B------:R-:W-:Y:S05]  /*3350*/  BRA.U !UP1, `(.L_x_68) ;  /* 0x0000000109047547 */ /* 0x000fea000b800000 */
[----:B-1----:R-:W-:Y:S05]  /*3360*/  BPT.TRAP 0x1 ;  /* 0x000000040000795c */ /* 0x002fea0000300000 */
.L_x_68:
[----:B------:R-:W-:Y:S02]  /*3370*/  ULEA UR5, UR9, UR13, 0x3 ;  /* 0x0000000d09057291 */ /* 0x000fe4000f8e18ff */
[----:B------:R-:W-:Y:S02]  /*3380*/  UIADD3 UR9, UPT, UPT, UR9, 0x1, URZ ;  /* 0x0000000109097890 */ /* 0x000fe4000fffe0ff */
[----:B-1----:R-:W-:Y:S02]  /*3390*/  UIADD3 UR4, UPT, UPT, UR5, 0x16038, URZ ;  /* 0x0001603805047890 */ /* 0x002fe4000fffe0ff */
[----:B------:R-:W-:Y:S04]  /*33a0*/  UISETP.NE.AND UP0, UPT, UR9, 0x3, UPT ;  /* 0x000000030900788c */ /* 0x000fe8000bf05270 */
[----:B------:R-:W-:Y:S03]  /*33b0*/  USEL UR18, UR9, URZ, UP0 ;  /* 0x000000ff09127287 */ /* 0x000fe60008000000 */
[----:B------:R1:W-:Y:S01]  /*33c0*/  UTCBAR [UR4], URZ ;  /* 0x000000ff040073e9 */ /* 0x0003e200080000ff */
[----:B------:R-:W-:Y:S08]  /*33d0*/  BRA.U !UP1, `(.L_x_69) ;  /* 0x0000000109047547 */ /* 0x000ff0000b800000 */
[----:B-1----:R-:W-:Y:S05]  /*33e0*/  BPT.TRAP 0x1 ;  /* 0x000000040000795c */ /* 0x002fea0000300000 */
.L_x_69:
[----:B-1----:R-:W-:Y:S01]  /*33f0*/  ULEA UR4, UR19, UR13, 0x3 ;  /* 0x0000000d13047291 */ /* 0x002fe2000f8e18ff */
[----:B------:R-:W-:Y:S04]  /*3400*/  MOV R0, UR14 ;  /* 0x0000000e00007c02 */ /* 0x000fe80008000f00 */
[----:B------:R-:W-:Y:S04]  /*3410*/  SHF.L.U32 R0, R0, 0x1f, RZ ;  /* 0x0000001f00007819 */ /* 0x000fe800000006ff */
[----:B------:R-:W1:Y:S02]  /*3420*/  SYNCS.PHASECHK.TRANS64.TRYWAIT P0, [UR4+0x16020], R0 ;  /* 0x01602000ff0075a7 */ /* 0x000e640008001104 */
[----:B-1----:R-:W-:Y:S05]  /*3430*/  @!P0 BRA `(.L_x_70) ;  /* 0x0000012c00708947 */ /* 0x002fea0003800000 */
.L_x_413:
[----:B------:R-:W-:Y:S04]  /*3440*/  UIADD3 UR4, UPT, UPT, UR19, 0x1, URZ ;  /* 0x0000000113047890 */ /* 0x000fe8000fffe0ff */
[----:B------:R-:W-:Y:S04]  /*3450*/  UISETP.NE.AND UP0, UPT, UR4, 0x3, UPT ;  /* 0x000000030400788c */ /* 0x000fe8000bf05270 */
[----:B------:R-:W-:Y:S02]  /*3460*/  USEL UR5, URZ, 0x1, UP0 ;  /* 0x00000001ff057887 */ /* 0x000fe40008000000 */
[----:B------:R-:W-:Y:S02]  /*3470*/  USEL UR4, UR4, URZ, UP0 ;  /* 0x000000ff04047287 */ /* 0x000fe40008000000 */
[----:B------:R-:W-:Y:S01]  /*3480*/  ULOP3.LUT UR14, UR14, UR5, URZ, 0x3c, !UPT ;  /* 0x000000050e0e7292 */ /* 0x000fe2000f8e3cff */
[----:B------:R-:W-:Y:S11]  /*3490*/  BRA.U UP5, `(.L_x_71) ;  /* 0x0000000105047547 */ /* 0x000ff6000b800000 */
[----:B------:R-:W-:Y:S05]  /*34a0*/  BPT.TRAP 0x1 ;  /* 0x000000040000795c */ /* 0x000fea0000300000 */
.L_x_71:
[----:B-1----:R-:W-:Y:S04]  /*34b0*/  MOV R0, UR23 ;  /* 0x0000001700007c02 */ /* 0x002fe80008000f00 */
[----:B------:R-:W-:Y:S04]  /*34c0*/  SHF.L.U32 R0, R0, 0x1f, RZ ;  /* 0x0000001f00007819 */ /* 0x000fe800000006ff */
[----:B------:R-:W1:Y:S02]  /*34d0*/  SYNCS.PHASECHK.TRANS64.TRYWAIT P0, [UR13+0x160a0], R0 ;  /* 0x0160a000ff0075a7 */ /* 0x000e64000800110d */
[----:B-1----:R-:W-:Y:S05]  /*34e0*/  @!P0 BRA `(.L_x_72) ;  /* 0x0000012c005c8947 */ /* 0x002fea0003800000 */
.L_x_415:
[----:B------:R-:W-:Y:S05]  /*34f0*/  BRA.U UP4, `(.L_x_73) ;  /* 0x0000000104047547 */ /* 0x000fea000b800000 */
[----:B------:R-:W-:Y:S05]  /*3500*/  BPT.TRAP 0x1 ;  /* 0x000000040000795c */ /* 0x000fea0000300000 */
.L_x_73:
[----:B------:R-:W-:Y:S01]  /*3510*/  ULOP3.LUT UR6, UR21, 0x1, URZ, 0x3c, !UPT ;  /* 0x0000000115067892 */ /* 0x000fe2000f8e3cff */
[----:B------:R-:W-:Y:S02]  /*3520*/  HFMA2 R6, -RZ, RZ, 0, 1.52587890625e-05 ;  /* 0x00000100ff067431 */ /* 0x000fe400000001ff */
[----:B------:R-:W-:Y:S01]  /*3530*/  IMAD.MOV.U32 R7, RZ, RZ, 0x20 ;  /* 0x00000020ff077424 */ /* 0x000fe200078e00ff */
[----:B------:R-:W-:Y:S02]  /*3540*/  MOV R5, 0x28 ;  /* 0x0000002800057802 */ /* 0x000fe40000000f00 */
[----:B-1----:R-:W-:Y:S05]  /*3550*/  IMAD.U32 R0, RZ, RZ, UR6 ;  /* 0x00000006ff007e24 */ /* 0x002fea000f8e00ff */
[----:B------:R-:W-:Y:S04]  /*3560*/  SHF.L.U32 R0, R0, 0x1f, RZ ;  /* 0x0000001f00007819 */ /* 0x000fe800000006ff */
[----:B------:R-:W1:Y:S02]  /*3570*/  SYNCS.PHASECHK.TRANS64.TRYWAIT P0, [UR13+0x16058], R0 ;  /* 0x01605800ff0075a7 */ /* 0x000e64000800110d */
[----:B-1----:R-:W-:Y:S05]  /*3580*/  @!P0 BRA `(.L_x_74) ;  /* 0x0000012c004c8947 */ /* 0x002fea0003800000 */
.L_x_417:
[----:B------:R-:W-:Y:S01]  /*3590*/  ULEA UR42, UR19, UR24, 0x9 ;  /* 0x00000018132a7291 */ /* 0x000fe2000f8e48ff */
[----:B-1----:R-:W-:Y:S01]  /*35a0*/  IMAD.MOV.U32 R0, RZ, RZ, 0x38 ;  /* 0x00000038ff007424 */ /* 0x002fe200078e00ff */
[----:B------:R-:W-:Y:S01]  /*35b0*/  R2UR UR25, R6 ;  /* 0x00000000061972ca */ /* 0x000fe200000e0000 */
[----:B------:R-:W-:Y:S01]  /*35c0*/  IMAD.MOV.U32 R6, RZ, RZ, 0x100 ;  /* 0x00000100ff067424 */ /* 0x000fe200078e00ff */
[----:B------:R-:W-:Y:S01]  /*35d0*/  UIADD3 UR40, UPT, UPT, UR42, 0x80, URZ ;  /* 0x000000802a287890 */ /* 0x000fe2000fffe0ff */
[----:B------:R-:W-:Y:S01]  /*35e0*/  R2UR UR10, R5 ;  /* 0x00000000050a72ca */ /* 0x000fe200000e0000 */
[----:B------:R-:W-:Y:S01]  /*35f0*/  UIADD3 UR38, UPT, UPT, UR42, 0x100, URZ ;  /* 0x000001002a267890 */ /* 0x000fe2000fffe0ff */
[----:B------:R-:W-:Y:S01]  /*3600*/  R2UR UR5, R0 ;  /* 0x00000000000572ca */ /* 0x000fe200000e0000 */
[----:B------:R-:W-:Y:S01]  /*3610*/  UIADD3 UR34, UPT, UPT, UR42, 0x180, URZ ;  /* 0x000001802a227890 */ /* 0x000fe2000fffe0ff */
        /* <DEDUP_REMOVED lines=14> */
[----:B------:R1:W-:Y:S01]  /*3700*/  UTCHMMA tmem[UR12], gdesc[UR42], tmem[UR25], tmem[UR32], idesc[UR33], UPT ;  /* 0x00ff202a0c0079ea */ /* 0x0003e2000b800019 */
        /* <DEDUP_REMOVED lines=11> */
.L_x_75:
[----:B-1----:R-:W-:Y:S02]  /*37c0*/  UIADD3 UR8, UPT, UPT, UR13, 0x16090, URZ ;  /* 0x000160900d087890 */ /* 0x002fe4000fffe0ff */
[----:B------:R-:W-:Y:S01]  /*37d0*/  ULOP3.LUT UR7, UR22, 0x1, URZ, 0x3c, !UPT ;  /* 0x0000000116077892 */ /* 0x000fe2000f8e3cff */
[----:B------:R-:W-:Y:S01]  /*37e0*/  UMOV UR5, 0x1 ;  /* 0x0000000100057882 */ /* 0x000fe20000000000 */
[----:B------:R-:W-:Y:S05]  /*37f0*/  UMOV UR25, UR19 ;  /* 0x0000001300197c82 */ /* 0x000fea0008000000 */
[----:B------:R2:W-:Y:S01]  /*3800*/  UTCBAR [UR8], URZ ;  /* 0x000000ff080073e9 */ /* 0x0005e200080000ff */
[----:B------:R-:W-:Y:S05]  /*3810*/  BRA.U UP2, `(.L_x_76) ;  /* 0xfffffff102487547 */ /* 0x000fea000b83ffff */
.L_x_57:
[----:B------:R-:W-:Y:S04]  /*3820*/  BSSY.RECONVERGENT B0, `(.L_x_77) ;  /* 0x0000003000007945 */ /* 0x000fe80003800200 */
[----:B------:R-:W-:Y:S05]  /*3830*/  @!P4 BRA `(.L_x_78) ;  /* 0x000000000004c947 */ /* 0x000fea0003800000 */
[----:B-12---:R-:W-:Y:S05]  /*3840*/  BPT.TRAP 0x1 ;  /* 0x000000040000795c */ /* 0x006fea0000300000 */
.L_x_78:
[----:B-12---:R-:W-:Y:S05]  /*3850*/  BSYNC.RECONVERGENT B0 ;  /* 0x0000000000007941 */ /* 0x006fea0003800200 */
.L_x_77:
[----:B------:R-:W-:Y:S01]  /*3860*/  UIADD3 UR6, UPT, UPT, UR13, 0x16010, URZ ;  /* 0x000160100d067890 */ /* 0x000fe2000fffe0ff */
[----:B------:R-:W-:Y:S08]  /*3870*/  BSSY.RECONVERGENT B0, `(.L_x_79) ;  /* 0x0000004000007945 */ /* 0x000ff00003800200 */
[----:B------:R1:W-:Y:S01]  /*3880*/  UTCBAR [UR6], URZ ;  /* 0x000000ff060073e9 */ /* 0x0003e200080000ff */
[----:B------:R-:W-:Y:S05]  /*3890*/  @!P4 BRA `(.L_x_80) ;  /* 0x000000000004c947 */ /* 0x000fea0003800000 */
[----:B-1----:R-:W-:Y:S05]  /*38a0*/  BPT.TRAP 0x1 ;  /* 0x000000040000795c */ /* 0x002fea0000300000 */
.L_x_80:
[----:B-1----:R-:W-:Y:S05]  /*38b0*/  BSYNC.RECONVERGENT B0 ;  /* 0x0000000000007941 */ /* 0x002fea0003800200 */
.L_x_79:
[----:B------:R-:W-:-:S09]  /*38c0*/  UIADD3 UR6, UPT, UPT, UR13, 0x16018, URZ ;  /* 0x000160180d067890 */ /* 0x000fd2000fffe0ff */
[----:B------:R1:W-:Y:S01]  /*38d0*/  UTCBAR [UR6], URZ ;  /* 0x000000ff060073e9 */ /* 0x0003e200080000ff */
[----:B------:R-:W-:Y:S05]  /*38e0*/  BRA.U UP5, `(.L_x_81) ;  /* 0x0000000105047547 */ /* 0x000fea000b800000 */
[----:B-1----:R-:W-:Y:S05]  /*38f0*/  BPT.TRAP 0x1 ;  /* 0x000000040000795c */ /* 0x002fea0000300000 */
.L_x_81:
[----:B------:R-:W-:-:S04]  /*3900*/  MOV R0, UR23 ;  /* 0x0000001700007c02 */ /* 0x000fc80008000f00 */
[----:B------:R-:W-:-:S04]  /*3910*/  SHF.L.U32 R0, R0, 0x1f, RZ ;  /* 0x0000001f00007819 */ /* 0x000fc800000006ff */
[----:B------:R-:W2:Y:S02]  /*3920*/  SYNCS.PHASECHK.TRANS64.TRYWAIT P0, [UR13+0x160a8], R0 ;  /* 0x0160a800ff0075a7 */ /* 0x000ea4000800110d */
[----:B--2---:R-:W-:Y:S05]  /*3930*/  @!P0 BRA `(.L_x_82) ;  /* 0x0000012800808947 */ /* 0x004fea0003800000 */
.L_x_419:
[----:B------:R-:W-:Y:S05]  /*3940*/  BRA.U UP3, `(.L_x_83) ;  /* 0x0000000103047547 */ /* 0x000fea000b800000 */
[----:B-1----:R-:W-:Y:S05]  /*3950*/  BPT.TRAP 0x1 ;  /* 0x000000040000795c */ /* 0x002fea0000300000 */
.L_x_83:
[----:B--2---:R-:W-:Y:S02]  /*3960*/  IMAD.U32 R0, RZ, RZ, UR7 ;  /* 0x00000007ff007e24 */ /* 0x004fe4000f8e00ff */
[----:B------:R-:W-:Y:S02]  /*3970*/  HFMA2 R6, -RZ, RZ, 0, 2.288818359375e-05 ;  /* 0x00000180ff067431 */ /* 0x000fe400000001ff */
[----:B------:R-:W-:Y:S01]  /*3980*/  IMAD.MOV.U32 R7, RZ, RZ, 0xa0 ;  /* 0x000000a0ff077424 */ /* 0x000fe200078e00ff */
[----:B------:R-:W-:Y:S02]  /*3990*/  MOV R5, 0xa8 ;  /* 0x000000a800057802 */ /* 0x000fe40000000f00 */
[----:B------:R-:W-:-:S04]  /*39a0*/  SHF.L.U32 R0, R0, 0x1f, RZ ;  /* 0x0000001f00007819 */ /* 0x000fc800000006ff */
[----:B------:R-:W2:Y:S02]  /*39b0*/  SYNCS.PHASECHK.TRANS64.TRYWAIT P0, [UR13+0x16068], R0 ;  /* 0x01606800ff0075a7 */ /* 0x000ea4000800110d */
[----:B--2---:R-:W-:Y:S05]  /*39c0*/  @!P0 BRA `(.L_x_84) ;  /* 0x0000012800748947 */ /* 0x004fea0003800000 */
.L_x_421:
[----:B--2---:R-:W-:Y:S01]  /*39d0*/  IMAD.MOV.U32 R0, RZ, RZ, 0xb8 ;  /* 0x000000b8ff007424 */ /* 0x004fe200078e00ff */
[----:B------:R-:W-:Y:S01]  /*39e0*/  R2UR UR12, R6 ;  /* 0x00000000060c72ca */ /* 0x000fe200000e0000 */
[----:B------:R-:W-:Y:S01]  /*39f0*/  IMAD.MOV.U32 R6, RZ, RZ, 0x180 ;  /* 0x00000180ff067424 */ /* 0x000fe200078e00ff */
[----:B------:R-:W-:Y:S01]  /*3a00*/  R2UR UR9, R5 ;  /* 0x00000000050972ca */ /* 0x000fe200000e0000 */
[----:B------:R-:W-:Y:S01]  /*3a10*/  IMAD.MOV.U32 R5, RZ, RZ, 0xb0 ;  /* 0x000000b0ff057424 */ /* 0x000fe200078e00ff */
[----:B-1----:R-:W-:Y:S01]  /*3a20*/  R2UR UR6, R0 ;  /* 0x00000000000672ca */ /* 0x002fe200000e0000 */
[----:B------:R-:W-:Y:S01]  /*3a30*/  IMAD.MOV.U32 R2, RZ, RZ, 0x180 ;  /* 0x00000180ff027424 */ /* 0x000fe200078e00ff */
[----:B------:R-:W-:Y:S01]  /*3a40*/  R2UR UR11, R7 ;  /* 0x00000000070b72ca */ /* 0x000fe200000e0000 */
[----:B------:R-:W-:Y:S01]  /*3a50*/  IMAD.MOV.U32 R0, RZ, RZ, 0x180 ;  /* 0x00000180ff007424 */ /* 0x000fe200078e00ff */
[----:B------:R-:W-:Y:S01]  /*3a60*/  R2UR UR10, R6 ;  /* 0x00000000060a72ca */ /* 0x000fe200000e0000 */
[----:B------:R-:W-:Y:S01]  /*3a70*/  ULEA UR26, UR19, UR24, 0x9 ;  /* 0x00000018131a7291 */ /* 0x000fe2000f8e48ff */
[----:B------:R-:W-:Y:S01]  /*3a80*/  R2UR UR7, R5 ;  /* 0x00000000050772ca */ /* 0x000fe200000e0000 */
[----:B------:R-:W-:Y:S01]  /*3a90*/  UISETP.NE.U32.AND UP0, UPT, UR5, URZ, UPT ;  /* 0x000000ff0500728c */ /* 0x000fe2000bf05070 */
        /* <DEDUP_REMOVED lines=14> */
[----:B------:R1:W-:Y:S01]  /*3b80*/  UTCHMMA tmem[UR11], gdesc[UR26], tmem[UR12], tmem[UR34], idesc[UR35], UP0 ;  /* 0x00ff221a0b0079ea */ /* 0x0003e2000800000c */
        /* <DEDUP_REMOVED lines=8> */
.L_x_85:
[----:B-1----:R-:W-:-:S09]  /*3c10*/  UIADD3 UR5, UPT, UPT, UR13, 0x16098, URZ ;  /* 0x000160980d057890 */ /* 0x002fd2000fffe0ff */
[----:B------:R1:W-:Y:S01]  /*3c20*/  UTCBAR [UR5], URZ ;  /* 0x000000ff050073e9 */ /* 0x0003e200080000ff */
[----:B------:R-:W-:Y:S05]  /*3c30*/  BRA.U !UP1, `(.L_x_86) ;  /* 0x0000000109047547 */ /* 0x000fea000b800000 */
[----:B-1----:R-:W-:Y:S05]  /*3c40*/  BPT.TRAP 0x1 ;  /* 0x000000040000795c */ /* 0x002fea0000300000 */
.L_x_86:
[----:B-1----:R-:W-:-:S04]  /*3c50*/  ULEA UR5, UR18, UR13, 0x3 ;  /* 0x0000000d12057291 */ /* 0x002fc8000f8e18ff */
[----:B------:R-:W-:-:S09]  /*3c60*/  UIADD3 UR5, UPT, UPT, UR5, 0x16038, URZ ;  /* 0x0001603805057890 */ /* 0x000fd2000fffe0ff */
[----:B------:R1:W-:Y:S01]  /*3c70*/  UTCBAR [UR5], URZ ;  /* 0x000000ff050073e9 */ /* 0x0003e200080000ff */
[----:B------:R-:W-:Y:S05]  /*3c80*/  BRA.U UP4, `(.L_x_87) ;  /* 0x0000000104047547 */ /* 0x000fea000b800000 */
[----:B-1----:R-:W-:Y:S05]  /*3c90*/  BPT.TRAP 0x1 ;  /* 0x000000040000795c */ /* 0x002fea0000300000 */
.L_x_87:
[----:B-1----:R-:W-:-:S09]  /*3ca0*/  UIADD3 UR5, UPT, UPT, UR13, 0x16050, URZ ;  /* 0x000160500d057890 */ /* 0x002fd2000fffe0ff */
[----:B------:R1:W-:Y:S01]  /*3cb0*/  UTCBAR [UR5], URZ ;  /* 0x000000ff050073e9 */ /* 0x0003e200080000ff */
[----:B------:R-:W-:Y:S05]  /*3cc0*/  BRA.U UP3, `(.L_x_88) ;  /* 0x0000000103047547 */ /* 0x000fea000b800000 */
[----:B-1----:R-:W-:Y:S05]  /*3cd0*/  BPT.TRAP 0x1 ;  /* 0x000000040000795c */ /* 0x002fea0000300000 */
.L_x_88:
[----:B------:R-:W-:Y:S01]  /*3ce0*/  UIADD3 UR13, UPT, UPT, UR13, 0x16060, URZ ;  /* 0x000160600d0d7890 */ /* 0x000fe2000fffe0ff */
[----:B------:R-:W-:Y:S01]  /*3cf0*/  LOP3.LUT R4, R4, 0x1, RZ, 0x3c, !PT ;  /* 0x0000000104047812 */ /* 0x000fe200078e3cff */
[----:B------:R-:W-:-:S07]  /*3d00*/  ULOP3.LUT UR23, UR23, 0x1, URZ, 0x3c, !UPT ;  /* 0x0000000117177892 */ /* 0x000fce000f8e3cff */
[----:B------:R2:W-:Y:S01]  /*3d10*/  UTCBAR [UR13], URZ ;  /* 0x000000ff0d0073e9 */ /* 0x0005e200080000ff */
[----:B------:R-:W-:Y:S02]  /*3d20*/  NOP ;  /* 0x0000000000007918 */ /* 0x000fe40000000000 */
.L_x_29:
[----:B------:R-:W3:Y:S01]  /*3d30*/  LDCU UR6, c[0x0][0x370] ;  /* 0x00006e00ff0677ac */ /* 0x000ee20008000800 */
[----:B-1----:R-:W1:Y:S01]  /*3d40*/  LDCU UR5, c[0x0][0x900] ;  /* 0x00012000ff0577ac */ /* 0x002e620008000800 */
[----:B---3--:R-:W-:-:S04]  /*3d50*/  UIADD3 UR36, UPT, UPT, UR6, UR36, URZ ;  /* 0x0000002406247290 */ /* 0x008fc8000fffe0ff */
[----:B-1----:R-:W-:-:S09]  /*3d60*/  UISETP.GE.AND UP0, UPT, UR36, UR5, UPT ;  /* 0x000000052400728c */ /* 0x002fd2000bf06270 */
[----:B------:R-:W-:Y:S05]  /*3d70*/  BRA.U !UP0, `(.L_x_89) ;  /* 0xffffffd908d47547 */ /* 0x000fea000b83ffff */
[----:B--2---:R-:W-:Y:S05]  /*3d80*/  EXIT ;  /* 0x000000000000794d */ /* 0x004fea0003800000 */
.L_x_28:
[----:B------:R-:W-:-:S08]  /*3d90*/  NOP ;  /* 0x0000000000007918 */ /* 0x000fd00000000000 */
[----:B------:R-:W1:-:S00]  /*3da0*/  USETMAXREG.DEALLOC.CTAPOOL 0x60 ;  /* 0x00000060000079c8 */ /* 0x000e4000080e0500 */
[----:B-1----:R-:W1:Y:S01]  /*3db0*/  LDC R0, c[0x0][0x900] ;  /* 0x00024000ff007b82 */ /* 0x002e620000000800 */
[----:B------:R-:W-:Y:S02]  /*3dc0*/  MOV R70, UR36 ;  /* 0x0000002400467c02 */ /* 0x000fe40008000f00 */
[----:B-1----:R-:W-:-:S13]  /*3dd0*/  ISETP.LE.AND P0, PT, R0, UR36, PT ;  /* 0x0000002400007c0c */ /* 0x002fda000bf03270 */
[----:B------:R-:W-:Y:S05]  /*3de0*/  @P0 EXIT ;  /* 0x000000000000094d */ /* 0x000fea0003800000 */
[----:B------:R-:W1:Y:S01]  /*3df0*/  S2UR UR4, SR_CTAID.Z ;  /* 0x00000000000479c3 */ /* 0x000e620000002700 */
[----:B------:R-:W2:Y:S01]  /*3e00*/  S2R R0, SR_CTAID.Y ;  /* 0x0000000000007919 */ /* 0x000ea20000002600 */
[----:B------:R-:W1:Y:S01]  /*3e10*/  LDCU UR36, c[0x0][0x370] ;  /* 0x00006e00ff2477ac */ /* 0x000e620008000800 */
[----:B------:R-:W-:Y:S01]  /*3e20*/  LOP3.LUT P0, R77, R78, 0x7f, RZ, 0xc0, !PT ;  /* 0x0000007f4e4d7812 */ /* 0x000fe2000780c0ff */
[----:B------:R-:W-:Y:S01]  /*3e30*/  BSSY B8, `(.L_x_90) ;  /* 0x0000867000087945 */ /* 0x000fe20003800000 */
[----:B------:R-:W-:Y:S01]  /*3e40*/  IMAD.MOV.U32 R74, RZ, RZ, 0x1 ;  /* 0x00000001ff4a7424 */ /* 0x000fe200078e00ff */
[----:B------:R-:W3:Y:S01]  /*3e50*/  LDCU UR5, c[0x0][0x374] ;  /* 0x00006e80ff0577ac */ /* 0x000ee20008000800 */
[----:B------:R-:W-:Y:S01]  /*3e60*/  IMAD.MOV.U32 R59, RZ, RZ, RZ ;  /* 0x000000ffff3b7224 */ /* 0x000fe200078e00ff */
[----:B------:R-:W4:Y:S01]  /*3e70*/  LDCU.64 UR44, c[0x0][0x358] ;  /* 0x00006b00ff2c77ac */ /* 0x000f220008000a00 */
[----:B------:R-:W-:Y:S01]  /*3e80*/  UMOV UR43, URZ ;  /* 0x000000ff002b7c82 */ /* 0x000fe20008000000 */
[----:B------:R-:W-:Y:S01]  /*3e90*/  UMOV UR42, URZ ;  /* 0x000000ff002a7c82 */ /* 0x000fe20008000000 */
[----:B-1----:R-:W-:-:S04]  /*3ea0*/  UIMAD UR4, UR36, UR4, URZ ;  /* 0x00000004240472a4 */ /* 0x002fc8000f8e02ff */
[----:B------:R-:W-:-:S04]  /*3eb0*/  UIADD3 UR4, UPT, UPT, URZ, -UR4, URZ ;  /* 0x80000004ff047290 */ /* 0x000fc8000fffe0ff */
[----:B---3--:R-:W-:Y:S01]  /*3ec0*/  UIMAD UR4, UR4, UR5, URZ ;  /* 0x00000005040472a4 */ /* 0x008fe2000f8e02ff */
[----:B--2---:R-:W-:-:S05]  /*3ed0*/  IMAD R0, R0, UR36, R70 ;  /* 0x0000002400007c24 */ /* 0x004fca000f8e0246 */
[----:B------:R-:W-:-:S04]  /*3ee0*/  ISETP.NE.OR P0, PT, R0, UR4, P0 ;  /* 0x0000000400007c0c */ /* 0x000fc80008705670 */
[----:B----4-:R-:W-:-:S09]  /*3ef0*/  P2R R79, PR, RZ, 0x1 ;  /* 0x00000001ff4f7803 */ /* 0x010fd20000000000 */
.L_x_234:
[----:B------:R-:W-:Y:S05]  /*3f00*/  YIELD ;  /* 0x0000000000007946 */ /* 0x000fea0003800000 */
[----:B------:R-:W1:Y:S01]  /*3f10*/  LDC R8, c[0x0][0x904] ;  /* 0x00024100ff087b82 */ /* 0x000e620000000800 */
[----:B--2---:R-:W2:Y:S01]  /*3f20*/  LDCU.64 UR4, c[0x0][0x908] ;  /* 0x00012100ff0477ac */ /* 0x004ea20008000a00 */
[----:B------:R-:W-:Y:S01]  /*3f30*/  BSSY B7, `(.L_x_91) ;  /* 0x0000852000077945 */ /* 0x000fe20003800000 */
[----:B---3--:R-:W3:Y:S05]  /*3f40*/  LDCU.64 UR6, c[0x0][0x920] ;  /* 0x00012400ff0677ac */ /* 0x008eea0008000a00 */
[----:B----4-:R-:W4:Y:S08]  /*3f50*/  LDC.64 R6, c[0x0][0x918] ;  /* 0x00024600ff067b82 */ /* 0x010f300000000a00 */
[----:B-----5:R-:W5:Y:S01]  /*3f60*/  LDC.64 R4, c[0x0][0x910] ;  /* 0x00024400ff047b82 */ /* 0x020f620000000a00 */
[----:B--2---:R-:W-:Y:S01]  /*3f70*/  IMAD.HI.U32 R0, R70, UR4, RZ ;  /* 0x0000000446007c27 */ /* 0x004fe2000f8e00ff */
[----:B------:R-:W2:Y:S04]  /*3f80*/  LDCU UR4, c[0x0][0x380] ;  /* 0x00007000ff0477ac */ /* 0x000ea80008000800 */
[----:B------:R-:W-:-:S02]  /*3f90*/  SHF.R.U32.HI R0, RZ, UR5, R0 ;  /* 0x00000005ff007c19 */ /* 0x000fc40008011600 */
[----:B-1----:R-:W-:-:S04]  /*3fa0*/  ISETP.NE.AND P0, PT, R8, 0x1, PT ;  /* 0x000000010800780c */ /* 0x002fc80003f05270 */
[----:B------:R-:W-:Y:S02]  /*3fb0*/  SEL R2, R70, R0, !P0 ;  /* 0x0000000046027207 */ /* 0x000fe40004000000 */
[----:B----4-:R-:W-:-:S03]  /*3fc0*/  ISETP.NE.AND P0, PT, R7, 0x1, PT ;  /* 0x000000010700780c */ /* 0x010fc60003f05270 */
[----:B---3--:R-:W-:-:S04]  /*3fd0*/  IMAD.HI.U32 R0, R2, UR6, RZ ;  /* 0x0000000602007c27 */ /* 0x008fc8000f8e00ff */
[----:B------:R-:W-:Y:S01]  /*3fe0*/  IMAD.MOV R3, RZ, RZ, -R2 ;  /* 0x000000ffff037224 */ /* 0x000fe200078e0a02 */
[----:B------:R-:W-:-:S03]  /*3ff0*/  SHF.R.U32.HI R0, RZ, UR7, R0 ;  /* 0x00000007ff007c19 */ /* 0x000fc60008011600 */
[----:B------:R-:W-:Y:S01]  /*4000*/  IMAD R3, R8, R3, R70 ;  /* 0x0000000308037224 */ /* 0x000fe200078e0246 */
[----:B------:R-:W-:Y:S02]  /*4010*/  SEL R0, R2, R0, !P0 ;  /* 0x0000000002007207 */ /* 0x000fe40004000000 */
[----:B-----5:R-:W-:-:S03]  /*4020*/  ISETP.NE.AND P0, PT, R4, 0x1, PT ;  /* 0x000000010400780c */ /* 0x020fc60003f05270 */
[----:B------:R-:W-:-:S05]  /*4030*/  IMAD.HI.U32 R5, R0, R5, RZ ;  /* 0x0000000500057227 */ /* 0x000fca00078e00ff */
[----:B------:R-:W-:Y:S01]  /*4040*/  SHF.R.U32.HI R6, RZ, R6, R5 ;  /* 0x00000006ff067219 */ /* 0x000fe20000011605 */
[----:B------:R-:W-:-:S03]  /*4050*/  IMAD.SHL.U32 R5, R3, 0x100, RZ ;  /* 0x0000010003057824 */ /* 0x000fc600078e00ff */
[----:B------:R-:W-:Y:S01]  /*4060*/  SEL R8, R0, R6, !P0 ;  /* 0x0000000600087207 */ /* 0x000fe20004000000 */
[----:B------:R-:W-:Y:S01]  /*4070*/  IMAD.MOV R6, RZ, RZ, -R0 ;  /* 0x000000ffff067224 */ /* 0x000fe200078e0a00 */
[----:B--2---:R-:W-:-:S03]  /*4080*/  ISETP.GE.AND P0, PT, R5, UR4, PT ;  /* 0x0000000405007c0c */ /* 0x004fc6000bf06270 */
[----:B------:R-:W-:Y:S02]  /*4090*/  IMAD.MOV R5, RZ, RZ, -R8 ;  /* 0x000000ffff057224 */ /* 0x000fe400078e0a08 */
[----:B------:R-:W-:Y:S02]  /*40a0*/  IMAD R76, R7, R6, R2 ;  /* 0x00000006074c7224 */ /* 0x000fe400078e0202 */
[----:B------:R-:W-:-:S06]  /*40b0*/  IMAD R73, R4, R5, R0 ;  /* 0x0000000504497224 */ /* 0x000fcc00078e0200 */
[----:B------:R-:W-:Y:S05]  /*40c0*/  @P0 BRA `(.L_x_92) ;  /* 0x0000008000e00947 */ /* 0x000fea0003800000 */
[----:B------:R-:W1:Y:S02]  /*40d0*/  LDCU UR5, c[0x0][0x384] ;  /* 0x00007080ff0577ac */ /* 0x000e640008000800 */
[----:B-1----:R-:W-:-:S09]  /*40e0*/  UISETP.NE.AND UP0, UPT, UR5, URZ, UPT ;  /* 0x000000ff0500728c */ /* 0x002fd2000bf05270 */
[----:B------:R-:W-:Y:S05]  /*40f0*/  BRA.U UP0, `(.L_x_93) ;  /* 0x0000004100347547 */ /* 0x000fea000b800000 */
[----:B------:R-:W-:-:S09]  /*4100*/  UISETP.NE.AND UP0, UPT, UR41, URZ, UPT ;  /* 0x000000ff2900728c */ /* 0x000fd2000bf05270 */
[----:B------:R-:W-:Y:S05]  /*4110*/  BRA.U UP0, `(.L_x_94) ;  /* 0x0000000100047547 */ /* 0x000fea000b800000 */
[----:B------:R-:W-:Y:S05]  /*4120*/  BPT.TRAP 0x1 ;  /* 0x000000040000795c */ /* 0x000fea0000300000 */
.L_x_94:
[----:B------:R-:W1:Y:S01]  /*4130*/  S2R R75, SR_CgaCtaId ;  /* 0x00000000004b7919 */ /* 0x000e620000008800 */
[----:B------:R-:W-:Y:S01]  /*4140*/  MOV R2, 0x400 ;  /* 0x0000040000027802 */ /* 0x000fe20000000f00 */
[----:B------:R-:W-:Y:S01]  /*4150*/  BSSY B0, `(.L_x_95) ;  /* 0x0000005000007945 */ /* 0x000fe20003800000 */
[----:B------:R-:W-:Y:S02]  /*4160*/  SHF.L.U32 R0, R74, 0x1f, RZ ;  /* 0x0000001f4a007819 */ /* 0x000fe400000006ff */
[----:B-1----:R-:W-:-:S04]  /*4170*/  LEA R75, R75, R2, 0x18 ;  /* 0x000000024b4b7211 */ /* 0x002fc800078ec0ff */
[----:B------:R-:W1:Y:S02]  /*4180*/  SYNCS.PHASECHK.TRANS64.TRYWAIT P0, [R75+URZ+0x160c0], R0 ;  /* 0x0160c0004b0075a7 */ /* 0x000e6400080011ff */
[----:B-1----:R-:W-:Y:S05]  /*4190*/  @!P0 BRA `(.L_x_96) ;  /* 0x0000012000988947 */ /* 0x002fea0003800000 */
.L_x_422:
[----:B------:R-:W-:Y:S05]  /*41a0*/  BSYNC B0 ;  /* 0x0000000000007941 */ /* 0x000fea0003800000 */
.L_x_95:
[----:B------:R-:W-:Y:S01]  /*41b0*/  ISETP.NE.AND P0, PT, R79, RZ, PT ;  /* 0x000000ff4f00720c */ /* 0x000fe20003f05270 */
[----:B------:R-:W-:-:S12]  /*41c0*/  BSSY.RECONVERGENT B6, `(.L_x_97) ;  /* 0x0000232000067945 */ /* 0x000fd80003800200 */
[----:B------:R-:W-:Y:S05]  /*41d0*/  @P0 BRA `(.L_x_98) ;  /* 0x0000002000c00947 */ /* 0x000fea0003800000 */
[----:B------:R-:W2:Y:S01]  /*41e0*/  LDC.64 R2, c[0x4][0xa0] ;  /* 0x01002800ff027b82 */ /* 0x000ea20000000a00 */
[----:B------:R-:W-:Y:S01]  /*41f0*/  MOV R16, 0x0 ;  /* 0x0000000000107802 */ /* 0x000fe20000000f00 */
[----:B------:R-:W3:Y:S01]  /*4200*/  LDCU.64 UR4, c[0x4][0xd0] ;  /* 0x01001a00ff0477ac */ /* 0x000ee20008000a00 */
[----:B------:R-:W-:Y:S02]  /*4210*/  MOV R6, UR38 ;  /* 0x0000002600067c02 */ /* 0x000fe40008000f00 */
[----:B------:R-:W-:Y:S01]  /*4220*/  MOV R7, UR37 ;  /* 0x0000002500077c02 */ /* 0x000fe20008000f00 */
[----:B---3--:R-:W-:Y:S02]  /*4230*/  IMAD.U32 R4, RZ, RZ, UR4 ;  /* 0x00000004ff047e24 */ /* 0x008fe4000f8e00ff */
[----:B------:R-:W-:Y:S01]  /*4240*/  IMAD.U32 R5, RZ, RZ, UR5 ;  /* 0x00000005ff057e24 */ /* 0x000fe2000f8e00ff */
[----:B--2---:R2:W-:Y:S02]  /*4250*/  STL.64 [R1], R2 ;  /* 0x0000000201007387 */ /* 0x0045e40000100a00 */
[----:B--2---:R2:W3:Y:S04]  /*4260*/  LDC.64 R2, c[0x4][R16] ;  /* 0x0100000010027b82 */ /* 0x0044e80000000a00 */
[----:B------:R-:W-:-:S07]  /*4270*/  LEPC R20, `(.L_x_99) ;  /* 0x000000001014794e */ /* 0x000fce0000000000 */
[----:B-123--:R-:W-:Y:S05]  /*4280*/  CALL.ABS.NOINC R2 ;  /* 0x0000000002007343 */ /* 0x00efea0003c00000 */
.L_x_99:
[----:B------:R-:W-:Y:S01]  /*4290*/  IMAD.MOV.U32 R2, RZ, RZ, 0x3 ;  /* 0x00000003ff027424 */ /* 0x000fe200078e00ff */
[----:B------:R-:W1:Y:S01]  /*42a0*/  LDCU.64 UR4, c[0x4][0xe8] ;  /* 0x01001d00ff0477ac */ /* 0x000e620008000a00 */
[----:B------:R-:W-:Y:S01]  /*42b0*/  IMAD.MOV.U32 R3, RZ, RZ, 0x4 ;  /* 0x00000004ff037424 */ /* 0x000fe200078e00ff */
[----:B------:R-:W-:Y:S02]  /*42c0*/  MOV R6, UR38 ;  /* 0x0000002600067c02 */ /* 0x000fe40008000f00 */
[----:B------:R-:W-:Y:S01]  /*42d0*/  STL [R1+0x8], R2 ;  /* 0x0000080201007387 */ /* 0x000fe20000100800 */
[----:B------:R-:W-:-:S03]  /*42e0*/  MOV R7, UR37 ;  /* 0x0000002500077c02 */ /* 0x000fc60008000f00 */
[----:B------:R2:W-:Y:S01]  /*42f0*/  STL.64 [R1], R2 ;  /* 0x0000000201007387 */ /* 0x0005e20000100a00 */
[----:B-1----:R-:W-:Y:S01]  /*4300*/  MOV R4, UR4 ;  /* 0x0000000400047c02 */ /* 0x002fe20008000f00 */
[----:B------:R-:W-:Y:S01]  /*4310*/  IMAD.U32 R5, RZ, RZ, UR5 ;  /* 0x00000005ff057e24 */ /* 0x000fe2000f8e00ff */
[----:B--2---:R1:W2:Y:S06]  /*4320*/  LDC.64 R2, c[0x4][R16] ;  /* 0x0100000010027b82 */ /* 0x0042ac0000000a00 */
[----:B------:R-:W-:-:S07]  /*4330*/  LEPC R20, `(.L_x_100) ;  /* 0x000000001014794e */ /* 0x000fce0000000000 */
[----:B-12---:R-:W-:Y:S05]  /*4340*/  CALL.ABS.NOINC R2 ;  /* 0x0000000002007343 */ /* 0x006fea0003c00000 */
.L_x_100:
[----:B------:R1:W2:Y:S01]  /*4350*/  LDC.64 R2, c[0x4][R16] ;  /* 0x0100000010027b82 */ /* 0x0002a20000000a00 */
[----:B------:R-:W3:Y:S01]  /*4360*/  LDCU.64 UR4, c[0x4][0xe0] ;  /* 0x01001c00ff0477ac */ /* 0x000ee20008000a00 */
[----:B------:R-:W-:Y:S01]  /*4370*/  CS2R R6, SRZ ;  /* 0x0000000000067805 */ /* 0x000fe2000001ff00 */
[----:B---3--:R-:W-:Y:S01]  /*4380*/  IMAD.U32 R4, RZ, RZ, UR4 ;  /* 0x00000004ff047e24 */ /* 0x008fe2000f8e00ff */
[----:B------:R-:W-:-:S04]  /*4390*/  MOV R5, UR5 ;  /* 0x0000000500057c02 */ /* 0x000fc80008000f00 */
[----:B------:R-:W-:-:S07]  /*43a0*/  LEPC R20, `(.L_x_101) ;  /* 0x000000001014794e */ /* 0x000fce0000000000 */
[----:B-12---:R-:W-:Y:S05]  /*43b0*/  CALL.ABS.NOINC R2 ;  /* 0x0000000002007343 */ /* 0x006fea0003c00000 */
.L_x_101:
[----:B------:R1:W2:Y:S01]  /*43c0*/  LDC.64 R2, c[0x4][R16] ;  /* 0x0100000010027b82 */ /* 0x0002a20000000a00 */
[----:B------:R-:W3:Y:S01]  /*43d0*/  LDCU.64 UR4, c[0x4][0xf0] ;  /* 0x01001e00ff0477ac */ /* 0x000ee20008000a00 */
[----:B------:R-:W-:Y:S01]  /*43e0*/  CS2R R6, SRZ ;  /* 0x0000000000067805 */ /* 0x000fe2000001ff00 */
[----:B---3--:R-:W-:Y:S01]  /*43f0*/  IMAD.U32 R4, RZ, RZ, UR4 ;  /* 0x00000004ff047e24 */ /* 0x008fe2000f8e00ff */
[----:B------:R-:W-:-:S04]  /*4400*/  MOV R5, UR5 ;  /* 0x0000000500057c02 */ /* 0x000fc80008000f00 */
[----:B------:R-:W-:-:S07]  /*4410*/  LEPC R20, `(.L_x_102) ;  /* 0x000000001014794e */ /* 0x000fce0000000000 */
[----:B-12---:R-:W-:Y:S05]  /*4420*/  CALL.ABS.NOINC R2 ;  /* 0x0000000002007343 */ /* 0x006fea0003c00000 */
.L_x_102:
[----:B------:R1:W2:Y:S01]  /*4430*/  LDC.64 R2, c[0x4][R16] ;  /* 0x0100000010027b82 */ /* 0x0002a20000000a00 */
[----:B------:R-:W3:Y:S01]  /*4440*/  LDCU.64 UR4, c[0x4][0xf8] ;  /* 0x01001f00ff0477ac */ /* 0x000ee20008000a00 */
[----:B------:R-:W-:Y:S01]  /*4450*/  CS2R R6, SRZ ;  /* 0x0000000000067805 */ /* 0x000fe2000001ff00 */
[----:B---3--:R-:W-:Y:S01]  /*4460*/  IMAD.U32 R4, RZ, RZ, UR4 ;  /* 0x00000004ff047e24 */ /* 0x008fe2000f8e00ff */
[----:B------:R-:W-:-:S04]  /*4470*/  MOV R5, UR5 ;  /* 0x0000000500057c02 */ /* 0x000fc80008000f00 */
[----:B------:R-:W-:-:S07]  /*4480*/  LEPC R20, `(.L_x_103) ;  /* 0x000000001014794e */ /* 0x000fce0000000000 */
[----:B-12---:R-:W-:Y:S05]  /*4490*/  CALL.ABS.NOINC R2 ;  /* 0x0000000002007343 */ /* 0x006fea0003c00000 */
.L_x_103:
[----:B------:R-:W-:Y:S01]  /*44a0*/  HFMA2 R0, -RZ, RZ, 0, 9.5367431640625e-07 ;  /* 0x00000010ff007431 */ /* 0x000fe200000001ff */
[----:B------:R1:W2:Y:S01]  /*44b0*/  LDC.64 R2, c[0x4][R16] ;  /* 0x0100000010027b82 */ /* 0x0002a20000000a00 */
[----:B------:R-:W3:Y:S01]  /*44c0*/  LDCU.64 UR4, c[0x4][0xc8] ;  /* 0x01001900ff0477ac */ /* 0x000ee20008000a00 */
[----:B------:R-:W-:Y:S01]  /*44d0*/  MOV R6, UR38 ;  /* 0x0000002600067c02 */ /* 0x000fe20008000f00 */
[----:B------:R-:W-:Y:S01]  /*44e0*/  IMAD.U32 R7, RZ, RZ, UR37 ;  /* 0x00000025ff077e24 */ /* 0x000fe2000f8e00ff */
[----:B------:R1:W-:Y:S01]  /*44f0*/  STL [R1], R0 ;  /* 0x0000000001007387 */ /* 0x0003e20000100800 */
[----:B---3--:R-:W-:Y:S01]  /*4500*/  MOV R4, UR4 ;  /* 0x0000000400047c02 */ /* 0x008fe20008000f00 */
[----:B------:R-:W-:-:S04]  /*4510*/  IMAD.U32 R5, RZ, RZ, UR5 ;  /* 0x00000005ff057e24 */ /* 0x000fc8000f8e00ff */
[----:B------:R-:W-:-:S07]  /*4520*/  LEPC R20, `(.L_x_104) ;  /* 0x000000001014794e */ /* 0x000fce0000000000 */
[----:B-12---:R-:W-:Y:S05]  /*4530*/  CALL.ABS.NOINC R2 ;  /* 0x0000000002007343 */ /* 0x006fea0003c00000 */
.L_x_104:
[----:B------:R-:W1:Y:S01]  /*4540*/  S2R R0, SR_SWINHI ;  /* 0x0000000000007919 */ /* 0x000e620000002f00 */
[----:B------:R2:W3:Y:S01]  /*4550*/  LDC.64 R8, c[0x4][R16] ;  /* 0x0100000010087b82 */ /* 0x0004e20000000a00 */
[----:B------:R-:W4:Y:S01]  /*4560*/  LDCU.64 UR4, c[0x4][0x100] ;  /* 0x01002000ff0477ac */ /* 0x000f220008000a00 */
[----:B------:R-:W-:Y:S01]  /*4570*/  MOV R6, UR38 ;  /* 0x0000002600067c02 */ /* 0x000fe20008000f00 */
[----:B------:R-:W-:Y:S01]  /*4580*/  IMAD.U32 R7, RZ, RZ, UR37 ;  /* 0x00000025ff077e24 */ /* 0x000fe2000f8e00ff */
[----:B----4-:R-:W-:Y:S01]  /*4590*/  MOV R4, UR4 ;  /* 0x0000000400047c02 */ /* 0x010fe20008000f00 */
[----:B------:R-:W-:Y:S01]  /*45a0*/  IMAD.U32 R5, RZ, RZ, UR5 ;  /* 0x00000005ff057e24 */ /* 0x000fe2000f8e00ff */
[----:B------:R-:W-:Y:S02]  /*45b0*/  MOV R2, R75 ;  /* 0x0000004b00027202 */ /* 0x000fe40000000f00 */
[----:B-1----:R-:W-:Y:S02]  /*45c0*/  MOV R3, R0 ;  /* 0x0000000000037202 */ /* 0x002fe40000000f00 */
[----:B------:R-:W-:-:S05]  /*45d0*/  IADD3 R2, P0, PT, R2, 0xe000, RZ ;  /* 0x0000e00002027810 */ /* 0x000fca0007f1e0ff */
[----:B------:R-:W-:-:S05]  /*45e0*/  IMAD.X R3, RZ, RZ, R3, P0 ;  /* 0x000000ffff037224 */ /* 0x000fca00000e0603 */
[----:B------:R2:W-:Y:S03]  /*45f0*/  STL.64 [R1], R2 ;  /* 0x0000000201007387 */ /* 0x0005e60000100a00 */
[----:B------:R-:W-:-:S07]  /*4600*/  LEPC R20, `(.L_x_105) ;  /* 0x000000001014794e */ /* 0x000fce0000000000 */
[----:B--23--:R-:W-:Y:S05]  /*4610*/  CALL.ABS.NOINC R8 ;  /* 0x0000000008007343 */ /* 0x00cfea0003c00000 */
.L_x_105:
[----:B------:R-:W1:Y:S01]  /*4620*/  LDC.64 R4, c[0x4][0xd8] ;  /* 0x01003600ff047b82 */ /* 0x000e620000000a00 */
[----:B------:R-:W2:Y:S01]  /*4630*/  LDCU.64 UR4, c[0x4][0xd0] ;  /* 0x01001a00ff0477ac */ /* 0x000ea20008000a00 */
[----:B------:R-:W-:Y:S02]  /*4640*/  MOV R6, UR38 ;  /* 0x0000002600067c02 */ /* 0x000fe40008000f00 */
[----:B------:R-:W-:-:S04]  /*4650*/  MOV R7, UR37 ;  /* 0x0000002500077c02 */ /* 0x000fc80008000f00 */
[----:B------:R3:W4:Y:S01]  /*4660*/  LDC.64 R2, c[0x4][R16] ;  /* 0x0100000010027b82 */ /* 0x0007220000000a00 */
[----:B-1----:R2:W-:Y:S02]  /*4670*/  STL.64 [R1], R4 ;  /* 0x0000000401007387 */ /* 0x0025e40000100a00 */
[----:B--2---:R-:W-:Y:S02]  /*4680*/  IMAD.U32 R4, RZ, RZ, UR4 ;  /* 0x00000004ff047e24 */ /* 0x004fe4000f8e00ff */
[----:B---34-:R-:W-:-:S03]  /*4690*/  IMAD.U32 R5, RZ, RZ, UR5 ;  /* 0x00000005ff057e24 */ /* 0x018fc6000f8e00ff */
[----:B------:R-:W-:-:S07]  /*46a0*/  LEPC R20, `(.L_x_106) ;  /* 0x000000001014794e */ /* 0x000fce0000000000 */
[----:B------:R-:W-:Y:S05]  /*46b0*/  CALL.ABS.NOINC R2 ;  /* 0x0000000002007343 */ /* 0x000fea0003c00000 */
.L_x_106:
[----:B------:R-:W-:Y:S01]  /*46c0*/  HFMA2 R0, -RZ, RZ, 0, 2.384185791015625e-06 ;  /* 0x00000028ff007431 */ /* 0x000fe200000001ff */
        /* <DEDUP_REMOVED lines=9> */
.L_x_107:
        /* <DEDUP_REMOVED lines=10> */
.L_x_108:
[----:B------:R1:W2:Y:S01]  /*4800*/  LDC.64 R2, c[0x4][R16] ;  /* 0x0100000010027b82 */ /* 0x0002a20000000a00 */
[----:B------:R-:W3:Y:S01]  /*4810*/  LDCU.64 UR4, c[0x4][0xe0] ;  /* 0x01001c00ff0477ac */ /* 0x000ee20008000a00 */
[----:B------:R-:W-:Y:S01]  /*4820*/  CS2R R6, SRZ ;  /* 0x0000000000067805 */ /* 0x000fe2000001ff00 */
[----:B---3--:R-:W-:Y:S01]  /*4830*/  IMAD.U32 R4, RZ, RZ, UR4 ;  /* 0x00000004ff047e24 */ /* 0x008fe2000f8e00ff */
[----:B------:R-:W-:-:S04]  /*4840*/  MOV R5, UR5 ;  /* 0x0000000500057c02 */ /* 0x000fc80008000f00 */
[----:B------:R-:W-:-:S07]  /*4850*/  LEPC R20, `(.L_x_109) ;  /* 0x000000001014794e */ /* 0x000fce0000000000 */
[----:B-12---:R-:W-:Y:S05]  /*4860*/  CALL.ABS.NOINC R2 ;  /* 0x0000000002007343 */ /* 0x006fea0003c00000 */
.L_x_109:
[----:B------:R-:W-:Y:S01]  /*4870*/  HFMA2 R0, -RZ, RZ, 0, 4.76837158203125e-07 ;  /* 0x00000008ff007431 */ /* 0x000fe200000001ff */
        /* <DEDUP_REMOVED lines=9> */
.L_x_110:
[----:B------:R-:W-:Y:S01]  /*4910*/  HFMA2 R0, -RZ, RZ, 0, 2.6226043701171875e-06 ;  /* 0x0000002cff007431 */ /* 0x000fe200000001ff */
        /* <DEDUP_REMOVED lines=9> */
.L_x_111:
[----:B------:R1:W2:Y:S01]  /*49b0*/  LDC.64 R2, c[0x4][R16] ;  /* 0x0100000010027b82 */ /* 0x0002a20000000a00 */
[----:B------:R-:W3:Y:S01]  /*49c0*/  LDCU.64 UR4, c[0x4][0xe0] ;  /* 0x01001c00ff0477ac */ /* 0x000ee20008000a00 */
[----:B------:R-:W-:Y:S01]  /*49d0*/  CS2R R6, SRZ ;  /* 0x0000000000067805 */ /* 0x000fe2000001ff00 */
[----:B---3--:R-:W-:Y:S01]  /*49e0*/  IMAD.U32 R4, RZ, RZ, UR4 ;  /* 0x00000004ff047e24 */ /* 0x008fe2000f8e00ff */
[----:B------:R-:W-:-:S04]  /*49f0*/  MOV R5, UR5 ;  /* 0x0000000500057c02 */ /* 0x000fc80008000f00 */
[----:B------:R-:W-:-:S07]  /*4a00*/  LEPC R20, `(.L_x_112) ;  /* 0x000000001014794e */ /* 0x000fce0000000000 */
[----:B-12---:R-:W-:Y:S05]  /*4a10*/  CALL.ABS.NOINC R2 ;  /* 0x0000000002007343 */ /* 0x006fea0003c00000 */
.L_x_112:
        /* <DEDUP_REMOVED lines=10> */
.L_x_113:
[----:B------:R-:W-:Y:S01]  /*4ac0*/  HFMA2 R0, -RZ, RZ, 0, 2.443790435791015625e-06 ;  /* 0x00000029ff007431 */ /* 0x000fe200000001ff */
        /* <DEDUP_REMOVED lines=9> */
.L_x_114:
        /* <DEDUP_REMOVED lines=10> */
.L_x_115:
        /* <DEDUP_REMOVED lines=10> */
.L_x_116:
[----:B------:R1:W2:Y:S01]  /*4ca0*/  LDC.64 R2, c[0x4][R16] ;  /* 0x0100000010027b82 */ /* 0x0002a20000000a00 */
[----:B------:R-:W3:Y:S01]  /*4cb0*/  LDCU.64 UR4, c[0x4][0xe0] ;  /* 0x01001c00ff0477ac */ /* 0x000ee20008000a00 */
[----:B------:R-:W-:Y:S01]  /*4cc0*/  CS2R R6, SRZ ;  /* 0x0000000000067805 */ /* 0x000fe2000001ff00 */
[----:B---3--:R-:W-:Y:S01]  /*4cd0*/  IMAD.U32 R4, RZ, RZ, UR4 ;  /* 0x00000004ff047e24 */ /* 0x008fe2000f8e00ff */
[----:B------:R-:W-:-:S04]  /*4ce0*/  MOV R5, UR5 ;  /* 0x0000000500057c02 */ /* 0x000fc80008000f00 */
[----:B------:R-:W-:-:S07]  /*4cf0*/  LEPC R20, `(.L_x_117) ;  /* 0x000000001014794e */ /* 0x000fce0000000000 */
[----:B-12---:R-:W-:Y:S05]  /*4d00*/  CALL.ABS.NOINC R2 ;  /* 0x0000000002007343 */ /* 0x006fea0003c00000 */
.L_x_117:
[----:B------:R-:W-:Y:S01]  /*4d10*/  HFMA2 R0, -RZ, RZ, 0, 3.814697265625e-06 ;  /* 0x00000040ff007431 */ /* 0x000fe200000001ff */
        /* <DEDUP_REMOVED lines=9> */
.L_x_118:
        /* <DEDUP_REMOVED lines=10> */
.L_x_119:
[----:B------:R1:W2:Y:S01]  /*4e50*/  LDC.64 R2, c[0x4][R16] ;  /* 0x0100000010027b82 */ /* 0x0002a20000000a00 */
[----:B------:R-:W3:Y:S01]  /*4e60*/  LDCU.64 UR4, c[0x4][0xe0] ;  /* 0x01001c00ff0477ac */ /* 0x000ee20008000a00 */
[----:B------:R-:W-:Y:S01]  /*4e70*/  CS2R R6, SRZ ;  /* 0x0000000000067805 */ /* 0x000fe2000001ff00 */
[----:B---3--:R-:W-:Y:S01]  /*4e80*/  IMAD.U32 R4, RZ, RZ, UR4 ;  /* 0x00000004ff047e24 */ /* 0x008fe2000f8e00ff */
[----:B------:R-:W-:-:S04]  /*4e90*/  MOV R5, UR5 ;  /* 0x0000000500057c02 */ /* 0x000fc80008000f00 */
[----:B------:R-:W-:-:S07]  /*4ea0*/  LEPC R20, `(.L_x_120) ;  /* 0x000000001014794e */ /* 0x000fce0000000000 */
[----:B-12---:R-:W-:Y:S05]  /*4eb0*/  CALL.ABS.NOINC R2 ;  /* 0x0000000002007343 */ /* 0x006fea0003c00000 */
.L_x_120:
[----:B------:R-:W-:Y:S01]  /*4ec0*/  HFMA2 R0, -RZ, RZ, 0, 5.9604644775390625e-08 ;  /* 0x00000001ff007431 */ /* 0x000fe200000001ff */
        /* <DEDUP_REMOVED lines=9> */
.L_x_121:
        /* <DEDUP_REMOVED lines=10> */
.L_x_122:
        /* <DEDUP_REMOVED lines=10> */
.L_x_123:
        /* <DEDUP_REMOVED lines=10> */
.L_x_124:
[----:B------:R1:W2:Y:S01]  /*5140*/  LDC.64 R2, c[0x4][R16] ;  /* 0x0100000010027b82 */ /* 0x0002a20000000a00 */
[----:B------:R-:W3:Y:S01]  /*5150*/  LDCU.64 UR4, c[0x4][0xe0] ;  /* 0x01001c00ff0477ac */ /* 0x000ee20008000a00 */
[----:B------:R-:W-:Y:S01]  /*5160*/  CS2R R6, SRZ ;  /* 0x0000000000067805 */ /* 0x000fe2000001ff00 */
[----:B---3--:R-:W-:Y:S01]  /*5170*/  IMAD.U32 R4, RZ, RZ, UR4 ;  /* 0x00000004ff047e24 */ /* 0x008fe2000f8e00ff */
[----:B------:R-:W-:-:S04]  /*5180*/  MOV R5, UR5 ;  /* 0x0000000500057c02 */ /* 0x000fc80008000f00 */
[----:B------:R-:W-:-:S07]  /*5190*/  LEPC R20, `(.L_x_125) ;  /* 0x000000001014794e */ /* 0x000fce0000000000 */
[----:B-12---:R-:W-:Y:S05]  /*51a0*/  CALL.ABS.NOINC R2 ;  /* 0x0000000002007343 */ /* 0x006fea0003c00000 */
.L_x_125:
        /* <DEDUP_REMOVED lines=10> */
.L_x_126:
        /* <DEDUP_REMOVED lines=10> */
.L_x_127:
[----:B------:R1:W2:Y:S01]  /*52f0*/  LDC.64 R2, c[0x4][R16] ;  /* 0x0100000010027b82 */ /* 0x0002a20000000a00 */
[----:B------:R-:W3:Y:S01]  /*5300*/  LDCU.64 UR4, c[0x4][0xe0] ;  /* 0x01001c00ff0477ac */ /* 0x000ee20008000a00 */
[----:B------:R-:W-:Y:S01]  /*5310*/  CS2R R6, SRZ ;  /* 0x0000000000067805 */ /* 0x000fe2000001ff00 */
[----:B---3--:R-:W-:Y:S01]  /*5320*/  IMAD.U32 R4, RZ, RZ, UR4 ;  /* 0x00000004ff047e24 */ /* 0x008fe2000f8e00ff */
[----:B------:R-:W-:-:S04]  /*5330*/  MOV R5, UR5 ;  /* 0x0000000500057c02 */ /* 0x000fc80008000f00 */
[----:B------:R-:W-:-:S07]  /*5340*/  LEPC R20, `(.L_x_128) ;  /* 0x000000001014794e */ /* 0x000fce0000000000 */
[----:B-12---:R-:W-:Y:S05]  /*5350*/  CALL.ABS.NOINC R2 ;  /* 0x0000000002007343 */ /* 0x006fea0003c00000 */
.L_x_128:
[----:B------:R-:W-:Y:S01]  /*5360*/  HFMA2 R0, -RZ, RZ, 0, 1.1920928955078125e-07 ;  /* 0x00000002ff007431 */ /* 0x000fe200000001ff */
        /* <DEDUP_REMOVED lines=9> */
.L_x_129:
        /* <DEDUP_REMOVED lines=10> */
.L_x_130:
        /* <DEDUP_REMOVED lines=10> */
.L_x_131:
        /* <DEDUP_REMOVED lines=10> */
.L_x_132:
        /* <DEDUP_REMOVED lines=10> */
.L_x_133:
        /* <DEDUP_REMOVED lines=10> */
.L_x_134:
[----:B------:R1:W2:Y:S01]  /*5720*/  LDC.64 R2, c[0x4][R16] ;  /* 0x0100000010027b82 */ /* 0x0002a20000000a00 */
[----:B------:R-:W3:Y:S01]  /*5730*/  LDCU.64 UR4, c[0x4][0xe0] ;  /* 0x01001c00ff0477ac */ /* 0x000ee20008000a00 */
[----:B------:R-:W-:Y:S01]  /*5740*/  CS2R R6, SRZ ;  /* 0x0000000000067805 */ /* 0x000fe2000001ff00 */
[----:B---3--:R-:W-:Y:S01]  /*5750*/  IMAD.U32 R4, RZ, RZ, UR4 ;  /* 0x00000004ff047e24 */ /* 0x008fe2000f8e00ff */
[----:B------:R-:W-:-:S04]  /*5760*/  MOV R5, UR5 ;  /* 0x0000000500057c02 */ /* 0x000fc80008000f00 */
[----:B------:R-:W-:-:S07]  /*5770*/  LEPC R20, `(.L_x_135) ;  /* 0x000000001014794e */ /* 0x000fce0000000000 */
[----:B-12---:R-:W-:Y:S05]  /*5780*/  CALL.ABS.NOINC R2 ;  /* 0x0000000002007343 */ /* 0x006fea0003c00000 */
.L_x_135:
        /* <DEDUP_REMOVED lines=10> */
.L_x_136:
        /* <DEDUP_REMOVED lines=10> */
.L_x_137:
[----:B------:R1:W2:Y:S01]  /*58d0*/  LDC.64 R2, c[0x4][R16] ;  /* 0x0100000010027b82 */ /* 0x0002a20000000a00 */
[----:B------:R-:W3:Y:S01]  /*58e0*/  LDCU.64 UR4, c[0x4][0xe0] ;  /* 0x01001c00ff0477ac */ /* 0x000ee20008000a00 */
[----:B------:R-:W-:Y:S01]  /*58f0*/  CS2R R6, SRZ ;  /* 0x0000000000067805 */ /* 0x000fe2000001ff00 */
[----:B---3--:R-:W-:Y:S01]  /*5900*/  IMAD.U32 R4, RZ, RZ, UR4 ;  /* 0x00000004ff047e24 */ /* 0x008fe2000f8e00ff */
[----:B------:R-:W-:-:S04]  /*5910*/  MOV R5, UR5 ;  /* 0x0000000500057c02 */ /* 0x000fc80008000f00 */
[----:B------:R-:W-:-:S07]  /*5920*/  LEPC R20, `(.L_x_138) ;  /* 0x000000001014794e */ /* 0x000fce0000000000 */
[----:B-12---:R-:W-:Y:S05]  /*5930*/  CALL.ABS.NOINC R2 ;  /* 0x0000000002007343 */ /* 0x006fea0003c00000 */
.L_x_138:
[----:B------:R-:W-:Y:S01]  /*5940*/  HFMA2 R0, -RZ, RZ, 0, 3.0517578125e-05 ;  /* 0x00000200ff007431 */ /* 0x000fe200000001ff */
        /* <DEDUP_REMOVED lines=9> */
.L_x_139:
        /* <DEDUP_REMOVED lines=10> */
.L_x_140:
        /* <DEDUP_REMOVED lines=10> */
.L_x_141:
        /* <DEDUP_REMOVED lines=10> */
.L_x_142:
[----:B------:R1:W2:Y:S01]  /*5bc0*/  LDC.64 R2, c[0x4][R16] ;  /* 0x0100000010027b82 */ /* 0x0002a20000000a00 */
[----:B------:R-:W3:Y:S01]  /*5bd0*/  LDCU.64 UR4, c[0x4][0xe0] ;  /* 0x01001c00ff0477ac */ /* 0x000ee20008000a00 */
[----:B------:R-:W-:Y:S01]  /*5be0*/  CS2R R6, SRZ ;  /* 0x0000000000067805 */ /* 0x000fe2000001ff00 */
[----:B---3--:R-:W-:Y:S01]  /*5bf0*/  IMAD.U32 R4, RZ, RZ, UR4 ;  /* 0x00000004ff047e24 */ /* 0x008fe2000f8e00ff */
[----:B------:R-:W-:-:S04]  /*5c00*/  MOV R5, UR5 ;  /* 0x0000000500057c02 */ /* 0x000fc80008000f00 */
[----:B------:R-:W-:-:S07]  /*5c10*/  LEPC R20, `(.L_x_143) ;  /* 0x000000001014794e */ /* 0x000fce0000000000 */
[----:B-12---:R-:W-:Y:S05]  /*5c20*/  CALL.ABS.NOINC R2 ;  /* 0x0000000002007343 */ /* 0x006fea0003c00000 */
.L_x_143:
        /* <DEDUP_REMOVED lines=10> */
.L_x_144:
        /* <DEDUP_REMOVED lines=10> */
.L_x_145:
[----:B------:R1:W2:Y:S01]  /*5d70*/  LDC.64 R2, c[0x4][R16] ;  /* 0x0100000010027b82 */ /* 0x0002a20000000a00 */
[----:B------:R-:W3:Y:S01]  /*5d80*/  LDCU.64 UR4, c[0x4][0xe0] ;  /* 0x01001c00ff0477ac */ /* 0x000ee20008000a00 */
[----:B------:R-:W-:Y:S01]  /*5d90*/  CS2R R6, SRZ ;  /* 0x0000000000067805 */ /* 0x000fe2000001ff00 */
[----:B---3--:R-:W-:Y:S01]  /*5da0*/  IMAD.U32 R4, RZ, RZ, UR4 ;  /* 0x00000004ff047e24 */ /* 0x008fe2000f8e00ff */
[----:B------:R-:W-:-:S04]  /*5db0*/  MOV R5, UR5 ;  /* 0x0000000500057c02 */ /* 0x000fc80008000f00 */
[----:B------:R-:W-:-:S07]  /*5dc0*/  LEPC R20, `(.L_x_146) ;  /* 0x000000001014794e */ /* 0x000fce0000000000 */
[----:B-12---:R-:W-:Y:S05]  /*5dd0*/  CALL.ABS.NOINC R2 ;  /* 0x0000000002007343 */ /* 0x006fea0003c00000 */
.L_x_146:
[----:B------:R1:W-:Y:S01]  /*5de0*/  STL [R1], RZ ;  /* 0x000000ff01007387 */ /* 0x0003e20000100800 */
[----:B------:R1:W2:Y:S01]  /*5df0*/  LDC.64 R2, c[0x4][R16] ;  /* 0x0100000010027b82 */ /* 0x0002a20000000a00 */
[----:B------:R-:W3:Y:S01]  /*5e00*/  LDCU.64 UR4, c[0x4][0xc8] ;  /* 0x01001900ff0477ac */ /* 0x000ee20008000a00 */
[----:B------:R-:W-:Y:S02]  /*5e10*/  MOV R6, UR38 ;  /* 0x0000002600067c02 */ /* 0x000fe40008000f00 */
[----:B------:R-:W-:Y:S01]  /*5e20*/  MOV R7, UR37 ;  /* 0x0000002500077c02 */ /* 0x000fe20008000f00 */
[----:B---3--:R-:W-:Y:S02]  /*5e30*/  IMAD.U32 R4, RZ, RZ, UR4 ;  /* 0x00000004ff047e24 */ /* 0x008fe4000f8e00ff */
[----:B------:R-:W-:Y:S02]  /*5e40*/  IMAD.U32 R5, RZ, RZ, UR5 ;  /* 0x00000005ff057e24 */ /* 0x000fe4000f8e00ff */
[----:B------:R-:W-:-:S07]  /*5e50*/  LEPC R20, `(.L_x_147) ;  /* 0x000000001014794e */ /* 0x000fce0000000000 */
[----:B-12---:R-:W-:Y:S05]  /*5e60*/  CALL.ABS.NOINC R2 ;  /* 0x0000000002007343 */ /* 0x006fea0003c00000 */
.L_x_147:
        /* <DEDUP_REMOVED lines=10> */
.L_x_148:
        /* <DEDUP_REMOVED lines=10> */
.L_x_149:
        /* <DEDUP_REMOVED lines=10> */
.L_x_150:
[----:B------:R1:W2:Y:S01]  /*6050*/  LDC.64 R2, c[0x4][R16] ;  /* 0x0100000010027b82 */ /* 0x0002a20000000a00 */
[----:B------:R-:W3:Y:S01]  /*6060*/  LDCU.64 UR4, c[0x4][0xe0] ;  /* 0x01001c00ff0477ac */ /* 0x000ee20008000a00 */
[----:B------:R-:W-:Y:S01]  /*6070*/  CS2R R6, SRZ ;  /* 0x0000000000067805 */ /* 0x000fe2000001ff00 */
[----:B---3--:R-:W-:Y:S01]  /*6080*/  IMAD.U32 R4, RZ, RZ, UR4 ;  /* 0x00000004ff047e24 */ /* 0x008fe2000f8e00ff */
[----:B------:R-:W-:-:S04]  /*6090*/  MOV R5, UR5 ;  /* 0x0000000500057c02 */ /* 0x000fc80008000f00 */
[----:B------:R-:W-:-:S07]  /*60a0*/  LEPC R20, `(.L_x_151) ;  /* 0x000000001014794e */ /* 0x000fce0000000000 */
[----:B-12---:R-:W-:Y:S05]  /*60b0*/  CALL.ABS.NOINC R2 ;  /* 0x0000000002007343 */ /* 0x006fea0003c00000 */
.L_x_151:
        /* <DEDUP_REMOVED lines=9> */
.L_x_152:
        /* <DEDUP_REMOVED lines=10> */
.L_x_153:
[----:B------:R1:W2:Y:S01]  /*61f0*/  LDC.64 R2, c[0x4][R16] ;  /* 0x0100000010027b82 */ /* 0x0002a20000000a00 */
[----:B------:R-:W3:Y:S01]  /*6200*/  LDCU.64 UR4, c[0x4][0xe0] ;  /* 0x01001c00ff0477ac */ /* 0x000ee20008000a00 */
[----:B------:R-:W-:Y:S01]  /*6210*/  CS2R R6, SRZ ;  /* 0x0000000000067805 */ /* 0x000fe2000001ff00 */
[----:B---3--:R-:W-:Y:S01]  /*6220*/  IMAD.U32 R4, RZ, RZ, UR4 ;  /* 0x00000004ff047e24 */ /* 0x008fe2000f8e00ff */
[----:B------:R-:W-:-:S04]  /*6230*/  MOV R5, UR5 ;  /* 0x0000000500057c02 */ /* 0x000fc80008000f00 */
[----:B------:R-:W-:-:S07]  /*6240*/  LEPC R20, `(.L_x_154) ;  /* 0x000000001014794e */ /* 0x000fce0000000000 */
[----:B-12---:R-:W-:Y:S05]  /*6250*/  CALL.ABS.NOINC R2 ;  /* 0x0000000002007343 */ /* 0x006fea0003c00000 */
.L_x_154:
[----:B------:R-:W-:Y:S01]  /*6260*/  HFMA2 R0, -RZ, RZ, 0, 0.0078125 ;  /* 0x00002000ff007431 */ /* 0x000fe200000001ff */
        /* <DEDUP_REMOVED lines=9> */
.L_x_155:
        /* <DEDUP_REMOVED lines=10> */
.L_x_156:
        /* <DEDUP_REMOVED lines=10> */
.L_x_157:
[----:B------:R-:W1:Y:S01]  /*6440*/  LDC.64 R2, c[0x4][0xa8] ;  /* 0x01002a00ff027b82 */ /* 0x000e620000000a00 */
[----:B------:R-:W2:Y:S01]  /*6450*/  LDCU.64 UR4, c[0x4][0xd0] ;  /* 0x01001a00ff0477ac */ /* 0x000ea20008000a00 */
[----:B------:R-:W-:Y:S02]  /*6460*/  MOV R6, UR38 ;  /* 0x0000002600067c02 */ /* 0x000fe40008000f00 */
[----:B------:R-:W-:-:S04]  /*6470*/  MOV R7, UR37 ;  /* 0x0000002500077c02 */ /* 0x000fc80008000f00 */
[----:B------:R-:W3:Y:S01]  /*6480*/  LDC.64 R16, c[0x4][R16] ;  /* 0x0100000010107b82 */ /* 0x000ee20000000a00 */
[----:B--2---:R-:W-:Y:S02]  /*6490*/  IMAD.U32 R4, RZ, RZ, UR4 ;  /* 0x00000004ff047e24 */ /* 0x004fe4000f8e00ff */
[----:B------:R-:W-:Y:S01]  /*64a0*/  IMAD.U32 R5, RZ, RZ, UR5 ;  /* 0x00000005ff057e24 */ /* 0x000fe2000f8e00ff */
[----:B-1----:R1:W-:Y:S04]  /*64b0*/  STL.64 [R1], R2 ;  /* 0x0000000201007387 */ /* 0x0023e80000100a00 */
[----:B------:R-:W-:-:S07]  /*64c0*/  LEPC R20, `(.L_x_98) ;  /* 0x000000001014794e */ /* 0x000fce0000000000 */
[----:B-1-3--:R-:W-:Y:S05]  /*64d0*/  CALL.ABS.NOINC R16 ;  /* 0x0000000010007343 */ /* 0x00afea0003c00000 */
.L_x_98:
[----:B------:R-:W-:Y:S05]  /*64e0*/  BSYNC.RECONVERGENT B6 ;  /* 0x0000000000067941 */ /* 0x000fea0003800200 */
.L_x_97:
[----:B------:R-:W2:Y:S01]  /*64f0*/  S2R R4, SR_SWINHI ;  /* 0x0000000000047919 */ /* 0x000ea20000002f00 */
[----:B-1----:R-:W-:Y:S01]  /*6500*/  IMAD.SHL.U32 R0, R78, 0x2, RZ ;  /* 0x000000024e007824 */ /* 0x002fe200078e00ff */
[----:B------:R-:W1:Y:S04]  /*6510*/  LDCU.64 UR4, c[0x0][0x880] ;  /* 0x00011000ff0477ac */ /* 0x000e680008000a00 */
[----:B------:R-:W-:Y:S02]  /*6520*/  LOP3.LUT R0, R0, 0xfe, RZ, 0xc0, !PT ;  /* 0x000000fe00007812 */ /* 0x000fe400078ec0ff */
[----:B-1----:R-:W-:-:S04]  /*6530*/  ISETP.NE.U32.AND P5, PT, RZ, UR4, PT ;  /* 0x00000004ff007c0c */ /* 0x002fc8000bfa5070 */
[----:B------:R-:W-:Y:S02]  /*6540*/  ISETP.NE.AND.EX P5, PT, RZ, UR5, PT, P5 ;  /* 0x00000005ff007c0c */ /* 0x000fe4000bfa5350 */
[----:B------:R-:W-:Y:S02]  /*6550*/  MOV R2, R75 ;  /* 0x0000004b00027202 */ /* 0x000fe40000000f00 */
[----:B--2---:R-:W-:-:S03]  /*6560*/  MOV R3, R4 ;  /* 0x0000000400037202 */ /* 0x004fc60000000f00 */
[----:B------:R-:W-:-:S03]  /*6570*/  IMAD.WIDE.U32 R2, R0, 0x2, R2 ;  /* 0x0000000200027825 */ /* 0x000fc600078e0002 */
[C---:B------:R-:W-:Y:S02]  /*6580*/  IADD3 R4, P2, PT, R2.reuse, 0xe600, RZ ;  /* 0x0000e60002047810 */ /* 0x040fe40007f5e0ff */
[C---:B------:R-:W-:Y:S02]  /*6590*/  IADD3 R6, P0, PT, R2.reuse, 0xe200, RZ ;  /* 0x0000e20002067810 */ /* 0x040fe40007f1e0ff */
[C---:B------:R-:W-:Y:S01]  /*65a0*/  IADD3 R0, P3, PT, R2.reuse, 0xe000, RZ ;  /* 0x0000e00002007810 */ /* 0x040fe20007f7e0ff */
[--C-:B------:R-:W-:Y:S01]  /*65b0*/  IMAD.X R63, RZ, RZ, R3.reuse, P2 ;  /* 0x000000ffff3f7224 */ /* 0x100fe200010e0603 */
[----:B------:R-:W-:Y:S01]  /*65c0*/  IADD3 R5, P1, PT, R2, 0xe400, RZ ;  /* 0x0000e40002057810 */ /* 0x000fe20007f3e0ff */
[--C-:B------:R-:W-:Y:S02]  /*65d0*/  IMAD.X R67, RZ, RZ, R3.reuse, P0 ;  /* 0x000000ffff437224 */ /* 0x100fe400000e0603 */
[----:B------:R-:W-:Y:S01]  /*65e0*/  IMAD.X R69, RZ, RZ, R3, P3 ;  /* 0x000000ffff457224 */ /* 0x000fe200018e0603 */
[----:B------:R-:W-:Y:S01]  /*65f0*/  SHF.R.U64 R7, R4, 0x3, R63 ;  /* 0x0000000304077819 */ /* 0x000fe2000000123f */
[----:B------:R-:W-:Y:S01]  /*6600*/  IMAD.X R65, RZ, RZ, R3, P1 ;  /* 0x000000ffff417224 */ /* 0x000fe200008e0603 */
[----:B------:R-:W-:-:S02]  /*6610*/  SHF.R.U64 R9, R6, 0x3, R67 ;  /* 0x0000000306097819 */ /* 0x000fc40000001243 */
[----:B------:R-:W-:Y:S02]  /*6620*/  SHF.R.U64 R10, R0, 0x3, R69 ;  /* 0x00000003000a7819 */ /* 0x000fe40000001245 */
[----:B------:R-:W-:Y:S02]  /*6630*/  LOP3.LUT R62, R4, 0x70, R7, 0x78, !PT ;  /* 0x00000070043e7812 */ /* 0x000fe400078e7807 */
[----:B------:R-:W-:Y:S02]  /*6640*/  LOP3.LUT R66, R6, 0x70, R9, 0x78, !PT ;  /* 0x0000007006427812 */ /* 0x000fe400078e7809 */
[C---:B------:R-:W-:Y:S02]  /*6650*/  IADD3 R4, P2, PT, R2.reuse, 0xec00, RZ ;  /* 0x0000ec0002047810 */ /* 0x040fe40007f5e0ff */
[----:B------:R-:W-:Y:S02]  /*6660*/  SHF.R.U64 R8, R5, 0x3, R65 ;  /* 0x0000000305087819 */ /* 0x000fe40000001241 */
[----:B------:R-:W-:Y:S01]  /*6670*/  IADD3 R6, P0, PT, R2, 0xe800, RZ ;  /* 0x0000e80002067810 */ /* 0x000fe20007f1e0ff */
[----:B------:R-:W-:Y:S01]  /*6680*/  IMAD.X R55, RZ, RZ, R3, P2 ;  /* 0x000000ffff377224 */ /* 0x000fe200010e0603 */
[----:B------:R-:W-:-:S02]  /*6690*/  LOP3.LUT R68, R0, 0x70, R10, 0x78, !PT ;  /* 0x0000007000447812 */ /* 0x000fc400078e780a */
[C---:B------:R-:W-:Y:S01]  /*66a0*/  IADD3 R0, P3, PT, R2.reuse, 0xee00, RZ ;  /* 0x0000ee0002007810 */ /* 0x040fe20007f7e0ff */
[--C-:B------:R-:W-:Y:S01]  /*66b0*/  IMAD.X R61, RZ, RZ, R3.reuse, P0 ;  /* 0x000000ffff3d7224 */ /* 0x100fe200000e0603 */
[----:B------:R-:W-:Y:S01]  /*66c0*/  LOP3.LUT R64, R5, 0x70, R8, 0x78, !PT ;  /* 0x0000007005407812 */ /* 0x000fe200078e7808 */
[----:B------:R1:W-:Y:S01]  /*66d0*/  ST.E desc[UR44][R68.64], RZ ;  /* 0x000000ff44007985 */ /* 0x0003e2000c10192c */
[----:B------:R-:W-:Y:S01]  /*66e0*/  IADD3 R5, P1, PT, R2, 0xea00, RZ ;  /* 0x0000ea0002057810 */ /* 0x000fe20007f3e0ff */
[----:B------:R-:W-:Y:S01]  /*66f0*/  IMAD.X R53, RZ, RZ, R3, P3 ;  /* 0x000000ffff357224 */ /* 0x000fe200018e0603 */
[----:B------:R-:W-:Y:S01]  /*6700*/  SHF.R.U64 R8, R4, 0x3, R55 ;  /* 0x0000000304087819 */ /* 0x000fe20000001237 */
[----:B------:R1:W-:Y:S01]  /*6710*/  ST.E desc[UR44][R66.64], RZ ;  /* 0x000000ff42007985 */ /* 0x0003e2000c10192c */
[----:B------:R-:W-:Y:S01]  /*6720*/  SHF.R.U64 R10, R6, 0x3, R61 ;  /* 0x00000003060a7819 */ /* 0x000fe2000000123d */
[----:B------:R-:W-:Y:S01]  /*6730*/  IMAD.X R57, RZ, RZ, R3, P1 ;  /* 0x000000ffff397224 */ /* 0x000fe200008e0603 */
[----:B------:R-:W-:Y:S01]  /*6740*/  SHF.R.U64 R7, R0, 0x3, R53 ;  /* 0x0000000300077819 */ /* 0x000fe20000001235 */
[----:B------:R1:W-:Y:S01]  /*6750*/  ST.E desc[UR44][R64.64], RZ ;  /* 0x000000ff40007985 */ /* 0x0003e2000c10192c */
[----:B------:R-:W-:-:S02]  /*6760*/  LOP3.LUT R54, R4, 0x70, R8, 0x78, !PT ;  /* 0x0000007004367812 */ /* 0x000fc400078e7808 */
[----:B------:R-:W-:Y:S01]  /*6770*/  LOP3.LUT R60, R6, 0x70, R10, 0x78, !PT ;  /* 0x00000070063c7812 */ /* 0x000fe200078e780a */
[----:B------:R1:W-:Y:S01]  /*6780*/  ST.E desc[UR44][R62.64], RZ ;  /* 0x000000ff3e007985 */ /* 0x0003e2000c10192c */
[C---:B------:R-:W-:Y:S02]  /*6790*/  IADD3 R4, P2, PT, R2.reuse, 0xf400, RZ ;  /* 0x0000f40002047810 */ /* 0x040fe40007f5e0ff */
[C---:B------:R-:W-:Y:S01]  /*67a0*/  SHF.R.U64 R9, R5.reuse, 0x3, R57 ;  /* 0x0000000305097819 */ /* 0x040fe20000001239 */
[----:B------:R1:W-:Y:S01]  /*67b0*/  ST.E desc[UR44][R60.64], RZ ;  /* 0x000000ff3c007985 */ /* 0x0003e2000c10192c */
[----:B------:R-:W-:Y:S01]  /*67c0*/  IADD3 R6, P0, PT, R2, 0xf000, RZ ;  /* 0x0000f00002067810 */ /* 0x000fe20007f1e0ff */
[----:B------:R-:W-:Y:S01]  /*67d0*/  IMAD.X R47, RZ, RZ, R3, P2 ;  /* 0x000000ffff2f7224 */ /* 0x000fe200010e0603 */
[----:B------:R-:W-:Y:S02]  /*67e0*/  LOP3.LUT R52, R0, 0x70, R7, 0x78, !PT ;  /* 0x0000007000347812 */ /* 0x000fe400078e7807 */
[----:B------:R-:W-:Y:S01]  /*67f0*/  IADD3 R0, P3, PT, R2, 0xf600, RZ ;  /* 0x0000f60002007810 */ /* 0x000fe20007f7e0ff */
[----:B------:R-:W-:Y:S01]  /*6800*/  IMAD.X R51, RZ, RZ, R3, P0 ;  /* 0x000000ffff337224 */ /* 0x000fe200000e0603 */
[----:B------:R-:W-:-:S02]  /*6810*/  LOP3.LUT R56, R5, 0x70, R9, 0x78, !PT ;  /* 0x0000007005387812 */ /* 0x000fc400078e7809 */
        /* <DEDUP_REMOVED lines=8> */
[----:B------:R-:W-:Y:S02]  /*68a0*/  LOP3.LUT R46, R4, 0x70, R8, 0x78, !PT ;  /* 0x00000070042e7812 */ /* 0x000fe400078e7808 */
[----:B------:R-:W-:Y:S01]  /*68b0*/  LOP3.LUT R50, R6, 0x70, R10, 0x78, !PT ;  /* 0x0000007006327812 */ /* 0x000fe200078e780a */
[----:B------:R1:W-:Y:S01]  /*68c0*/  ST.E desc[UR44][R52.64], RZ ;  /* 0x000000ff34007985 */ /* 0x0003e2000c10192c */
[----:B------:R-:W-:-:S02]  /*68d0*/  IADD3 R4, P2, PT, R2, 0xfc00, RZ ;  /* 0x0000fc0002047810 */ /* 0x000fc40007f5e0ff */
[C---:B------:R-:W-:Y:S01]  /*68e0*/  SHF.R.U64 R9, R5.reuse, 0x3, R49 ;  /* 0x0000000305097819 */ /* 0x040fe20000001231 */
[----:B------:R1:W-:Y:S01]  /*68f0*/  ST.E desc[UR44][R50.64], RZ ;  /* 0x000000ff32007985 */ /* 0x0003e2000c10192c */
[----:B------:R-:W-:Y:S01]  /*6900*/  IADD3 R6, P0, PT, R2, 0xf800, RZ ;  /* 0x0000f80002067810 */ /* 0x000fe20007f1e0ff */
[----:B------:R-:W-:Y:S01]  /*6910*/  IMAD.X R39, RZ, RZ, R3, P2 ;  /* 0x000000ffff277224 */ /* 0x000fe200010e0603 */
[----:B------:R-:W-:Y:S02]  /*6920*/  LOP3.LUT R44, R0, 0x70, R7, 0x78, !PT ;  /* 0x00000070002c7812 */ /* 0x000fe400078e7807 */
[C---:B------:R-:W-:Y:S01]  /*6930*/  IADD3 R0, P3, PT, R2.reuse, 0xfe00, RZ ;  /* 0x0000fe0002007810 */ /* 0x040fe20007f7e0ff */
[----:B------:R-:W-:Y:S01]  /*6940*/  IMAD.X R43, RZ, RZ, R3, P0 ;  /* 0x000000ffff2b7224 */ /* 0x000fe200000e0603 */
[----:B------:R-:W-:Y:S02]  /*6950*/  LOP3.LUT R48, R5, 0x70, R9, 0x78, !PT ;  /* 0x0000007005307812 */ /* 0x000fe400078e7809 */
        /* <DEDUP_REMOVED lines=77> */
[C---:B------:R-:W-:Y:S02]  /*6e30*/  IADD3 R4, P2, PT, R2.reuse, 0x11c00, RZ ;  /* 0x00011c0002047810 */ /* 0x040fe40007f5e0ff */
[----:B------:R-:W-:Y:S02]  /*6e40*/  IADD3 R0, P3, PT, R2, 0x11e00, RZ ;  /* 0x00011e0002007810 */ /* 0x000fe40007f7e0ff */
[----:B------:R-:W-:Y:S01]  /*6e50*/  LOP3.LUT R16, R5, 0x70, R9, 0x78, !PT ;  /* 0x0000007005107812 */ /* 0x000fe200078e7809 */
[----:B------:R-:W-:Y:S01]  /*6e60*/  IMAD.X R9, RZ, RZ, R3, P1 ;  /* 0x000000ffff097224 */ /* 0x000fe200008e0603 */
[----:B------:R-:W-:Y:S01]  /*6e70*/  SHF.R.U64 R10, R8, 0x3, R11 ;  /* 0x00000003080a7819 */ /* 0x000fe2000000120b */
[----:B------:R-:W-:-:S02]  /*6e80*/  IMAD.X R7, RZ, RZ, R3, P2 ;  /* 0x000000ffff077224 */ /* 0x000fc400010e0603 */
[----:B------:R-:W-:Y:S01]  /*6e90*/  IMAD.X R5, RZ, RZ, R3, P3 ;  /* 0x000000ffff057224 */ /* 0x000fe200018e0603 */
[----:B------:R-:W-:Y:S01]  /*6ea0*/  SHF.R.U64 R72, R6, 0x3, R9 ;  /* 0x0000000306487819 */ /* 0x000fe20000001209 */
[----:B------:R1:W-:Y:S01]  /*6eb0*/  ST.E desc[UR44][R16.64], RZ ;  /* 0x000000ff10007985 */ /* 0x0003e2000c10192c */
[----:B------:R-:W-:Y:S02]  /*6ec0*/  SHF.R.U64 R71, R4, 0x3, R7 ;  /* 0x0000000304477819 */ /* 0x000fe40000001207 */
[----:B------:R-:W-:Y:S01]  /*6ed0*/  SHF.R.U64 R58, R0, 0x3, R5 ;  /* 0x00000003003a7819 */ /* 0x000fe20000001205 */
[----:B------:R1:W-:Y:S01]  /*6ee0*/  ST.E desc[UR44][R14.64], RZ ;  /* 0x000000ff0e007985 */ /* 0x0003e2000c10192c */
[----:B------:R-:W-:Y:S02]  /*6ef0*/  LOP3.LUT R10, R8, 0x70, R10, 0x78, !PT ;  /* 0x00000070080a7812 */ /* 0x000fe400078e780a */
[----:B------:R-:W-:Y:S01]  /*6f00*/  LOP3.LUT R8, R6, 0x70, R72, 0x78, !PT ;  /* 0x0000007006087812 */ /* 0x000fe200078e7848 */
[----:B------:R1:W-:Y:S01]  /*6f10*/  ST.E desc[UR44][R12.64], RZ ;  /* 0x000000ff0c007985 */ /* 0x0003e2000c10192c */
[----:B------:R-:W-:-:S02]  /*6f20*/  LOP3.LUT R6, R4, 0x70, R71, 0x78, !PT ;  /* 0x0000007004067812 */ /* 0x000fc400078e7847 */
[----:B------:R-:W-:Y:S01]  /*6f30*/  LOP3.LUT R4, R0, 0x70, R58, 0x78, !PT ;  /* 0x0000007000047812 */ /* 0x000fe200078e783a */
[----:B------:R1:W-:Y:S04]  /*6f40*/  ST.E desc[UR44][R10.64], RZ ;  /* 0x000000ff0a007985 */ /* 0x0003e8000c10192c */
[----:B------:R1:W-:Y:S04]  /*6f50*/  ST.E desc[UR44][R8.64], RZ ;  /* 0x000000ff08007985 */ /* 0x0003e8000c10192c */
[----:B------:R1:W-:Y:S04]  /*6f60*/  ST.E desc[UR44][R6.64], RZ ;  /* 0x000000ff06007985 */ /* 0x0003e8000c10192c */
[----:B------:R1:W-:Y:S01]  /*6f70*/  ST.E desc[UR44][R4.64], RZ ;  /* 0x000000ff04007985 */ /* 0x0003e2000c10192c */
[----:B------:R-:W-:Y:S05]  /*6f80*/  @!P5 BRA `(.L_x_158) ;  /* 0x0000000000c8d947 */ /* 0x000fea0003800000 */
[----:B-1----:R-:W1:Y:S01]  /*6f90*/  LDC R4, c[0x0][0x904] ;  /* 0x00024100ff047b82 */ /* 0x002e620000000800 */
[----:B------:R-:W2:Y:S01]  /*6fa0*/  LDCU.64 UR4, c[0x0][0x908] ;  /* 0x00012100ff0477ac */ /* 0x000ea20008000a00 */
[----:B------:R-:W-:Y:S01]  /*6fb0*/  BSSY.RECONVERGENT B0, `(.L_x_158) ;  /* 0x000002f000007945 */ /* 0x000fe20003800200 */
[----:B--2---:R-:W-:Y:S01]  /*6fc0*/  IMAD.HI.U32 R0, R70, UR4, RZ ;  /* 0x0000000446007c27 */ /* 0x004fe2000f8e00ff */
[----:B------:R-:W2:Y:S01]  /*6fd0*/  LDCU UR4, c[0x0][0x380] ;  /* 0x00007000ff0477ac */ /* 0x000ea20008000800 */
[----:B-1----:R-:W-:-:S03]  /*6fe0*/  ISETP.NE.AND P0, PT, R4, 0x1, PT ;  /* 0x000000010400780c */ /* 0x002fc60003f05270 */
[----:B------:R-:W-:-:S04]  /*6ff0*/  SHF.R.U32.HI R0, RZ, UR5, R0 ;  /* 0x00000005ff007c19 */ /* 0x000fc80008011600 */
[----:B------:R-:W-:-:S05]  /*7000*/  SEL R0, R70, R0, !P0 ;  /* 0x0000000046007207 */ /* 0x000fca0004000000 */
[----:B------:R-:W-:-:S04]  /*7010*/  IMAD.MOV R0, RZ, RZ, -R0 ;  /* 0x000000ffff007224 */ /* 0x000fc800078e0a00 */
[----:B------:R-:W-:-:S04]  /*7020*/  IMAD R0, R4, R0, R70 ;  /* 0x0000000004007224 */ /* 0x000fc800078e0246 */
[----:B------:R-:W-:-:S05]  /*7030*/  IMAD R7, R0, 0x100, R77 ;  /* 0x0000010000077824 */ /* 0x000fca00078e024d */
[----:B--2---:R-:W-:-:S13]  /*7040*/  ISETP.GE.AND P0, PT, R7, UR4, PT ;  /* 0x0000000407007c0c */ /* 0x004fda000bf06270 */
[----:B------:R-:W-:Y:S05]  /*7050*/  @P0 BRA `(.L_x_159) ;  /* 0x0000000000900947 */ /* 0x000fea0003800000 */
[----:B------:R-:W1:Y:S01]  /*7060*/  LDC R9, c[0x0][0x38c] ;  /* 0x0000e300ff097b82 */ /* 0x000e620000000800 */
[----:B------:R-:W-:Y:S01]  /*7070*/  IABS R6, R73 ;  /* 0x0000004900067213 */ /* 0x000fe20000000000 */
[----:B------:R-:W2:Y:S01]  /*7080*/  LDCU UR6, c[0x0][0x890] ;  /* 0x00011200ff0677ac */ /* 0x000ea20008000800 */
[----:B------:R-:W3:Y:S05]  /*7090*/  LDCU.64 UR4, c[0x0][0x888] ;  /* 0x00011100ff0477ac */ /* 0x000eea0008000a00 */
[----:B------:R-:W4:Y:S01]  /*70a0*/  LDC.64 R10, c[0x0][0x880] ;  /* 0x00022000ff0a7b82 */ /* 0x000f220000000a00 */
[----:B-1----:R-:W-:-:S04]  /*70b0*/  IABS R8, R9 ;  /* 0x0000000900087213 */ /* 0x002fc80000000000 */
[----:B------:R-:W1:Y:S08]  /*70c0*/  I2F.RP R4, R8 ;  /* 0x0000000800047306 */ /* 0x000e700000209400 */
[----:B-1----:R-:W1:Y:S02]  /*70d0*/  MUFU.RCP R4, R4 ;  /* 0x0000000400047308 */ /* 0x002e640000001000 */
[----:B-1----:R-:W-:-:S06]  /*70e0*/  IADD3 R4, PT, PT, R4, 0xffffffe, RZ ;  /* 0x0ffffffe04047810 */ /* 0x002fcc0007ffe0ff */
[----:B------:R-:W1:Y:S02]  /*70f0*/  F2I.FTZ.U32.TRUNC.NTZ R5, R4 ;  /* 0x0000000400057305 */ /* 0x000e64000021f000 */
[----:B-1----:R-:W-:Y:S01]  /*7100*/  IADD3 R0, PT, PT, RZ, -R5, RZ ;  /* 0x80000005ff007210 */ /* 0x002fe20007ffe0ff */
[----:B------:R-:W-:-:S04]  /*7110*/  IMAD.MOV.U32 R4, RZ, RZ, RZ ;  /* 0x000000ffff047224 */ /* 0x000fc800078e00ff */
[----:B------:R-:W-:-:S04]  /*7120*/  IMAD R0, R0, R8, RZ ;  /* 0x0000000800007224 */ /* 0x000fc800078e02ff */
[----:B------:R-:W-:Y:S01]  /*7130*/  IMAD.HI.U32 R0, R5, R0, R4 ;  /* 0x0000000005007227 */ /* 0x000fe200078e0004 */
[----:B------:R-:W-:-:S05]  /*7140*/  MOV R4, R6 ;  /* 0x0000000600047202 */ /* 0x000fca0000000f00 */
[----:B------:R-:W-:-:S04]  /*7150*/  IMAD.HI.U32 R0, R0, R4, RZ ;  /* 0x0000000400007227 */ /* 0x000fc800078e00ff */
[----:B------:R-:W-:-:S04]  /*7160*/  IMAD.MOV R5, RZ, RZ, -R0 ;  /* 0x000000ffff057224 */ /* 0x000fc800078e0a00 */
[----:B------:R-:W-:-:S05]  /*7170*/  IMAD R4, R8, R5, R4 ;  /* 0x0000000508047224 */ /* 0x000fca00078e0204 */
[----:B------:R-:W-:-:S13]  /*7180*/  ISETP.GT.U32.AND P1, PT, R8, R4, PT ;  /* 0x000000040800720c */ /* 0x000fda0003f24070 */
[-C--:B------:R-:W-:Y:S01]  /*7190*/  @!P1 IADD3 R4, PT, PT, R4, -R8.reuse, RZ ;  /* 0x8000000804049210 */ /* 0x080fe20007ffe0ff */
[----:B------:R-:W-:Y:S01]  /*71a0*/  @!P1 VIADD R0, R0, 0x1 ;  /* 0x0000000100009836 */ /* 0x000fe20000000000 */
[----:B------:R-:W-:Y:S02]  /*71b0*/  ISETP.NE.AND P1, PT, R9, RZ, PT ;  /* 0x000000ff0900720c */ /* 0x000fe40003f25270 */
[----:B------:R-:W-:Y:S02]  /*71c0*/  ISETP.GE.U32.AND P2, PT, R4, R8, PT ;  /* 0x000000080400720c */ /* 0x000fe40003f46070 */
[----:B------:R-:W-:-:S04]  /*71d0*/  LOP3.LUT R4, R73, R9, RZ, 0x3c, !PT ;  /* 0x0000000949047212 */ /* 0x000fc800078e3cff */
[----:B------:R-:W-:Y:S01]  /*71e0*/  ISETP.GE.AND P0, PT, R4, RZ, PT ;  /* 0x000000ff0400720c */ /* 0x000fe20003f06270 */
[----:B--2---:R-:W-:-:S06]  /*71f0*/  IMAD R4, R76, UR6, R7 ;  /* 0x000000064c047c24 */ /* 0x004fcc000f8e0207 */
[----:B------:R-:W-:-:S06]  /*7200*/  @P2 IADD3 R0, PT, PT, R0, 0x1, RZ ;  /* 0x0000000100002810 */ /* 0x000fcc0007ffe0ff */
[----:B------:R-:W-:Y:S01]  /*7210*/  @!P0 IMAD.MOV R0, RZ, RZ, -R0 ;  /* 0x000000ffff008224 */ /* 0x000fe200078e0a00 */
[----:B------:R-:W-:-:S04]  /*7220*/  @!P1 LOP3.LUT R0, RZ, R9, RZ, 0x33, !PT ;  /* 0x00000009ff009212 */ /* 0x000fc800078e33ff */
[C---:B------:R-:W-:Y:S01]  /*7230*/  IADD3 R5, PT, PT, -R0.reuse, RZ, RZ ;  /* 0x000000ff00057210 */ /* 0x040fe20007ffe1ff */
[----:B---3--:R-:W-:-:S04]  /*7240*/  IMAD R0, R0, UR5, R4 ;  /* 0x0000000500007c24 */ /* 0x008fc8000f8e0204 */
[----:B------:R-:W-:-:S04]  /*7250*/  IMAD R4, R9, R5, R73 ;  /* 0x0000000509047224 */ /* 0x000fc800078e0249 */
[----:B------:R-:W-:Y:S02]  /*7260*/  IMAD R4, R4, UR4, R0 ;  /* 0x0000000404047c24 */ /* 0x000fe4000f8e0200 */
[----:B------:R-:W-:Y:S02]  /*7270*/  IMAD.MOV.U32 R0, RZ, RZ, -0x800000 ;  /* 0xff800000ff007424 */ /* 0x000fe400078e00ff */
[----:B----4-:R-:W-:-:S05]  /*7280*/  IMAD.WIDE R4, R4, 0x4, R10 ;  /* 0x0000000404047825 */ /* 0x010fca00078e020a */
[----:B------:R1:W-:Y:S02]  /*7290*/  STG.E desc[UR44][R4.64], R0 ;  /* 0x0000000004007986 */ /* 0x0003e4000c10192c */
.L_x_159:
[----:B------:R-:W-:Y:S05]  /*72a0*/  BSYNC.RECONVERGENT B0 ;  /* 0x0000000000007941 */ /* 0x000fea0003800200 */
.L_x_158:
[----:B------:R-:W-:-:S09]  /*72b0*/  UISETP.NE.AND UP0, UPT, UR41, URZ, UPT ;  /* 0x000000ff2900728c */ /* 0x000fd2000bf05270 */
[----:B------:R-:W-:Y:S05]  /*72c0*/  BRA.U UP0, `(.L_x_160) ;  /* 0x0000000100047547 */ /* 0x000fea000b800000 */
[----:B------:R-:W-:Y:S05]  /*72d0*/  BPT.TRAP 0x1 ;  /* 0x000000040000795c */ /* 0x000fea0000300000 */
.L_x_160:
[C---:B-1----:R-:W-:Y:S01]  /*72e0*/  IADD3 R64, P0, PT, R2.reuse, 0x12000, RZ ;  /* 0x0001200002407810 */ /* 0x042fe20007f1e0ff */
[----:B------:R1:W-:Y:S01]  /*72f0*/  SYNCS.ARRIVE.TRANS64.A1T0 RZ, [R75+URZ+0x160b0], RZ ;  /* 0x0160b0ff4bff79a7 */ /* 0x0003e200081000ff */
[C---:B------:R-:W-:Y:S01]  /*7300*/  IADD3 R62, P1, PT, R2.reuse, 0x12200, RZ ;  /* 0x00012200023e7810 */ /* 0x040fe20007f3e0ff */
[----:B------:R-:W-:Y:S01]  /*7310*/  UISETP.NE.AND UP0, UPT, UR41, URZ, UPT ;  /* 0x000000ff2900728c */ /* 0x000fe2000bf05270 */
[C---:B------:R-:W-:Y:S01]  /*7320*/  IADD3 R60, P2, PT, R2.reuse, 0x12400, RZ ;  /* 0x00012400023c7810 */ /* 0x040fe20007f5e0ff */
[--C-:B------:R-:W-:Y:S01]  /*7330*/  IMAD.X R67, RZ, RZ, R3.reuse, P0 ;  /* 0x000000ffff437224 */ /* 0x100fe200000e0603 */
        /* <DEDUP_REMOVED lines=46> */
[----:B------:R-:W-:Y:S01]  /*7620*/  IADD3 R12, P1, PT, R2, 0x15400, RZ ;  /* 0x00015400020c7810 */ /* 0x000fe20007f3e0ff */
[----:B------:R-:W-:Y:S01]  /*7630*/  IMAD.X R17, RZ, RZ, R3, P4 ;  /* 0x000000ffff117224 */ /* 0x000fe200020e0603 */
[----:B------:R-:W-:Y:S01]  /*7640*/  SHF.R.U64 R66, R64, 0x3, R67 ;  /* 0x0000000340427819 */ /* 0x000fe20000001243 */
[----:B------:R-:W-:Y:S01]  /*7650*/  IMAD.X R15, RZ, RZ, R3, P0 ;  /* 0x000000ffff0f7224 */ /* 0x000fe200000e0603 */
[----:B------:R-:W-:Y:S01]  /*7660*/  SHF.R.U64 R69, R62, 0x3, R65 ;  /* 0x000000033e457819 */ /* 0x000fe20000001241 */
[----:B------:R-:W-:Y:S01]  /*7670*/  IMAD.X R13, RZ, RZ, R3, P1 ;  /* 0x000000ffff0d7224 */ /* 0x000fe200008e0603 */
[----:B------:R-:W-:-:S02]  /*7680*/  IADD3 R10, P2, PT, R2, 0x15600, RZ ;  /* 0x00015600020a7810 */ /* 0x000fc40007f5e0ff */
[C---:B------:R-:W-:Y:S02]  /*7690*/  IADD3 R8, P3, PT, R2.reuse, 0x15800, RZ ;  /* 0x0001580002087810 */ /* 0x040fe40007f7e0ff */
        /* <DEDUP_REMOVED lines=10> */
[----:B------:R-:W-:-:S02]  /*7740*/  LOP3.LUT R66, R64, 0x70, R66, 0x78, !PT ;  /* 0x0000007040427812 */ /* 0x000fc400078e7842 */
[----:B------:R-:W-:Y:S02]  /*7750*/  LOP3.LUT R64, R62, 0x70, R69, 0x78, !PT ;  /* 0x000000703e407812 */ /* 0x000fe400078e7845 */
[----:B------:R-:W-:Y:S01]  /*7760*/  LOP3.LUT R62, R60, 0x70, R68, 0x78, !PT ;  /* 0x000000703c3e7812 */ /* 0x000fe200078e7844 */
[----:B------:R1:W-:Y:S01]  /*7770*/  ST.E desc[UR44][R66.64], RZ ;  /* 0x000000ff42007985 */ /* 0x0003e2000c10192c */
[----:B------:R-:W-:Y:S02]  /*7780*/  SHF.R.U64 R69, R56, 0x3, R57 ;  /* 0x0000000338457819 */ /* 0x000fe40000001239 */
[----:B------:R-:W-:Y:S01]  /*7790*/  LOP3.LUT R60, R58, 0x70, R2, 0x78, !PT ;  /* 0x000000703a3c7812 */ /* 0x000fe200078e7802 */
[----:B------:R1:W-:Y:S01]  /*77a0*/  ST.E desc[UR44][R64.64], RZ ;  /* 0x000000ff40007985 */ /* 0x0003e2000c10192c */
[----:B------:R-:W-:Y:S02]  /*77b0*/  SHF.R.U64 R68, R54, 0x3, R55 ;  /* 0x0000000336447819 */ /* 0x000fe40000001237 */
[----:B------:R-:W-:Y:S01]  /*77c0*/  SHF.R.U64 R58, R52, 0x3, R53 ;  /* 0x00000003343a7819 */ /* 0x000fe20000001235 */
[----:B------:R1:W-:Y:S01]  /*77d0*/  ST.E desc[UR44][R62.64], RZ ;  /* 0x000000ff3e007985 */ /* 0x0003e2000c10192c */
[----:B------:R-:W-:-:S02]  /*77e0*/  SHF.R.U64 R2, R50, 0x3, R51 ;  /* 0x0000000332027819 */ /* 0x000fc40000001233 */
[----:B------:R-:W-:Y:S01]  /*77f0*/  LOP3.LUT R56, R56, 0x70, R69, 0x78, !PT ;  /* 0x0000007038387812 */ /* 0x000fe200078e7845 */
[----:B------:R1:W-:Y:S01]  /*7800*/  ST.E desc[UR44][R60.64], RZ ;  /* 0x000000ff3c007985 */ /* 0x0003e2000c10192c */
[----:B------:R-:W-:Y:S02]  /*7810*/  LOP3.LUT R54, R54, 0x70, R68, 0x78, !PT ;  /* 0x0000007036367812 */ /* 0x000fe400078e7844 */
[----:B------:R-:W-:Y:S01]  /*7820*/  SHF.R.U64 R69, R48, 0x3, R49 ;  /* 0x0000000330457819 */ /* 0x000fe20000001231 */
[----:B------:R1:W-:Y:S01]  /*7830*/  ST.E desc[UR44][R56.64], RZ ;  /* 0x000000ff38007985 */ /* 0x0003e2000c10192c */
[----:B------:R-:W-:Y:S02]  /*7840*/  LOP3.LUT R52, R52, 0x70, R58, 0x78, !PT ;  /* 0x0000007034347812 */ /* 0x000fe400078e783a */
[----:B------:R-:W-:Y:S01]  /*7850*/  SHF.R.U64 R68, R46, 0x3, R47 ;  /* 0x000000032e447819 */ /* 0x000fe2000000122f */
[----:B------:R1:W-:Y:S01]  /*7860*/  ST.E desc[UR44][R54.64], RZ ;  /* 0x000000ff36007985 */ /* 0x0003e2000c10192c */
[----:B------:R-:W-:-:S02]  /*7870*/  LOP3.LUT R50, R50, 0x70, R2, 0x78, !PT ;  /* 0x0000007032327812 */ /* 0x000fc400078e7802 */
[----:B------:R-:W-:Y:S01]  /*7880*/  SHF.R.U64 R58, R44, 0x3, R45 ;  /* 0x000000032c3a7819 */ /* 0x000fe2000000122d */
[----:B------:R1:W-:Y:S01]  /*7890*/  ST.E desc[UR44][R52.64], RZ ;  /* 0x000000ff34007985 */ /* 0x0003e2000c10192c */
[----:B------:R-:W-:Y:S02]  /*78a0*/  SHF.R.U64 R2, R42, 0x3, R43 ;  /* 0x000000032a027819 */ /* 0x000fe4000000122b */
[----:B------:R-:W-:Y:S01]  /*78b0*/  LOP3.LUT R48, R48, 0x70, R69, 0x78, !PT ;  /* 0x0000007030307812 */ /* 0x000fe200078e7845 */
[----:B------:R1:W-:Y:S01]  /*78c0*/  ST.E desc[UR44][R50.64], RZ ;  /* 0x000000ff32007985 */ /* 0x0003e2000c10192c */
[----:B------:R-:W-:Y:S02]  /*78d0*/  LOP3.LUT R46, R46, 0x70, R68, 0x78, !PT ;  /* 0x000000702e2e7812 */ /* 0x000fe400078e7844 */
[----:B------:R-:W-:Y:S01]  /*78e0*/  SHF.R.U64 R69, R40, 0x3, R41 ;  /* 0x0000000328457819 */ /* 0x000fe20000001229 */
[----:B------:R1:W-:Y:S01]  /*78f0*/  ST.E desc[UR44][R48.64], RZ ;  /* 0x000000ff30007985 */ /* 0x0003e2000c10192c */
[----:B------:R-:W-:-:S02]  /*7900*/  LOP3.LUT R44, R44, 0x70, R58, 0x78, !PT ;  /* 0x000000702c2c7812 */ /* 0x000fc400078e783a */
[----:B------:R-:W-:Y:S01]  /*7910*/  SHF.R.U64 R68, R38, 0x3, R39 ;  /* 0x0000000326447819 */ /* 0x000fe20000001227 */
[----:B------:R1:W-:Y:S01]  /*7920*/  ST.E desc[UR44][R46.64], RZ ;  /* 0x000000ff2e007985 */ /* 0x0003e2000c10192c */
[----:B------:R-:W-:Y:S02]  /*7930*/  LOP3.LUT R42, R42, 0x70, R2, 0x78, !PT ;  /* 0x000000702a2a7812 */ /* 0x000fe400078e7802 */
[----:B------:R-:W-:Y:S01]  /*7940*/  SHF.R.U64 R58, R36, 0x3, R37 ;  /* 0x00000003243a7819 */ /* 0x000fe20000001225 */
[----:B------:R1:W-:Y:S01]  /*7950*/  ST.E desc[UR44][R44.64], RZ ;  /* 0x000000ff2c007985 */ /* 0x0003e2000c10192c */
[----:B------:R-:W-:Y:S02]  /*7960*/  SHF.R.U64 R2, R34, 0x3, R35 ;  /* 0x0000000322027819 */ /* 0x000fe40000001223 */
[----:B------:R-:W-:Y:S01]  /*7970*/  LOP3.LUT R40, R40, 0x70, R69, 0x78, !PT ;  /* 0x0000007028287812 */ /* 0x000fe200078e7845 */
[----:B------:R1:W-:Y:S01]  /*7980*/  ST.E desc[UR44][R42.64], RZ ;  /* 0x000000ff2a007985 */ /* 0x0003e2000c10192c */
[----:B------:R-:W-:-:S02]  /*7990*/  LOP3.LUT R38, R38, 0x70, R68, 0x78, !PT ;  /* 0x0000007026267812 */ /* 0x000fc400078e7844 */
[----:B------:R-:W-:Y:S01]  /*79a0*/  SHF.R.U64 R69, R32, 0x3, R33 ;  /* 0x0000000320457819 */ /* 0x000fe20000001221 */
[----:B------:R1:W-:Y:S01]  /*79b0*/  ST.E desc[UR44][R40.64], RZ ;  /* 0x000000ff28007985 */ /* 0x0003e2000c10192c */
[----:B------:R-:W-:Y:S02]  /*79c0*/  LOP3.LUT R36, R36, 0x70, R58, 0x78, !PT ;  /* 0x0000007024247812 */ /* 0x000fe400078e783a */
[----:B------:R-:W-:Y:S01]  /*79d0*/  SHF.R.U64 R68, R30, 0x3, R31 ;  /* 0x000000031e447819 */ /* 0x000fe2000000121f */
[----:B------:R1:W-:Y:S01]  /*79e0*/  ST.E desc[UR44][R38.64], RZ ;  /* 0x000000ff26007985 */ /* 0x0003e2000c10192c */
[----:B------:R-:W-:Y:S02]  /*79f0*/  LOP3.LUT R34, R34, 0x70, R2, 0x78, !PT ;  /* 0x0000007022227812 */ /* 0x000fe400078e7802 */
        /* <DEDUP_REMOVED lines=42> */
[----:B------:R-:W-:Y:S01]  /*7ca0*/  LOP3.LUT R4, R4, 0x70, R58, 0x78, !PT ;  /* 0x0000007004047812 */ /* 0x000fe200078e783a */
[----:B------:R1:W-:Y:S01]  /*7cb0*/  ST.E desc[UR44][R8.64], RZ ;  /* 0x000000ff08007985 */ /* 0x0003e2000c10192c */
[----:B------:R-:W-:-:S03]  /*7cc0*/  LOP3.LUT R2, R0, 0x70, R2, 0x78, !PT ;  /* 0x0000007000027812 */ /* 0x000fc600078e7802 */
[----:B------:R1:W-:Y:S04]  /*7cd0*/  ST.E desc[UR44][R6.64], RZ ;  /* 0x000000ff06007985 */ /* 0x0003e8000c10192c */
[----:B------:R1:W-:Y:S04]  /*7ce0*/  ST.E desc[UR44][R4.64], RZ ;  /* 0x000000ff04007985 */ /* 0x0003e8000c10192c */
[----:B------:R1:W-:Y:S01]  /*7cf0*/  ST.E desc[UR44][R2.64], RZ ;  /* 0x000000ff02007985 */ /* 0x0003e2000c10192c */
[----:B------:R-:W-:Y:S01]  /*7d00*/  @!PT LDS RZ, [RZ] ;  /* 0x00000000fffff984 */ /* 0x000fe20000000800 */
[----:B------:R-:W-:Y:S01]  /*7d10*/  @!PT LDS RZ, [RZ] ;  /* 0x00000000fffff984 */ /* 0x000fe20000000800 */
[----:B------:R-:W-:Y:S01]  /*7d20*/  @!PT LDS RZ, [RZ] ;  /* 0x00000000fffff984 */ /* 0x000fe20000000800 */
[----:B------:R-:W-:Y:S01]  /*7d30*/  @!PT LDS RZ, [RZ] ;  /* 0x00000000fffff984 */ /* 0x000fe20000000800 */
[----:B------:R2:W-:Y:S06]  /*7d40*/  MEMBAR.ALL.CTA ;  /* 0x0000000000007992 */ /* 0x0005ec0000008000 */
[----:B--2---:R-:W2:Y:S01]  /*7d50*/  FENCE.VIEW.ASYNC.S ;  /* 0x00000000000073c6 */ /* 0x004ea20000000000 */
[----:B------:R-:W-:Y:S05]  /*7d60*/  BRA.U UP0, `(.L_x_161) ;  /* 0x0000000100047547 */ /* 0x000fea000b800000 */
[----:B------:R-:W-:Y:S05]  /*7d70*/  BPT.TRAP 0x1 ;  /* 0x000000040000795c */ /* 0x000fea0000300000 */
.L_x_161:
[----:B------:R-:W-:Y:S01]  /*7d80*/  SHF.L.U32 R0, R74, 0x1f, RZ ;  /* 0x0000001f4a007819 */ /* 0x000fe200000006ff */
[----:B------:R-:W-:Y:S03]  /*7d90*/  BSSY B0, `(.L_x_162) ;  /* 0x0000003000007945 */ /* 0x000fe60003800000 */
[----:B--2---:R-:W2:Y:S02]  /*7da0*/  SYNCS.PHASECHK.TRANS64.TRYWAIT P0, [R75+URZ+0x160c8], R0 ;  /* 0x0160c8004b0075a7 */ /* 0x004ea400080011ff */
[----:B--2---:R-:W-:Y:S05]  /*7db0*/  @!P0 BRA `(.L_x_163) ;  /* 0x000000e400a48947 */ /* 0x004fea0003800000 */
.L_x_423:
[----:B------:R-:W-:Y:S05]  /*7dc0*/  BSYNC B0 ;  /* 0x0000000000007941 */ /* 0x000fea0003800000 */
.L_x_162:
        /* <DEDUP_REMOVED lines=10> */
[----:B------:R-:W-:-:S05]  /*7e70*/  IMAD R0, R2, R0, R70 ;  /* 0x0000000002007224 */ /* 0x000fca00078e0246 */
[----:B------:R-:W-:-:S05]  /*7e80*/  LEA R0, R0, R77, 0x8 ;  /* 0x0000004d00007211 */ /* 0x000fca00078e40ff */
[----:B------:R-:W-:-:S05]  /*7e90*/  VIADD R4, R0, 0x80 ;  /* 0x0000008000047836 */ /* 0x000fca0000000000 */
[----:B--2---:R-:W-:-:S13]  /*7ea0*/  ISETP.GE.AND P0, PT, R4, UR4, PT ;  /* 0x0000000404007c0c */ /* 0x004fda000bf06270 */
[----:B------:R-:W-:Y:S05]  /*7eb0*/  @P0 BRA `(.L_x_165) ;  /* 0x0000000000900947 */ /* 0x000fea0003800000 */
[----:B------:R-:W1:Y:S01]  /*7ec0*/  LDC R7, c[0x0][0x38c] ;  /* 0x0000e300ff077b82 */ /* 0x000e620000000800 */
[----:B------:R-:W-:Y:S01]  /*7ed0*/  IABS R5, R73 ;  /* 0x0000004900057213 */ /* 0x000fe20000000000 */
[----:B------:R-:W2:Y:S01]  /*7ee0*/  LDCU UR6, c[0x0][0x890] ;  /* 0x00011200ff0677ac */ /* 0x000ea20008000800 */
[----:B------:R-:W3:Y:S05]  /*7ef0*/  LDCU.64 UR4, c[0x0][0x888] ;  /* 0x00011100ff0477ac */ /* 0x000eea0008000a00 */
[----:B------:R-:W4:Y:S01]  /*7f00*/  LDC.64 R8, c[0x0][0x880] ;  /* 0x00022000ff087b82 */ /* 0x000f220000000a00 */
[----:B--2---:R-:W-:Y:S01]  /*7f10*/  IMAD R4, R76, UR6, R4 ;  /* 0x000000064c047c24 */ /* 0x004fe2000f8e0204 */
        /* <DEDUP_REMOVED lines=19> */
[----:B------:R-:W-:-:S07]  /*8050*/  ISETP.GE.AND P1, PT, R2, RZ, PT ;  /* 0x000000ff0200720c */ /* 0x000fce0003f26270 */
        /* <DEDUP_REMOVED lines=10> */
.L_x_165:
[----:B------:R-:W-:Y:S05]  /*8100*/  BSYNC.RECONVERGENT B0 ;  /* 0x0000000000007941 */ /* 0x000fea0003800200 */
.L_x_164:
[----:B------:R-:W-:Y:S01]  /*8110*/  @!PT LDS RZ, [RZ] ;  /* 0x00000000fffff984 */ /* 0x000fe20000000800 */
[----:B------:R-:W-:Y:S01]  /*8120*/  @!PT LDS RZ, [RZ] ;  /* 0x00000000fffff984 */ /* 0x000fe20000000800 */
[----:B------:R-:W-:Y:S01]  /*8130*/  @!PT LDS RZ, [RZ] ;  /* 0x00000000fffff984 */ /* 0x000fe20000000800 */
[----:B------:R-:W-:Y:S01]  /*8140*/  @!PT LDS RZ, [RZ] ;  /* 0x00000000fffff984 */ /* 0x000fe20000000800 */
[----:B------:R3:W-:Y:S06]  /*8150*/  MEMBAR.ALL.CTA ;  /* 0x0000000000007992 */ /* 0x0007ec0000008000 */
[----:B---3--:R-:W3:Y:S01]  /*8160*/  FENCE.VIEW.ASYNC.S ;  /* 0x00000000000073c6 */ /* 0x008ee20000000000 */
[----:B------:R-:W-:-:S09]  /*8170*/  UISETP.NE.AND UP0, UPT, UR41, URZ, UPT ;  /* 0x000000ff2900728c */ /* 0x000fd2000bf05270 */
[----:B------:R-:W-:Y:S05]  /*8180*/  BRA.U UP0, `(.L_x_166) ;  /* 0x0000000100047547 */ /* 0x000fea000b800000 */
[----:B------:R-:W-:Y:S05]  /*8190*/  BPT.TRAP 0x1 ;  /* 0x000000040000795c */ /* 0x000fea0000300000 */
.L_x_166:
[----:B---3--:R3:W-:Y:S01]  /*81a0*/  SYNCS.ARRIVE.TRANS64.A1T0 RZ, [R75+URZ+0x160b8], RZ ;  /* 0x0160b8ff4bff79a7 */ /* 0x0087e200081000ff */
[----:B------:R-:W-:Y:S01]  /*81b0*/  LOP3.LUT R74, R74, 0x1, RZ, 0x3c, !PT ;  /* 0x000000014a4a7812 */ /* 0x000fe200078e3cff */
[----:B------:R-:W-:Y:S06]  /*81c0*/  BRA `(.L_x_92) ;  /* 0x0000004000a07947 */ /* 0x000fec0003800000 */
.L_x_93:
[----:B------:R-:W-:Y:S01]  /*81d0*/  LEA R3, R3, 0x100, 0x8 ;  /* 0x0000010003037811 */ /* 0x000fe200078e40ff */
[----:B------:R-:W-:Y:S02]  /*81e0*/  UIADD3 UR5, UPT, UPT, UR5, 0x3f, URZ ;  /* 0x0000003f05057890 */ /* 0x000fe4000fffe0ff */
[----:B------:R-:W-:Y:S01]  /*81f0*/  UISETP.NE.AND UP0, UPT, UR40, URZ, UPT ;  /* 0x000000ff2800728c */ /* 0x000fe2000bf05270 */
[----:B------:R-:W-:Y:S01]  /*8200*/  SHF.R.S32.HI R56, RZ, 0x1f, R3 ;  /* 0x0000001fff387819 */ /* 0x000fe20000011403 */
[----:B------:R-:W-:-:S03]  /*8210*/  USHF.R.S32.HI UR4, URZ, 0x1f, UR5 ;  /* 0x0000001fff047899 */ /* 0x000fc60008011405 */
[----:B------:R-:W-:Y:S01]  /*8220*/  LEA.HI R56, R56, R3, RZ, 0x6 ;  /* 0x0000000338387211 */ /* 0x000fe200078f30ff */
[----:B------:R-:W-:-:S04]  /*8230*/  ULEA.HI UR4, UR4, UR5, URZ, 0x6 ;  /* 0x0000000504047291 */ /* 0x000fc8000f8f30ff */
[----:B------:R-:W-:Y:S01]  /*8240*/  VIADD R56, R56, 0x3f ;  /* 0x0000003f38387836 */ /* 0x000fe20000000000 */
[----:B------:R-:W-:-:S04]  /*8250*/  USHF.R.S32.HI UR4, URZ, 0x6, UR4 ;  /* 0x00000006ff047899 */ /* 0x000fc80008011404 */
[----:B------:R-:W-:-:S04]  /*8260*/  SHF.R.S32.HI R56, RZ, 0x6, R56 ;  /* 0x00000006ff387819 */ /* 0x000fc80000011438 */
[----:B------:R-:W-:Y:S01]  /*8270*/  VIMNMX R56, PT, PT, R56, UR4, PT ;  /* 0x0000000438387c48 */ /* 0x000fe2000bfe0100 */
[----:B------:R-:W-:Y:S05]  /*8280*/  BRA.U !UP0, `(.L_x_167) ;  /* 0x0000000108047547 */ /* 0x000fea000b800000 */
[----:B------:R-:W-:Y:S05]  /*8290*/  BPT.TRAP 0x1 ;  /* 0x000000040000795c */ /* 0x000fea0000300000 */
.L_x_167:
[----:B------:R-:W1:Y:S01]  /*82a0*/  S2R R61, SR_CgaCtaId ;  /* 0x00000000003d7919 */ /* 0x000e620000008800 */
[----:B------:R-:W-:Y:S01]  /*82b0*/  MOV R60, 0x400 ;  /* 0x00000400003c7802 */ /* 0x000fe20000000f00 */
[----:B------:R-:W-:Y:S01]  /*82c0*/  BSSY B0, `(.L_x_168) ;  /* 0x0000005000007945 */ /* 0x000fe20003800000 */
[----:B------:R-:W-:Y:S02]  /*82d0*/  SHF.L.U32 R0, R59, 0x1f, RZ ;  /* 0x0000001f3b007819 */ /* 0x000fe400000006ff */
[----:B-1----:R-:W-:-:S04]  /*82e0*/  LEA R60, R61, R60, 0x18 ;  /* 0x0000003c3d3c7211 */ /* 0x002fc800078ec0ff */
[----:B------:R-:W1:Y:S02]  /*82f0*/  SYNCS.PHASECHK.TRANS64.TRYWAIT P0, [R60+URZ+0x16070], R0 ;  /* 0x016070003c0075a7 */ /* 0x000e6400080011ff */
[----:B-1----:R-:W-:Y:S05]  /*8300*/  @!P0 BRA `(.L_x_169) ;  /* 0x000000e000648947 */ /* 0x002fea0003800000 */
.L_x_424:
[----:B------:R-:W-:Y:S05]  /*8310*/  BSYNC B0 ;  /* 0x0000000000007941 */ /* 0x000fea0003800000 */
.L_x_168:
[----:B------:R-:W-:-:S09]  /*8320*/  UISETP.NE.AND UP0, UPT, UR40, URZ, UPT ;  /* 0x000000ff2800728c */ /* 0x000fd2000bf05270 */
[----:B------:R-:W-:Y:S05]  /*8330*/  BRA.U !UP0, `(.L_x_170) ;  /* 0x0000000108047547 */ /* 0x000fea000b800000 */
[----:B------:R-:W-:Y:S05]  /*8340*/  BPT.TRAP 0x1 ;  /* 0x000000040000795c */ /* 0x000fea0000300000 */
.L_x_170:
[----:B------:R-:W-:Y:S01]  /*8350*/  IADD3 R62, PT, PT, R60, 0x16078, RZ ;  /* 0x000160783c3e7810 */ /* 0x000fe20007ffe0ff */
[----:B------:R-:W-:-:S03]  /*8360*/  UISETP.NE.AND UP0, UPT, UR39, URZ, UPT ;  /* 0x000000ff2700728c */ /* 0x000fc6000bf05270 */
[----:B-1----:R-:W-:-:S04]  /*8370*/  PRMT R0, R61, 0x654, R62 ;  /* 0x000006543d007816 */ /* 0x002fc8000000003e */
[----:B------:R1:W-:Y:S02]  /*8380*/  SYNCS.ARRIVE.TRANS64.RED.A1T0 RZ, [R0+URZ], RZ ;  /* 0x000000ff00ff79a7 */ /* 0x0003e400081004ff */
[----:B------:R-:W-:Y:S05]  /*8390*/  BRA.U !UP0, `(.L_x_171) ;  /* 0x0000000108047547 */ /* 0x000fea000b800000 */
[----:B------:R-:W-:Y:S05]  /*83a0*/  BPT.TRAP 0x1 ;  /* 0x000000040000795c */ /* 0x000fea0000300000 */
.L_x_171:
[----:B------:R-:W-:Y:S01]  /*83b0*/  IMAD.U32 R2, RZ, RZ, UR42 ;  /* 0x0000002aff027e24 */ /* 0x000fe2000f8e00ff */
[----:B------:R-:W-:-:S04]  /*83c0*/  ISETP.GE.AND P0, PT, R56, 0x2, PT ;  /* 0x000000023800780c */ /* 0x000fc80003f06270 */
[----:B------:R-:W-:-:S04]  /*83d0*/  SHF.L.U32 R2, R2, 0x1f, RZ ;  /* 0x0000001f02027819 */ /* 0x000fc800000006ff */
[----:B------:R-:W2:Y:S02]  /*83e0*/  SYNCS.PHASECHK.TRANS64.TRYWAIT P1, [R60+URZ+0x16080], R2 ;  /* 0x016080023c0075a7 */ /* 0x000ea400080211ff */
[----:B--2---:R-:W-:Y:S05]  /*83f0*/  @!P1 BRA `(.L_x_172) ;  /* 0x000000e0003c9947 */ /* 0x004fea0003800000 */
.L_x_425:
[----:B--2---:R-:W-:Y:S01]  /*8400*/  LOP3.LUT R2, R59, 0x1, RZ, 0x3c, !PT ;  /* 0x000000013b027812 */ /* 0x004fe200078e3cff */
[----:B------:R-:W-:Y:S06]  /*8410*/  @!P0 BRA `(.L_x_173) ;  /* 0x0000001400648947 */ /* 0x000fec0003800000 */
.L_x_200:
[----:B------:R-:W-:Y:S05]  /*8420*/  YIELD ;  /* 0x0000000000007946 */ /* 0x000fea0003800000 */
[----:B------:R-:W-:Y:S01]  /*8430*/  UISETP.NE.AND UP0, UPT, UR40, URZ, UPT ;  /* 0x000000ff2800728c */ /* 0x000fe2000bf05270 */
[----:B-1----:R-:W-:Y:S01]  /*8440*/  IMAD.MOV.U32 R0, RZ, RZ, R56 ;  /* 0x000000ffff007224 */ /* 0x002fe200078e0038 */
[----:B------:R-:W-:Y:S01]  /*8450*/  MOV R59, R2 ;  /* 0x00000002003b7202 */ /* 0x000fe20000000f00 */
[----:B------:R-:W-:-:S03]  /*8460*/  VIADD R56, R56, 0xffffffff ;  /* 0xffffffff38387836 */ /* 0x000fc60000000000 */
[----:B------:R-:W-:-:S04]  /*8470*/  ISETP.GT.U32.AND P0, PT, R0, 0x2, PT ;  /* 0x000000020000780c */ /* 0x000fc80003f04070 */
[----:B------:R-:W-:Y:S01]  /*8480*/  P2R R58, PR, RZ, 0x1 ;  /* 0x00000001ff3a7803 */ /* 0x000fe20000000000 */
[----:B---34-:R-:W-:Y:S08]  /*8490*/  BRA.U !UP0, `(.L_x_174) ;  /* 0x0000000108047547 */ /* 0x018ff0000b800000 */
[----:B------:R-:W-:Y:S05]  /*84a0*/  BPT.TRAP 0x1 ;  /* 0x000000040000795c */ /* 0x000fea0000300000 */
.L_x_174:
[----:B------:R-:W-:Y:S01]  /*84b0*/  SHF.L.U32 R0, R59, 0x1f, RZ ;  /* 0x0000001f3b007819 */ /* 0x000fe200000006ff */
[----:B------:R-:W-:-:S03]  /*84c0*/  IMAD.U32 R23, R78, 0x10000, RZ ;  /* 0x000100004e177824 */ /* 0x000fc600078e00ff */
[----:B------:R-:W1:Y:S02]  /*84d0*/  SYNCS.PHASECHK.TRANS64.TRYWAIT P0, [R60+URZ+0x16070], R0 ;  /* 0x016070003c0075a7 */ /* 0x000e6400080011ff */
[----:B------:R-:W-:Y:S01]  /*84e0*/  LOP3.LUT R23, R23, 0x600000, RZ, 0xc0, !PT ;  /* 0x0060000017177812 */ /* 0x000fe200078ec0ff */
[----:B-1----:R-:W-:Y:S06]  /*84f0*/  @!P0 BRA `(.L_x_175) ;  /* 0x000000e000108947 */ /* 0x002fec0003800000 */
.L_x_426:
[----:B------:R-:W-:Y:S05]  /*8500*/  WARPSYNC.ALL ;  /* 0x0000000000007948 */ /* 0x000fea0003800000 */
[----:B------:R-:W-:Y:S01]  /*8510*/  R2UR UR4, R23 ;  /* 0x00000000170472ca */ /* 0x000fe200000e0000 */
[----:B------:R-:W-:Y:S01]  /*8520*/  UISETP.NE.AND UP0, UPT, UR41, URZ, UPT ;  /* 0x000000ff2900728c */ /* 0x000fe2000bf05270 */
[----:B------:R-:W-:Y:S01]  /*8530*/  PLOP3.LUT P0, PT, PT, PT, PT, 0x80, 0x8 ;  /* 0x000000000008781c */ /* 0x000fe20003f0f070 */
[----:B------:R-:W-:-:S10]  /*8540*/  IMAD.MOV.U32 R22, RZ, RZ, 0x3f800000 ;  /* 0x3f800000ff167424 */ /* 0x000fd400078e00ff */
[----:B------:R-:W2:Y:S02]  /*8550*/  LDTM.x2 R2, tmem[UR4] ;  /* 0x00000004000279ee */ /* 0x000ea400080c0000 */
[----:B--2---:R-:W-:-:S13]  /*8560*/  FSETP.NEU.AND P2, PT, R2, R3, PT ;  /* 0x000000030200720b */ /* 0x004fda0003f4d000 */
[----:B------:R-:W2:Y:S01]  /*8570*/  @P2 LDC R4, c[0x0][0x704] ;  /* 0x0001c100ff042b82 */ /* 0x000ea20000000800 */
[----:B-1----:R-:W-:-:S04]  /*8580*/  @P2 FADD R0, R2, -R3 ;  /* 0x8000000302002221 */ /* 0x002fc80000000000 */
[----:B--2---:R-:W-:-:S05]  /*8590*/  @P2 FMUL R0, R0, R4 ;  /* 0x0000000400002220 */ /* 0x004fca0000400000 */
[----:B------:R-:W-:-:S04]  /*85a0*/  @P2 FSETP.GEU.AND P1, PT, R0, -126, PT ;  /* 0xc2fc00000000280b */ /* 0x000fc80003f2e000 */
[----:B------:R-:W-:-:S13]  /*85b0*/  @P2 PLOP3.LUT P0, PT, P1, PT, PT, 0x80, 0x8 ;  /* 0x000000000008281c */ /* 0x000fda0000f0f070 */
[----:B------:R-:W-:-:S06]  /*85c0*/  @!P0 FMUL R0, R0, 0.5 ;  /* 0x3f00000000008820 */ /* 0x000fcc0000400000 */
[----:B------:R-:W1:Y:S02]  /*85d0*/  @P2 MUFU.EX2 R0, R0 ;  /* 0x0000000000002308 */ /* 0x000e640000000800 */
[----:B-1----:R-:W-:-:S05]  /*85e0*/  @!P0 FMUL R0, R0, R0 ;  /* 0x0000000000008220 */ /* 0x002fca0000400000 */
[----:B------:R-:W-:Y:S01]  /*85f0*/  @P2 MOV R22, R0 ;  /* 0x0000000000162202 */ /* 0x000fe20000000f00 */
[----:B------:R-:W-:Y:S06]  /*8600*/  BRA.U UP0, `(.L_x_176) ;  /* 0x0000000100047547 */ /* 0x000fec000b800000 */
[----:B------:R-:W-:Y:S05]  /*8610*/  BPT.TRAP 0x1 ;  /* 0x000000040000795c */ /* 0x000fea0000300000 */
.L_x_176:
[----:B------:R-:W-:Y:S01]  /*8620*/  IMAD.U32 R0, RZ, RZ, UR43 ;  /* 0x0000002bff007e24 */ /* 0x000fe2000f8e00ff */
[----:B------:R-:W-:-:S04]  /*8630*/  FSETP.NEU.AND P1, PT, R22, 1, PT ;  /* 0x3f8000001600780b */ /* 0x000fc80003f2d000 */
[----:B------:R-:W-:-:S04]  /*8640*/  SHF.L.U32 R0, R0, 0x1f, RZ ;  /* 0x0000001f00007819 */ /* 0x000fc800000006ff */
[----:B------:R-:W1:Y:S02]  /*8650*/  SYNCS.PHASECHK.TRANS64.TRYWAIT P0, [R60+URZ+0x16090], R0 ;  /* 0x016090003c0075a7 */ /* 0x000e6400080011ff */
[----:B-1----:R-:W-:Y:S05]  /*8660*/  @!P0 BRA `(.L_x_177) ;  /* 0x000000dc00c88947 */ /* 0x002fea0003800000 */
.L_x_427:
[----:B------:R-:W-:-:S13]  /*8670*/  VOTE.ANY P1, P1 ;  /* 0x0000000000ff7806 */ /* 0x000fda0000820100 */
[----:B------:R-:W-:Y:S05]  /*8680*/  @!P1 BRA `(.L_x_178) ;  /* 0x0000000400e49947 */ /* 0x000fea0003800000 */
[----:B------:R-:W-:Y:S01]  /*8690*/  SHF.R.U32.HI R19, RZ, 0x5, R78 ;  /* 0x00000005ff137819 */ /* 0x000fe2000001164e */
[----:B------:R-:W-:Y:S01]  /*86a0*/  BSSY.RECONVERGENT B6, `(.L_x_179) ;  /* 0x0000018000067945 */ /* 0x000fe20003800200 */
[----:B------:R-:W-:Y:S02]  /*86b0*/  LOP3.LUT R17, R23, 0x100, RZ, 0xfc, !PT ;  /* 0x0000010017117812 */ /* 0x000fe400078efcff */
[----:B------:R-:W-:Y:S02]  /*86c0*/  SHF.R.U32.HI R16, RZ, 0x15, R23 ;  /* 0x00000015ff107819 */ /* 0x000fe40000011617 */
[----:B------:R-:W-:Y:S02]  /*86d0*/  LOP3.LUT R19, R19, 0x3, RZ, 0xc0, !PT ;  /* 0x0000000313137812 */ /* 0x000fe400078ec0ff */
[----:B------:R-:W-:Y:S02]  /*86e0*/  R2UR UR4, R17 ;  /* 0x00000000110472ca */ /* 0x000fe400000e0000 */
[----:B------:R-:W-:-:S11]  /*86f0*/  ISETP.NE.AND P0, PT, R19, R16, PT ;  /* 0x000000101300720c */ /* 0x000fd60003f05270 */
[----:B------:R-:W2:Y:S02]  /*8700*/  LDTM.x16 R24, tmem[UR4] ;  /* 0x00000004001879ee */ /* 0x000ea40008240000 */
[----:B--2---:R-:W-:Y:S05]  /*8710*/  @!P0 BRA `(.L_x_180) ;  /* 0x0000000000408947 */ /* 0x004fea0003800000 */
[----:B------:R-:W-:Y:S01]  /*8720*/  MOV R2, 0x8 ;  /* 0x0000000800027802 */ /* 0x000fe20000000f00 */
[----:B------:R-:W2:Y:S01]  /*8730*/  LDCU.64 UR8, c[0x4][0xb0] ;  /* 0x01001600ff0877ac */ /* 0x000ea20008000a00 */
[----:B------:R-:W-:Y:S02]  /*8740*/  HFMA2 R12, -RZ, RZ, 0, 5.9604644775390625e-08 ;  /* 0x00000001ff0c7431 */ /* 0x000fe400000001ff */
[----:B------:R-:W-:Y:S01]  /*8750*/  IMAD.MOV.U32 R8, RZ, RZ, 0x192 ;  /* 0x00000192ff087424 */ /* 0x000fe200078e00ff */
[----:B------:R-:W3:Y:S01]  /*8760*/  LDCU.64 UR6, c[0x4][0xb8] ;  /* 0x01001700ff0677ac */ /* 0x000ee20008000a00 */
[----:B------:R-:W4:Y:S01]  /*8770*/  LDC.64 R2, c[0x4][R2] ;  /* 0x0100000002027b82 */ /* 0x000f220000000a00 */
[----:B------:R-:W-:Y:S01]  /*8780*/  IMAD.MOV.U32 R13, RZ, RZ, RZ ;  /* 0x000000ffff0d7224 */ /* 0x000fe200078e00ff */
[----:B------:R-:W5:Y:S01]  /*8790*/  LDCU.64 UR4, c[0x4][0x30] ;  /* 0x01000600ff0477ac */ /* 0x000f620008000a00 */
[----:B--2---:R-:W-:Y:S01]  /*87a0*/  IMAD.U32 R4, RZ, RZ, UR8 ;  /* 0x00000008ff047e24 */ /* 0x004fe2000f8e00ff */
[----:B------:R-:W-:Y:S01]  /*87b0*/  MOV R5, UR9 ;  /* 0x0000000900057c02 */ /* 0x000fe20008000f00 */
[----:B---3--:R-:W-:Y:S01]  /*87c0*/  IMAD.U32 R6, RZ, RZ, UR6 ;  /* 0x00000006ff067e24 */ /* 0x008fe2000f8e00ff */
[----:B------:R-:W-:Y:S01]  /*87d0*/  MOV R7, UR7 ;  /* 0x0000000700077c02 */ /* 0x000fe20008000f00 */
[----:B-----5:R-:W-:Y:S01]  /*87e0*/  IMAD.U32 R10, RZ, RZ, UR4 ;  /* 0x00000004ff0a7e24 */ /* 0x020fe2000f8e00ff */
[----:B------:R-:W-:-:S02]  /*87f0*/  MOV R11, UR5 ;  /* 0x00000005000b7c02 */ /* 0x000fc40008000f00 */
[----:B------:R-:W-:-:S07]  /*8800*/  LEPC R20, `(.L_x_180) ;  /* 0x000000001014794e */ /* 0x000fce0000000000 */
[----:B-1--4-:R-:W-:Y:S05]  /*8810*/  CALL.ABS.NOINC R2 ;  /* 0x0000000002007343 */ /* 0x012fea0003c00000 */
.L_x_180:
[----:B------:R-:W-:Y:S05]  /*8820*/  BSYNC.RECONVERGENT B6 ;  /* 0x0000000000067941 */ /* 0x000fea0003800200 */
.L_x_179:
[----:B------:R-:W-:Y:S01]  /*8830*/  FSETP.NEU.AND P0, PT, R22, 1, PT ;  /* 0x3f8000001600780b */ /* 0x000fe20003f0d000 */
[----:B------:R-:W-:Y:S05]  /*8840*/  WARPSYNC.ALL ;  /* 0x0000000000007948 */ /* 0x000fea0003800000 */
[----:B------:R-:W-:Y:S01]  /*8850*/  LOP3.LUT R18, R23, 0x110, RZ, 0xfc, !PT ;  /* 0x0000011017127812 */ /* 0x000fe200078efcff */
[----:B------:R-:W-:Y:S01]  /*8860*/  BSSY.RECONVERGENT B6, `(.L_x_181) ;  /* 0x000001f000067945 */ /* 0x000fe20003800200 */
[----:B------:R-:W-:Y:S02]  /*8870*/  R2UR UR4, R17 ;  /* 0x00000000110472ca */ /* 0x000fe400000e0000 */
[----:B------:R-:W-:-:S03]  /*8880*/  R2UR UR5, R18 ;  /* 0x00000000120572ca */ /* 0x000fc600000e0000 */
[C---:B------:R-:W-:Y:S02]  /*8890*/  @P0 FMUL2 R24, R22.reuse.F32, R24.F32x2.HI_LO ;  /* 0x000000181618024a */ /* 0x040fe40000040000 */
[C---:B------:R-:W-:Y:S02]  /*88a0*/  @P0 FMUL2 R26, R22.reuse.F32, R26.F32x2.HI_LO ;  /* 0x0000001a161a024a */ /* 0x040fe40000040000 */
[C---:B------:R-:W-:Y:S02]  /*88b0*/  @P0 FMUL2 R28, R22.reuse.F32, R28.F32x2.HI_LO ;  /* 0x0000001c161c024a */ /* 0x040fe40000040000 */
[C---:B------:R-:W-:Y:S02]  /*88c0*/  @P0 FMUL2 R30, R22.reuse.F32, R30.F32x2.HI_LO ;  /* 0x0000001e161e024a */ /* 0x040fe40000040000 */
[C---:B------:R-:W-:Y:S02]  /*88d0*/  @P0 FMUL2 R32, R22.reuse.F32, R32.F32x2.HI_LO ;  /* 0x000000201620024a */ /* 0x040fe40000040000 */
[C---:B------:R-:W-:Y:S01]  /*88e0*/  @P0 FMUL2 R34, R22.reuse.F32, R34.F32x2.HI_LO ;  /* 0x000000221622024a */ /* 0x040fe20000040000 */
[----:B------:R-:W2:Y:S01]  /*88f0*/  LDTM.x16 R40, tmem[UR5] ;  /* 0x00000005002879ee */ /* 0x000ea20008240000 */
[----:B------:R-:W-:-:S02]  /*8900*/  @P0 FMUL2 R36, R22.F32, R36.F32x2.HI_LO ;  /* 0x000000241624024a */ /* 0x000fc40000040000 */
[----:B------:R-:W-:Y:S01]  /*8910*/  @P0 FMUL2 R38, R22.F32, R38.F32x2.HI_LO ;  /* 0x000000261626024a */ /* 0x000fe20000040000 */
[----:B------:R-:W-:-:S03]  /*8920*/  ISETP.NE.AND P0, PT, R19, R16, PT ;  /* 0x000000101300720c */ /* 0x000fc60003f05270 */
[----:B------:R3:W-:Y:S10]  /*8930*/  STTM.x16 tmem[UR4], R24 ;  /* 0x00000018000079ed */ /* 0x0007f40008240004 */
[----:B--2---:R-:W-:Y:S05]  /*8940*/  @!P0 BRA `(.L_x_182) ;  /* 0x0000000000408947 */ /* 0x004fea0003800000 */
[----:B------:R-:W-:Y:S01]  /*8950*/  MOV R2, 0x8 ;  /* 0x0000000800027802 */ /* 0x000fe20000000f00 */
[----:B------:R-:W2:Y:S01]  /*8960*/  LDCU.64 UR8, c[0x4][0xb0] ;  /* 0x01001600ff0877ac */ /* 0x000ea20008000a00 */
[----:B------:R-:W-:Y:S02]  /*8970*/  HFMA2 R12, -RZ, RZ, 0, 5.9604644775390625e-08 ;  /* 0x00000001ff0c7431 */ /* 0x000fe400000001ff */
[----:B------:R-:W-:Y:S01]  /*8980*/  IMAD.MOV.U32 R8, RZ, RZ, 0x192 ;  /* 0x00000192ff087424 */ /* 0x000fe200078e00ff */
[----:B------:R-:W4:Y:S01]  /*8990*/  LDCU.64 UR6, c[0x4][0xb8] ;  /* 0x01001700ff0677ac */ /* 0x000f220008000a00 */
[----:B------:R-:W5:Y:S01]  /*89a0*/  LDC.64 R2, c[0x4][R2] ;  /* 0x0100000002027b82 */ /* 0x000f620000000a00 */
[----:B------:R-:W-:Y:S01]  /*89b0*/  IMAD.MOV.U32 R13, RZ, RZ, RZ ;  /* 0x000000ffff0d7224 */ /* 0x000fe200078e00ff */
[----:B------:R-:W1:Y:S01]  /*89c0*/  LDCU.64 UR4, c[0x4][0x30] ;  /* 0x01000600ff0477ac */ /* 0x000e620008000a00 */
[----:B--2---:R-:W-:Y:S01]  /*89d0*/  IMAD.U32 R4, RZ, RZ, UR8 ;  /* 0x00000008ff047e24 */ /* 0x004fe2000f8e00ff */
[----:B------:R-:W-:Y:S01]  /*89e0*/  MOV R5, UR9 ;  /* 0x0000000900057c02 */ /* 0x000fe20008000f00 */
[----:B----4-:R-:W-:Y:S01]  /*89f0*/  IMAD.U32 R6, RZ, RZ, UR6 ;  /* 0x00000006ff067e24 */ /* 0x010fe2000f8e00ff */
[----:B------:R-:W-:Y:S01]  /*8a00*/  MOV R7, UR7 ;  /* 0x0000000700077c02 */ /* 0x000fe20008000f00 */
[----:B-1----:R-:W-:Y:S01]  /*8a10*/  IMAD.U32 R10, RZ, RZ, UR4 ;  /* 0x00000004ff0a7e24 */ /* 0x002fe2000f8e00ff */
[----:B------:R-:W-:-:S02]  /*8a20*/  MOV R11, UR5 ;  /* 0x00000005000b7c02 */ /* 0x000fc40008000f00 */
[----:B------:R-:W-:-:S07]  /*8a30*/  LEPC R20, `(.L_x_182) ;  /* 0x000000001014794e */ /* 0x000fce0000000000 */
[----:B---3-5:R-:W-:Y:S05]  /*8a40*/  CALL.ABS.NOINC R2 ;  /* 0x0000000002007343 */ /* 0x028fea0003c00000 */
.L_x_182:
[----:B------:R-:W-:Y:S05]  /*8a50*/  BSYNC.RECONVERGENT B6 ;  /* 0x0000000000067941 */ /* 0x000fea0003800200 */
.L_x_181:
        /* <DEDUP_REMOVED lines=12> */
[----:B---3--:R-:W2:Y:S01]  /*8b20*/  LDTM.x16 R24, tmem[UR5] ;  /* 0x00000005001879ee */ /* 0x008ea20008240000 */
        /* <DEDUP_REMOVED lines=21> */
.L_x_184:
[----:B------:R-:W-:Y:S05]  /*8c80*/  BSYNC.RECONVERGENT B6 ;  /* 0x0000000000067941 */ /* 0x000fea0003800200 */
.L_x_183:
[----:B-1----:R-:W-:Y:S01]  /*8c90*/  LOP3.LUT R0, R23, 0x130, RZ, 0xfc, !PT ;  /* 0x0000013017007812 */ /* 0x002fe200078efcff */
[----:B------:R-:W-:Y:S05]  /*8ca0*/  WARPSYNC.ALL ;  /* 0x0000000000007948 */ /* 0x000fea0003800000 */
[----:B------:R-:W-:Y:S02]  /*8cb0*/  R2UR UR4, R0 ;  /* 0x00000000000472ca */ /* 0x000fe400000e0000 */
[----:B------:R-:W-:Y:S02]  /*8cc0*/  FSETP.NEU.AND P0, PT, R22, 1, PT ;  /* 0x3f8000001600780b */ /* 0x000fe40003f0d000 */
[----:B------:R-:W-:-:S09]  /*8cd0*/  R2UR UR5, R57 ;  /* 0x00000000390572ca */ /* 0x000fd200000e0000 */
[----:B------:R-:W1:Y:S01]  /*8ce0*/  LDTM.x16 R4, tmem[UR4] ;  /* 0x00000004000479ee */ /* 0x000e620008240000 */
[----:B------:R-:W-:Y:S01]  /*8cf0*/  R2UR UR4, R0 ;  /* 0x00000000000472ca */ /* 0x000fe200000e0000 */
[C---:B------:R-:W-:Y:S02]  /*8d00*/  @P0 FMUL2 R24, R22.reuse.F32, R24.F32x2.HI_LO ;  /* 0x000000181618024a */ /* 0x040fe40000040000 */
[C---:B------:R-:W-:Y:S02]  /*8d10*/  @P0 FMUL2 R26, R22.reuse.F32, R26.F32x2.HI_LO ;  /* 0x0000001a161a024a */ /* 0x040fe40000040000 */
[C---:B------:R-:W-:Y:S02]  /*8d20*/  @P0 FMUL2 R28, R22.reuse.F32, R28.F32x2.HI_LO ;  /* 0x0000001c161c024a */ /* 0x040fe40000040000 */
[C---:B------:R-:W-:Y:S02]  /*8d30*/  @P0 FMUL2 R30, R22.reuse.F32, R30.F32x2.HI_LO ;  /* 0x0000001e161e024a */ /* 0x040fe40000040000 */
[----:B------:R-:W-:-:S02]  /*8d40*/  @P0 FMUL2 R32, R22.F32, R32.F32x2.HI_LO ;  /* 0x000000201620024a */ /* 0x000fc40000040000 */
[C---:B------:R-:W-:Y:S02]  /*8d50*/  @P0 FMUL2 R34, R22.reuse.F32, R34.F32x2.HI_LO ;  /* 0x000000221622024a */ /* 0x040fe40000040000 */
[C---:B------:R-:W-:Y:S02]  /*8d60*/  @P0 FMUL2 R36, R22.reuse.F32, R36.F32x2.HI_LO ;  /* 0x000000241624024a */ /* 0x040fe40000040000 */
[----:B------:R-:W-:-:S04]  /*8d70*/  @P0 FMUL2 R38, R22.F32, R38.F32x2.HI_LO ;  /* 0x000000261626024a */ /* 0x000fc80000040000 */
[----:B------:R2:W-:Y:S01]  /*8d80*/  STTM.x16 tmem[UR5], R24 ;  /* 0x00000018000079ed */ /* 0x0005e20008240005 */
[C---:B-1----:R-:W-:Y:S02]  /*8d90*/  @P0 FMUL2 R4, R22.reuse.F32, R4.F32x2.HI_LO ;  /* 0x000000041604024a */ /* 0x042fe40000040000 */
[C---:B------:R-:W-:Y:S02]  /*8da0*/  @P0 FMUL2 R6, R22.reuse.F32, R6.F32x2.HI_LO ;  /* 0x000000061606024a */ /* 0x040fe40000040000 */
[C---:B------:R-:W-:Y:S02]  /*8db0*/  @P0 FMUL2 R8, R22.reuse.F32, R8.F32x2.HI_LO ;  /* 0x000000081608024a */ /* 0x040fe40000040000 */
[C---:B------:R-:W-:Y:S02]  /*8dc0*/  @P0 FMUL2 R10, R22.reuse.F32, R10.F32x2.HI_LO ;  /* 0x0000000a160a024a */ /* 0x040fe40000040000 */
[C---:B------:R-:W-:Y:S02]  /*8dd0*/  @P0 FMUL2 R12, R22.reuse.F32, R12.F32x2.HI_LO ;  /* 0x0000000c160c024a */ /* 0x040fe40000040000 */
[----:B------:R-:W-:-:S02]  /*8de0*/  @P0 FMUL2 R14, R22.F32, R14.F32x2.HI_LO ;  /* 0x0000000e160e024a */ /* 0x000fc40000040000 */
[C---:B------:R-:W-:Y:S02]  /*8df0*/  @P0 FMUL2 R16, R22.reuse.F32, R16.F32x2.HI_LO ;  /* 0x000000101610024a */ /* 0x040fe40000040000 */
[----:B------:R-:W-:-:S04]  /*8e00*/  @P0 FMUL2 R18, R22.F32, R18.F32x2.HI_LO ;  /* 0x000000121612024a */ /* 0x000fc80000040000 */
[----:B------:R2:W-:Y:S02]  /*8e10*/  STTM.x16 tmem[UR4], R4 ;  /* 0x00000004000079ed */ /* 0x0005e40008240004 */
.L_x_178:
[----:B------:R-:W-:-:S09]  /*8e20*/  UISETP.NE.AND UP0, UPT, UR39, URZ, UPT ;  /* 0x000000ff2700728c */ /* 0x000fd2000bf05270 */
[----:B------:R-:W-:Y:S05]  /*8e30*/  BRA.U !UP0, `(.L_x_185) ;  /* 0x0000000108047547 */ /* 0x000fea000b800000 */
[----:B------:R-:W-:Y:S05]  /*8e40*/  BPT.TRAP 0x1 ;  /* 0x000000040000795c */ /* 0x000fea0000300000 */
.L_x_185:
[----:B-1----:R-:W-:Y:S01]  /*8e50*/  IADD3 R0, PT, PT, R60, 0x16088, RZ ;  /* 0x000160883c007810 */ /* 0x002fe20007ffe0ff */
[----:B------:R-:W-:Y:S02]  /*8e60*/  UISETP.NE.AND UP0, UPT, UR41, URZ, UPT ;  /* 0x000000ff2900728c */ /* 0x000fe4000bf05270 */
[----:B------:R-:W-:Y:S01]  /*8e70*/  ULOP3.LUT UR42, UR42, 0x1, URZ, 0x3c, !UPT ;  /* 0x000000012a2a7892 */ /* 0x000fe2000f8e3cff */
[----:B------:R-:W-:-:S04]  /*8e80*/  PRMT R0, R61, 0x654, R0 ;  /* 0x000006543d007816 */ /* 0x000fc80000000000 */
[----:B------:R1:W-:Y:S01]  /*8e90*/  SYNCS.ARRIVE.TRANS64.RED.A1T0 RZ, [R0+URZ], RZ ;  /* 0x000000ff00ff79a7 */ /* 0x0003e200081004ff */
[----:B------:R-:W4:Y:S01]  /*8ea0*/  FENCE.VIEW.ASYNC.T ;  /* 0x00000000000073c6 */ /* 0x000f220000000200 */
[----:B------:R-:W-:Y:S05]  /*8eb0*/  BRA.U UP0, `(.L_x_186) ;  /* 0x0000000100087547 */ /* 0x000fea000b800000 */
[----:B------:R-:W-:Y:S05]  /*8ec0*/  BPT.TRAP 0x1 ;  /* 0x000000040000795c */ /* 0x000fea0000300000 */
[----:B------:R-:W-:Y:S05]  /*8ed0*/  BPT.TRAP 0x1 ;  /* 0x000000040000795c */ /* 0x000fea0000300000 */
.L_x_186:
[----:B-1----:R-:W-:Y:S01]  /*8ee0*/  IADD3 R0, PT, PT, R60, 0x160a0, RZ ;  /* 0x000160a03c007810 */ /* 0x002fe20007ffe0ff */
[----:B------:R-:W-:-:S03]  /*8ef0*/  UISETP.NE.AND UP0, UPT, UR39, URZ, UPT ;  /* 0x000000ff2700728c */ /* 0x000fc6000bf05270 */
[----:B------:R-:W-:-:S04]  /*8f00*/  PRMT R0, R61, 0x654, R0 ;  /* 0x000006543d007816 */ /* 0x000fc80000000000 */
[----:B----4-:R1:W-:Y:S02]  /*8f10*/  SYNCS.ARRIVE.TRANS64.RED.A1T0 RZ, [R0+URZ], RZ ;  /* 0x000000ff00ff79a7 */ /* 0x0103e400081004ff */
[----:B------:R-:W-:Y:S05]  /*8f20*/  BRA.U !UP0, `(.L_x_187) ;  /* 0x0000000108047547 */ /* 0x000fea000b800000 */
[----:B------:R-:W-:Y:S05]  /*8f30*/  BPT.TRAP 0x1 ;  /* 0x000000040000795c */ /* 0x000fea0000300000 */
.L_x_187:
[----:B-1----:R-:W-:Y:S01]  /*8f40*/  IMAD.U32 R0, RZ, RZ, UR42 ;  /* 0x0000002aff007e24 */ /* 0x002fe2000f8e00ff */
[----:B------:R-:W-:-:S04]  /*8f50*/  LOP3.LUT R2, R23, 0x80, RZ, 0xfc, !PT ;  /* 0x0000008017027812 */ /* 0x000fc800078efcff */
[----:B------:R-:W-:-:S04]  /*8f60*/  SHF.L.U32 R0, R0, 0x1f, RZ ;  /* 0x0000001f00007819 */ /* 0x000fc800000006ff */
[----:B------:R-:W1:Y:S02]  /*8f70*/  SYNCS.PHASECHK.TRANS64.TRYWAIT P0, [R60+URZ+0x16080], R0 ;  /* 0x016080003c0075a7 */ /* 0x000e6400080011ff */
[----:B-1----:R-:W-:Y:S05]  /*8f80*/  @!P0 BRA `(.L_x_188) ;  /* 0x000000d400948947 */ /* 0x002fea0003800000 */
.L_x_428:
[----:B------:R-:W-:Y:S01]  /*8f90*/  R2UR UR4, R2 ;  /* 0x00000000020472ca */ /* 0x000fe200000e0000 */
[----:B------:R-:W-:Y:S01]  /*8fa0*/  UISETP.NE.AND UP0, UPT, UR41, URZ, UPT ;  /* 0x000000ff2900728c */ /* 0x000fe2000bf05270 */
[----:B------:R-:W-:Y:S01]  /*8fb0*/  PLOP3.LUT P0, PT, PT, PT, PT, 0x80, 0x8 ;  /* 0x000000000008781c */ /* 0x000fe20003f0f070 */
[----:B------:R-:W-:-:S10]  /*8fc0*/  IMAD.MOV.U32 R22, RZ, RZ, 0x3f800000 ;  /* 0x3f800000ff167424 */ /* 0x000fd400078e00ff */
[----:B------:R-:W4:Y:S02]  /*8fd0*/  LDTM.x2 R2, tmem[UR4] ;  /* 0x00000004000279ee */ /* 0x000f2400080c0000 */
[----:B----4-:R-:W-:-:S13]  /*8fe0*/  FSETP.NEU.AND P2, PT, R2, R3, PT ;  /* 0x000000030200720b */ /* 0x010fda0003f4d000 */
[----:B--2---:R-:W2:Y:S01]  /*8ff0*/  @P2 LDC R4, c[0x0][0x704] ;  /* 0x0001c100ff042b82 */ /* 0x004ea20000000800 */
        /* <DEDUP_REMOVED lines=10> */
.L_x_189:
[----:B------:R-:W-:Y:S01]  /*90a0*/  IMAD.U32 R0, RZ, RZ, UR43 ;  /* 0x0000002bff007e24 */ /* 0x000fe2000f8e00ff */
[----:B------:R-:W-:-:S04]  /*90b0*/  FSETP.NEU.AND P1, PT, R22, 1, PT ;  /* 0x3f8000001600780b */ /* 0x000fc80003f2d000 */
[----:B------:R-:W-:-:S04]  /*90c0*/  SHF.L.U32 R0, R0, 0x1f, RZ ;  /* 0x0000001f00007819 */ /* 0x000fc800000006ff */
[----:B------:R-:W1:Y:S02]  /*90d0*/  SYNCS.PHASECHK.TRANS64.TRYWAIT P0, [R60+URZ+0x16098], R0 ;  /* 0x016098003c0075a7 */ /* 0x000e6400080011ff */
[----:B-1----:R-:W-:Y:S05]  /*90e0*/  @!P0 BRA `(.L_x_190) ;  /* 0x000000d400508947 */ /* 0x002fea0003800000 */
.L_x_429:
        /* <DEDUP_REMOVED lines=27> */
.L_x_193:
[----:B------:R-:W-:Y:S05]  /*92a0*/  BSYNC.RECONVERGENT B6 ;  /* 0x0000000000067941 */ /* 0x000fea0003800200 */
.L_x_192:
        /* <DEDUP_REMOVED lines=34> */
.L_x_195:
[----:B------:R-:W-:Y:S05]  /*94d0*/  BSYNC.RECONVERGENT B6 ;  /* 0x0000000000067941 */ /* 0x000fea0003800200 */
.L_x_194:
        /* <DEDUP_REMOVED lines=34> */
.L_x_197:
[----:B------:R-:W-:Y:S05]  /*9700*/  BSYNC.RECONVERGENT B6 ;  /* 0x0000000000067941 */ /* 0x000fea0003800200 */
.L_x_196:
[----:B------:R-:W-:Y:S01]  /*9710*/  LOP3.LUT R23, R23, 0x1b0, RZ, 0xfc, !PT ;  /* 0x000001b017177812 */ /* 0x000fe200078efcff */
[----:B------:R-:W-:Y:S05]  /*9720*/  WARPSYNC.ALL ;  /* 0x0000000000007948 */ /* 0x000fea0003800000 */
[----:B------:R-:W-:Y:S02]  /*9730*/  R2UR UR4, R23 ;  /* 0x00000000170472ca */ /* 0x000fe400000e0000 */
[----:B------:R-:W-:Y:S02]  /*9740*/  FSETP.NEU.AND P0, PT, R22, 1, PT ;  /* 0x3f8000001600780b */ /* 0x000fe40003f0d000 */
[----:B------:R-:W-:-:S09]  /*9750*/  R2UR UR5, R57 ;  /* 0x00000000390572ca */ /* 0x000fd200000e0000 */
[----:B------:R-:W2:Y:S01]  /*9760*/  LDTM.x16 R4, tmem[UR4] ;  /* 0x00000004000479ee */ /* 0x000ea20008240000 */
        /* <DEDUP_REMOVED lines=10> */
[C---:B--2---:R-:W-:Y:S02]  /*9810*/  @P0 FMUL2 R4, R22.reuse.F32, R4.F32x2.HI_LO ;  /* 0x000000041604024a */ /* 0x044fe40000040000 */
        /* <DEDUP_REMOVED lines=8> */
.L_x_191:
[----:B------:R-:W-:-:S09]  /*98a0*/  UISETP.NE.AND UP0, UPT, UR40, URZ, UPT ;  /* 0x000000ff2800728c */ /* 0x000fd2000bf05270 */
[----:B------:R-:W-:Y:S05]  /*98b0*/  BRA.U !UP0, `(.L_x_198) ;  /* 0x0000000108047547 */ /* 0x000fea000b800000 */
[----:B------:R-:W-:Y:S05]  /*98c0*/  BPT.TRAP 0x1 ;  /* 0x000000040000795c */ /* 0x000fea0000300000 */
.L_x_198:
[----:B-1----:R-:W-:Y:S01]  /*98d0*/  PRMT R0, R61, 0x654, R62 ;  /* 0x000006543d007816 */ /* 0x002fe2000000003e */
[----:B------:R-:W-:-:S03]  /*98e0*/  UISETP.NE.AND UP0, UPT, UR41, URZ, UPT ;  /* 0x000000ff2900728c */ /* 0x000fc6000bf05270 */
[----:B------:R1:W-:Y:S01]  /*98f0*/  SYNCS.ARRIVE.TRANS64.RED.A1T0 RZ, [R0+URZ], RZ ;  /* 0x000000ff00ff79a7 */ /* 0x0003e200081004ff */
[----:B------:R-:W2:Y:S05]  /*9900*/  FENCE.VIEW.ASYNC.T ;  /* 0x00000000000073c6 */ /* 0x000eaa0000000200 */
[----:B------:R-:W-:Y:S05]  /*9910*/  BRA.U UP0, `(.L_x_199) ;  /* 0x0000000100087547 */ /* 0x000fea000b800000 */
[----:B------:R-:W-:Y:S05]  /*9920*/  BPT.TRAP 0x1 ;  /* 0x000000040000795c */ /* 0x000fea0000300000 */
[----:B------:R-:W-:Y:S05]  /*9930*/  BPT.TRAP 0x1 ;  /* 0x000000040000795c */ /* 0x000fea0000300000 */
.L_x_199:
[----:B------:R-:W-:Y:S01]  /*9940*/  ISETP.NE.AND P0, PT, R58, RZ, PT ;  /* 0x000000ff3a00720c */ /* 0x000fe20003f05270 */
[----:B------:R-:W-:Y:S01]  /*9950*/  VIADD R2, R60, 0x160a8 ;  /* 0x000160a83c027836 */ /* 0x000fe20000000000 */
[----:B------:R-:W-:-:S04]  /*9960*/  ULOP3.LUT UR43, UR43, 0x1, URZ, 0x3c, !UPT ;  /* 0x000000012b2b7892 */ /* 0x000fc8000f8e3cff */
[----:B------:R-:W-:-:S04]  /*9970*/  PRMT R2, R61, 0x654, R2 ;  /* 0x000006543d027816 */ /* 0x000fc80000000002 */
[----:B--2---:R2:W-:Y:S02]  /*9980*/  SYNCS.ARRIVE.TRANS64.RED.A1T0 RZ, [R2+URZ], RZ ;  /* 0x000000ff02ff79a7 */ /* 0x0045e400081004ff */
[----:B--2---:R-:W-:Y:S01]  /*9990*/  LOP3.LUT R2, R59, 0x1, RZ, 0x3c, !PT ;  /* 0x000000013b027812 */ /* 0x004fe200078e3cff */
[----:B------:R-:W-:Y:S06]  /*99a0*/  @P0 BRA `(.L_x_200) ;  /* 0xffffffe8009c0947 */ /* 0x000fec000383ffff */
.L_x_173:
[----:B------:R-:W-:-:S09]  /*99b0*/  UISETP.NE.AND UP0, UPT, UR39, URZ, UPT ;  /* 0x000000ff2700728c */ /* 0x000fd2000bf05270 */
[----:B------:R-:W-:Y:S05]  /*99c0*/  BRA.U !UP0, `(.L_x_201) ;  /* 0x0000000108047547 */ /* 0x000fea000b800000 */
[----:B------:R-:W-:Y:S05]  /*99d0*/  BPT.TRAP 0x1 ;  /* 0x000000040000795c */ /* 0x000fea0000300000 */
.L_x_201:
[----:B----4-:R-:W-:Y:S01]  /*99e0*/  IADD3 R32, PT, PT, R60, 0x16088, RZ ;  /* 0x000160883c207810 */ /* 0x010fe20007ffe0ff */
[----:B------:R-:W-:-:S03]  /*99f0*/  UISETP.NE.AND UP0, UPT, UR40, URZ, UPT ;  /* 0x000000ff2800728c */ /* 0x000fc6000bf05270 */
[----:B------:R-:W-:-:S04]  /*9a00*/  PRMT R3, R61, 0x654, R32 ;  /* 0x000006543d037816 */ /* 0x000fc80000000020 */
[----:B------:R2:W-:Y:S02]  /*9a10*/  SYNCS.ARRIVE.TRANS64.RED.A1T0 RZ, [R3+URZ], RZ ;  /* 0x000000ff03ff79a7 */ /* 0x0005e400081004ff */
[----:B------:R-:W-:Y:S05]  /*9a20*/  BRA.U !UP0, `(.L_x_202) ;  /* 0x0000000108047547 */ /* 0x000fea000b800000 */
[----:B------:R-:W-:Y:S05]  /*9a30*/  BPT.TRAP 0x1 ;  /* 0x000000040000795c */ /* 0x000fea0000300000 */
.L_x_202:
[----:B------:R-:W-:Y:S01]  /*9a40*/  SHF.L.U32 R2, R2, 0x1f, RZ ;  /* 0x0000001f02027819 */ /* 0x000fe200000006ff */
[----:B------:R-:W-:-:S03]  /*9a50*/  IMAD.U32 R23, R78, 0x10000, RZ ;  /* 0x000100004e177824 */ /* 0x000fc600078e00ff */
[----:B------:R-:W4:Y:S02]  /*9a60*/  SYNCS.PHASECHK.TRANS64.TRYWAIT P0, [R60+URZ+0x16070], R2 ;  /* 0x016070023c0075a7 */ /* 0x000f2400080011ff */
[----:B------:R-:W-:Y:S01]  /*9a70*/  LOP3.LUT R23, R23, 0x600000, RZ, 0xc0, !PT ;  /* 0x0060000017177812 */ /* 0x000fe200078ec0ff */
[----:B----4-:R-:W-:Y:S06]  /*9a80*/  @!P0 BRA `(.L_x_203) ;  /* 0x000000c800fc8947 */ /* 0x010fec0003800000 */
.L_x_430:
[----:B------:R-:W-:Y:S05]  /*9a90*/  WARPSYNC.ALL ;  /* 0x0000000000007948 */ /* 0x000fea0003800000 */
[----:B------:R-:W-:Y:S01]  /*9aa0*/  R2UR UR4, R23 ;  /* 0x00000000170472ca */ /* 0x000fe200000e0000 */
[----:B------:R-:W-:-:S12]  /*9ab0*/  UISETP.NE.AND UP0, UPT, UR40, URZ, UPT ;  /* 0x000000ff2800728c */ /* 0x000fd8000bf05270 */
[----:B------:R-:W5:Y:S02]  /*9ac0*/  LDTM.x2 R24, tmem[UR4] ;  /* 0x00000004001879ee */ /* 0x000f6400080c0000 */
[----:B-----5:R-:W-:Y:S05]  /*9ad0*/  BRA.U !UP0, `(.L_x_204) ;  /* 0x0000000108047547 */ /* 0x020fea000b800000 */
[----:B------:R-:W-:Y:S05]  /*9ae0*/  BPT.TRAP 0x1 ;  /* 0x000000040000795c */ /* 0x000fea0000300000 */
.L_x_204:
[----:B------:R5:W-:Y:S01]  /*9af0*/  SYNCS.ARRIVE.TRANS64.RED.A1T0 RZ, [R0+URZ], RZ ;  /* 0x000000ff00ff79a7 */ /* 0x000be200081004ff */
[----:B------:R-:W-:-:S09]  /*9b00*/  UISETP.NE.AND UP0, UPT, UR41, URZ, UPT ;  /* 0x000000ff2900728c */ /* 0x000fd2000bf05270 */
[----:B------:R-:W-:Y:S05]  /*9b10*/  BRA.U UP0, `(.L_x_205) ;  /* 0x0000000100047547 */ /* 0x000fea000b800000 */
[----:B------:R-:W-:Y:S05]  /*9b20*/  BPT.TRAP 0x1 ;  /* 0x000000040000795c */ /* 0x000fea0000300000 */
.L_x_205:
[----:B-1---5:R-:W-:-:S04]  /*9b30*/  MOV R0, UR43 ;  /* 0x0000002b00007c02 */ /* 0x022fc80008000f00 */
[----:B------:R-:W-:-:S04]  /*9b40*/  SHF.L.U32 R0, R0, 0x1f, RZ ;  /* 0x0000001f00007819 */ /* 0x000fc800000006ff */
[----:B------:R-:W1:Y:S02]  /*9b50*/  SYNCS.PHASECHK.TRANS64.TRYWAIT P0, [R60+URZ+0x16090], R0 ;  /* 0x016090003c0075a7 */ /* 0x000e6400080011ff */
[----:B-1----:R-:W-:Y:S05]  /*9b60*/  @!P0 BRA `(.L_x_206) ;  /* 0x000000c800d88947 */ /* 0x002fea0003800000 */
.L_x_431:
[----:B------:R-:W-:-:S09]  /*9b70*/  UISETP.NE.AND UP0, UPT, UR41, URZ, UPT ;  /* 0x000000ff2900728c */ /* 0x000fd2000bf05270 */
[----:B------:R-:W-:Y:S05]  /*9b80*/  BRA.U UP0, `(.L_x_207) ;  /* 0x0000000100047547 */ /* 0x000fea000b800000 */
[----:B------:R-:W-:Y:S05]  /*9b90*/  BPT.TRAP 0x1 ;  /* 0x000000040000795c */ /* 0x000fea0000300000 */
.L_x_207:
[----:B----4-:R-:W-:Y:S01]  /*9ba0*/  SHF.L.U32 R2, R74, 0x1f, RZ ;  /* 0x0000001f4a027819 */ /* 0x010fe200000006ff */
[----:B-1----:R1:W4:Y:S01]  /*9bb0*/  MUFU.RCP R0, R24 ;  /* 0x0000001800007308 */ /* 0x0023220000001000 */
[----:B------:R-:W-:Y:S02]  /*9bc0*/  BSSY B0, `(.L_x_208) ;  /* 0x0000003000007945 */ /* 0x000fe40003800000 */
[----:B------:R-:W5:Y:S02]  /*9bd0*/  SYNCS.PHASECHK.TRANS64.TRYWAIT P0, [R60+URZ+0x160c0], R2 ;  /* 0x0160c0023c0075a7 */ /* 0x000f6400080011ff */
[----:B-1--45:R-:W-:Y:S05]  /*9be0*/  @!P0 BRA `(.L_x_209) ;  /* 0x000000c800cc8947 */ /* 0x032fea0003800000 */
.L_x_432:
[----:B------:R-:W-:Y:S05]  /*9bf0*/  BSYNC B0 ;  /* 0x0000000000007941 */ /* 0x000fea0003800000 */
.L_x_208:
[----:B------:R-:W4:Y:S01]  /*9c00*/  LDCU UR4, c[0x0][0x708] ;  /* 0x0000e100ff0477ac */ /* 0x000f220008000800 */
[----:B-1----:R-:W-:Y:S01]  /*9c10*/  FFMA R2, -R24, R0, 1 ;  /* 0x3f80000018027423 */ /* 0x002fe20000000100 */
[----:B------:R-:W1:Y:S03]  /*9c20*/  LDC R34, c[0x0][0x708] ;  /* 0x0001c200ff227b82 */ /* 0x000e660000000800 */
[----:B------:R-:W-:Y:S01]  /*9c30*/  FFMA R0, R0, R2, R0 ;  /* 0x0000000200007223 */ /* 0x000fe20000000000 */
[----:B----4-:R-:W-:-:S03]  /*9c40*/  MOV R2, UR4 ;  /* 0x0000000400027c02 */ /* 0x010fc60008000f00 */
[----:B------:R-:W-:Y:S01]  /*9c50*/  FFMA R22, R0, UR4, RZ ;  /* 0x0000000400167c23 */ /* 0x000fe200080000ff */
[----:B------:R4:W5:Y:S03]  /*9c60*/  FCHK P0, R2, R24 ;  /* 0x0000001802007302 */ /* 0x0009660000000000 */
[----:B----4-:R-:W-:-:S04]  /*9c70*/  FFMA R2, -R24, R22, UR4 ;  /* 0x0000000418027e23 */ /* 0x010fc80008000116 */
[----:B------:R-:W-:Y:S01]  /*9c80*/  FFMA R22, R0, R2, R22 ;  /* 0x0000000200167223 */ /* 0x000fe20000000016 */
[----:B-1---5:R-:W-:Y:S06]  /*9c90*/  @!P0 BRA `(.L_x_210) ;  /* 0x0000000000108947 */ /* 0x022fec0003800000 */
[----:B------:R-:W-:Y:S02]  /*9ca0*/  MOV R0, R24 ;  /* 0x0000001800007202 */ /* 0x000fe40000000f00 */
[----:B------:R-:W-:Y:S02]  /*9cb0*/  MOV R8, 0x9cd0 ;  /* 0x00009cd000087802 */ /* 0x000fe40000000f00 */
[----:B--23--:R-:W-:Y:S05]  /*9cc0*/  CALL.REL.NOINC `($__internal_3_$__cuda_sm3x_div_rn_noftz_f32_slowpath) ;  /* 0x000000d400d87944 */ /* 0x00cfea0003c00000 */
[----:B------:R-:W-:-:S07]  /*9cd0*/  MOV R22, R0 ;  /* 0x0000000000167202 */ /* 0x000fce0000000f00 */
.L_x_210:
[----:B------:R-:W-:Y:S01]  /*9ce0*/  LOP3.LUT R0, R23, 0x100, RZ, 0xfc, !PT ;  /* 0x0000010017007812 */ /* 0x000fe200078efcff */
[----:B------:R-:W-:Y:S05]  /*9cf0*/  WARPSYNC.ALL ;  /* 0x0000000000007948 */ /* 0x000fea0003800000 */
[----:B------:R-:W-:Y:S01]  /*9d00*/  R2UR UR4, R0 ;  /* 0x00000000000472ca */ /* 0x000fe200000e0000 */
[----:B------:R-:W-:Y:S01]  /*9d10*/  IMAD.SHL.U32 R33, R78, 0x40, RZ ;  /* 0x000000404e217824 */ /* 0x000fe200078e00ff */
[----:B------:R-:W2:Y:S01]  /*9d20*/  S2R R0, SR_SWINHI ;  /* 0x0000000000007919 */ /* 0x000ea20000002f00 */
[----:B------:R-:W-:Y:S02]  /*9d30*/  SHF.R.U32.HI R31, RZ, 0x5, R78 ;  /* 0x00000005ff1f7819 */ /* 0x000fe4000001164e */
[----:B------:R-:W-:-:S02]  /*9d40*/  SHF.R.U32.HI R30, RZ, 0x15, R23 ;  /* 0x00000015ff1e7819 */ /* 0x000fc40000011617 */
[----:B------:R-:W-:Y:S02]  /*9d50*/  LOP3.LUT R33, R33, 0x1fc0, RZ, 0xc0, !PT ;  /* 0x00001fc021217812 */ /* 0x000fe400078ec0ff */
[----:B------:R-:W-:-:S04]  /*9d60*/  LOP3.LUT R31, R31, 0x3, RZ, 0xc0, !PT ;  /* 0x000000031f1f7812 */ /* 0x000fc800078ec0ff */
[----:B------:R-:W1:Y:S01]  /*9d70*/  LDTM.x16 R4, tmem[UR4] ;  /* 0x00000004000479ee */ /* 0x000e620008240000 */
[----:B------:R-:W-:Y:S02]  /*9d80*/  MOV R2, R60 ;  /* 0x0000003c00027202 */ /* 0x000fe40000000f00 */
[----:B--2---:R-:W-:Y:S01]  /*9d90*/  MOV R3, R0 ;  /* 0x0000000000037202 */ /* 0x004fe20000000f00 */
[----:B-1----:R-:W-:Y:S02]  /*9da0*/  FMUL2 R4, R22.F32, R4.F32x2.HI_LO ;  /* 0x000000041604724a */ /* 0x002fe40000040000 */
[----:B------:R-:W-:-:S04]  /*9db0*/  IMAD.WIDE.U32 R2, R33, 0x2, R2 ;  /* 0x0000000221027825 */ /* 0x000fc800078e0002 */
[C---:B------:R-:W-:Y:S01]  /*9dc0*/  FMUL2 R20, R22.reuse.F32, R12.F32x2.HI_LO ;  /* 0x0000000c1614724a */ /* 0x040fe20000040000 */
[----:B------:R-:W-:Y:S01]  /*9dd0*/  F2FP.F16.F32.PACK_AB R12, R5, R4 ;  /* 0x00000004050c723e */ /* 0x000fe200000000ff */
[----:B------:R-:W-:Y:S01]  /*9de0*/  FMUL2 R6, R22.F32, R6.F32x2.HI_LO ;  /* 0x000000061606724a */ /* 0x000fe20000040000 */
[----:B------:R-:W-:Y:S01]  /*9df0*/  IADD3 R0, P1, PT, R2, 0xe000, RZ ;  /* 0x0000e00002007810 */ /* 0x000fe20007f3e0ff */
[----:B------:R-:W-:Y:S01]  /*9e00*/  FMUL2 R8, R22.F32, R8.F32x2.HI_LO ;  /* 0x000000081608724a */ /* 0x000fe20000040000 */
[----:B------:R-:W-:Y:S01]  /*9e10*/  IADD3 R2, P0, PT, R2, 0xe010, RZ ;  /* 0x0000e01002027810 */ /* 0x000fe20007f1e0ff */
[C---:B------:R-:W-:Y:S01]  /*9e20*/  FMUL2 R26, R22.reuse.F32, R10.F32x2.HI_LO ;  /* 0x0000000a161a724a */ /* 0x040fe20000040000 */
[----:B------:R-:W-:Y:S01]  /*9e30*/  F2FP.F16.F32.PACK_AB R13, R7, R6 ;  /* 0x00000006070d723e */ /* 0x000fe200000000ff */
[----:B------:R-:W-:Y:S02]  /*9e40*/  IMAD.X R5, RZ, RZ, R3, P1 ;  /* 0x000000ffff057224 */ /* 0x000fe400008e0603 */
[----:B------:R-:W-:-:S02]  /*9e50*/  FMUL2 R10, R22.F32, R14.F32x2.HI_LO ;  /* 0x0000000e160a724a */ /* 0x000fc40000040000 */
[----:B------:R-:W-:Y:S02]  /*9e60*/  IMAD.X R3, RZ, RZ, R3, P0 ;  /* 0x000000ffff037224 */ /* 0x000fe400000e0603 */
[C---:B------:R-:W-:Y:S01]  /*9e70*/  FMUL2 R16, R22.reuse.F32, R16.F32x2.HI_LO ;  /* 0x000000101610724a */ /* 0x040fe20000040000 */
[----:B------:R-:W-:Y:S01]  /*9e80*/  F2FP.F16.F32.PACK_AB R14, R9, R8 ;  /* 0x00000008090e723e */ /* 0x000fe200000000ff */
[----:B------:R-:W-:Y:S01]  /*9e90*/  FMUL2 R18, R22.F32, R18.F32x2.HI_LO ;  /* 0x000000121612724a */ /* 0x000fe20000040000 */
[----:B------:R-:W-:Y:S02]  /*9ea0*/  SHF.R.U64 R4, R0, 0x3, R5 ;  /* 0x0000000300047819 */ /* 0x000fe40000001205 */
[----:B------:R-:W-:Y:S02]  /*9eb0*/  SHF.R.U64 R6, R2, 0x3, R3 ;  /* 0x0000000302067819 */ /* 0x000fe40000001203 */
[----:B------:R-:W-:Y:S02]  /*9ec0*/  F2FP.F16.F32.PACK_AB R15, R27, R26 ;  /* 0x0000001a1b0f723e */ /* 0x000fe400000000ff */
[----:B------:R-:W-:-:S02]  /*9ed0*/  F2FP.F16.F32.PACK_AB R9, R11, R10 ;  /* 0x0000000a0b09723e */ /* 0x000fc400000000ff */
[----:B------:R-:W-:Y:S02]  /*9ee0*/  LOP3.LUT R4, R0, 0x70, R4, 0x78, !PT ;  /* 0x0000007000047812 */ /* 0x000fe400078e7804 */
[----:B------:R-:W-:Y:S02]  /*9ef0*/  F2FP.F16.F32.PACK_AB R8, R21, R20 ;  /* 0x000000141508723e */ /* 0x000fe400000000ff */
[----:B------:R-:W-:Y:S01]  /*9f00*/  F2FP.F16.F32.PACK_AB R10, R17, R16 ;  /* 0x00000010110a723e */ /* 0x000fe200000000ff */
[----:B------:R1:W-:Y:S01]  /*9f10*/  ST.E.128 desc[UR44][R4.64], R12 ;  /* 0x0000000c04007985 */ /* 0x0003e2000c101d2c */
[----:B------:R-:W-:Y:S02]  /*9f20*/  LOP3.LUT R2, R2, 0x70, R6, 0x78, !PT ;  /* 0x0000007002027812 */ /* 0x000fe400078e7806 */
[----:B------:R-:W-:Y:S02]  /*9f30*/  F2FP.F16.F32.PACK_AB R11, R19, R18 ;  /* 0x00000012130b723e */ /* 0x000fe400000000ff */
[----:B------:R-:W-:-:S03]  /*9f40*/  ISETP.NE.AND P0, PT, R31, R30, PT ;  /* 0x0000001e1f00720c */ /* 0x000fc60003f05270 */
[----:B------:R1:W-:Y:S10]  /*9f50*/  ST.E.128 desc[UR44][R2.64], R8 ;  /* 0x0000000802007985 */ /* 0x0003f4000c101d2c */
[----:B------:R-:W-:Y:S05]  /*9f60*/  @!P0 BRA `(.L_x_211) ;  /* 0x0000000000408947 */ /* 0x000fea0003800000 */
[----:B-1----:R-:W-:Y:S01]  /*9f70*/  MOV R2, 0x8 ;  /* 0x0000000800027802 */ /* 0x002fe20000000f00 */
[----:B------:R-:W1:Y:S01]  /*9f80*/  LDCU.64 UR6, c[0x4][0xb0] ;  /* 0x01001600ff0677ac */ /* 0x000e620008000a00 */
[----:B------:R-:W-:Y:S02]  /*9f90*/  HFMA2 R12, -RZ, RZ, 0, 5.9604644775390625e-08 ;  /* 0x00000001ff0c7431 */ /* 0x000fe400000001ff */
[----:B------:R-:W-:Y:S01]  /*9fa0*/  IMAD.MOV.U32 R8, RZ, RZ, 0x192 ;  /* 0x00000192ff087424 */ /* 0x000fe200078e00ff */
[----:B------:R-:W2:Y:S01]  /*9fb0*/  LDCU.64 UR4, c[0x4][0xb8] ;  /* 0x01001700ff0477ac */ /* 0x000ea20008000a00 */
[----:B------:R-:W4:Y:S01]  /*9fc0*/  LDC.64 R2, c[0x4][R2] ;  /* 0x0100000002027b82 */ /* 0x000f220000000a00 */
[----:B------:R-:W-:Y:S01]  /*9fd0*/  IMAD.MOV.U32 R13, RZ, RZ, RZ ;  /* 0x000000ffff0d7224 */ /* 0x000fe200078e00ff */
[----:B------:R-:W5:Y:S01]  /*9fe0*/  LDCU.64 UR8, c[0x4][0x40] ;  /* 0x01000800ff0877ac */ /* 0x000f620008000a00 */
[----:B-1----:R-:W-:Y:S01]  /*9ff0*/  IMAD.U32 R4, RZ, RZ, UR6 ;  /* 0x00000006ff047e24 */ /* 0x002fe2000f8e00ff */
[----:B------:R-:W-:Y:S01]  /*a000*/  MOV R5, UR7 ;  /* 0x0000000700057c02 */ /* 0x000fe20008000f00 */
[----:B--2---:R-:W-:Y:S01]  /*a010*/  IMAD.U32 R6, RZ, RZ, UR4 ;  /* 0x00000004ff067e24 */ /* 0x004fe2000f8e00ff */
[----:B------:R-:W-:Y:S01]  /*a020*/  MOV R7, UR5 ;  /* 0x0000000500077c02 */ /* 0x000fe20008000f00 */
[----:B-----5:R-:W-:Y:S01]  /*a030*/  IMAD.U32 R10, RZ, RZ, UR8 ;  /* 0x00000008ff0a7e24 */ /* 0x020fe2000f8e00ff */
[----:B------:R-:W-:-:S02]  /*a040*/  MOV R11, UR9 ;  /* 0x00000009000b7c02 */ /* 0x000fc40008000f00 */
[----:B------:R-:W-:-:S07]  /*a050*/  LEPC R20, `(.L_x_211) ;  /* 0x000000001014794e */ /* 0x000fce0000000000 */
[----:B---34-:R-:W-:Y:S05]  /*a060*/  CALL.ABS.NOINC R2 ;  /* 0x0000000002007343 */ /* 0x018fea0003c00000 */
.L_x_211:
[----:B------:R-:W-:Y:S01]  /*a070*/  LOP3.LUT R0, R23, 0x110, RZ, 0xfc, !PT ;  /* 0x0000011017007812 */ /* 0x000fe200078efcff */
[----:B------:R-:W-:Y:S05]  /*a080*/  WARPSYNC.ALL ;  /* 0x0000000000007948 */ /* 0x000fea0003800000 */
[----:B------:R-:W-:Y:S02]  /*a090*/  R2UR UR4, R0 ;  /* 0x00000000000472ca */ /* 0x000fe400000e0000 */
[----:B------:R-:W2:Y:S11]  /*a0a0*/  S2R R0, SR_SWINHI ;  /* 0x0000000000007919 */ /* 0x000eb60000002f00 */
[----:B-1----:R-:W1:Y:S01]  /*a0b0*/  LDTM.x16 R4, tmem[UR4] ;  /* 0x00000004000479ee */ /* 0x002e620008240000 */
[----:B------:R-:W-:-:S02]  /*a0c0*/  MOV R2, R60 ;  /* 0x0000003c00027202 */ /* 0x000fc40000000f00 */
[----:B--2---:R-:W-:Y:S01]  /*a0d0*/  MOV R3, R0 ;  /* 0x0000000000037202 */ /* 0x004fe20000000f00 */
[----:B-1----:R-:W-:Y:S02]  /*a0e0*/  FMUL2 R28, R22.F32, R4.F32x2.HI_LO ;  /* 0x00000004161c724a */ /* 0x002fe40000040000 */
[----:B------:R-:W-:-:S04]  /*a0f0*/  IMAD.WIDE.U32 R2, R33, 0x2, R2 ;  /* 0x0000000221027825 */ /* 0x000fc800078e0002 */
[C---:B------:R-:W-:Y:S02]  /*a100*/  FMUL2 R26, R22.reuse.F32, R6.F32x2.HI_LO ;  /* 0x00000006161a724a */ /* 0x040fe40000040000 */
        /* <DEDUP_REMOVED lines=16> */
[----:B------:R-:W-:Y:S02]  /*a210*/  F2FP.F16.F32.PACK_AB R14, R21, R20 ;  /* 0x00000014150e723e */ /* 0x000fe400000000ff */
[----:B------:R-:W-:Y:S02]  /*a220*/  F2FP.F16.F32.PACK_AB R9, R11, R10 ;  /* 0x0000000a0b09723e */ /* 0x000fe400000000ff */
[----:B------:R-:W-:Y:S02]  /*a230*/  LOP3.LUT R2, R0, 0x70, R2, 0x78, !PT ;  /* 0x0000007000027812 */ /* 0x000fe400078e7802 */
[----:B------:R-:W-:Y:S02]  /*a240*/  F2FP.F16.F32.PACK_AB R10, R17, R16 ;  /* 0x00000010110a723e */ /* 0x000fe400000000ff */
[----:B------:R-:W-:Y:S01]  /*a250*/  LOP3.LUT R4, R4, 0x70, R6, 0x78, !PT ;  /* 0x0000007004047812 */ /* 0x000fe200078e7806 */
[----:B------:R1:W-:Y:S01]  /*a260*/  ST.E.128 desc[UR44][R2.64], R12 ;  /* 0x0000000c02007985 */ /* 0x0003e2000c101d2c */
[----:B------:R-:W-:-:S02]  /*a270*/  F2FP.F16.F32.PACK_AB R11, R19, R18 ;  /* 0x00000012130b723e */ /* 0x000fc400000000ff */
        /* <DEDUP_REMOVED lines=19> */
.L_x_212:
        /* <DEDUP_REMOVED lines=52> */
.L_x_213:
[----:B------:R-:W-:Y:S01]  /*a6f0*/  LOP3.LUT R0, R23, 0x130, RZ, 0xfc, !PT ;  /* 0x0000013017007812 */ /* 0x000fe200078efcff */
[----:B------:R-:W-:Y:S05]  /*a700*/  WARPSYNC.ALL ;  /* 0x0000000000007948 */ /* 0x000fea0003800000 */
[----:B------:R-:W-:Y:S02]  /*a710*/  R2UR UR4, R0 ;  /* 0x00000000000472ca */ /* 0x000fe400000e0000 */
[----:B------:R-:W2:Y:S11]  /*a720*/  S2R R0, SR_SWINHI ;  /* 0x0000000000007919 */ /* 0x000eb60000002f00 */
[----:B-1----:R-:W1:Y:S01]  /*a730*/  LDTM.x16 R4, tmem[UR4] ;  /* 0x00000004000479ee */ /* 0x002e620008240000 */
[----:B------:R-:W4:Y:S02]  /*a740*/  LDCU.64 UR4, c[0x0][0x880] ;  /* 0x00011000ff0477ac */ /* 0x000f240008000a00 */
[----:B----4-:R-:W-:Y:S01]  /*a750*/  UISETP.NE.U32.AND UP0, UPT, UR4, URZ, UPT ;  /* 0x000000ff0400728c */ /* 0x010fe2000bf05070 */
[----:B------:R-:W-:-:S02]  /*a760*/  MOV R2, R60 ;  /* 0x0000003c00027202 */ /* 0x000fc40000000f00 */
[----:B--2---:R-:W-:Y:S01]  /*a770*/  MOV R3, R0 ;  /* 0x0000000000037202 */ /* 0x004fe20000000f00 */
[----:B------:R-:W-:Y:S01]  /*a780*/  UISETP.NE.AND.EX UP0, UPT, UR5, URZ, UPT, UP0 ;  /* 0x000000ff0500728c */ /* 0x000fe2000bf05300 */
        /* <DEDUP_REMOVED lines=25> */
[----:B------:R-:W-:-:S05]  /*a920*/  F2FP.F16.F32.PACK_AB R11, R19, R18 ;  /* 0x00000012130b723e */ /* 0x000fca00000000ff */
[----:B------:R1:W-:Y:S01]  /*a930*/  ST.E.128 desc[UR44][R4.64], R8 ;  /* 0x0000000804007985 */ /* 0x0003e2000c101d2c */
[----:B------:R-:W-:Y:S01]  /*a940*/  @!PT LDS RZ, [RZ] ;  /* 0x00000000fffff984 */ /* 0x000fe20000000800 */
[----:B------:R-:W-:Y:S01]  /*a950*/  @!PT LDS RZ, [RZ] ;  /* 0x00000000fffff984 */ /* 0x000fe20000000800 */
[----:B------:R-:W-:Y:S01]  /*a960*/  @!PT LDS RZ, [RZ] ;  /* 0x00000000fffff984 */ /* 0x000fe20000000800 */
[----:B------:R-:W-:Y:S01]  /*a970*/  @!PT LDS RZ, [RZ] ;  /* 0x00000000fffff984 */ /* 0x000fe20000000800 */
[----:B------:R2:W-:Y:S06]  /*a980*/  MEMBAR.ALL.CTA ;  /* 0x0000000000007992 */ /* 0x0005ec0000008000 */
[----:B--2---:R-:W2:Y:S01]  /*a990*/  FENCE.VIEW.ASYNC.S ;  /* 0x00000000000073c6 */ /* 0x004ea20000000000 */
[----:B------:R-:W-:Y:S05]  /*a9a0*/  BRA.U !UP0, `(.L_x_214) ;  /* 0x0000000508347547 */ /* 0x000fea000b800000 */
[C---:B------:R-:W-:Y:S01]  /*a9b0*/  FSETP.GEU.AND P0, PT, R24.reuse, 1.175494350822287508e-38, PT ;  /* 0x008000001800780b */ /* 0x040fe20003f0e000 */
[----:B------:R-:W4:Y:S01]  /*a9c0*/  LDC R7, c[0x0][0x904] ;  /* 0x00024100ff077b82 */ /* 0x000f220000000800 */
[----:B-1----:R-:W-:Y:S01]  /*a9d0*/  MOV R3, 0x3e055027 ;  /* 0x3e05502700037802 */ /* 0x002fe20000000f00 */
[----:B------:R-:W1:Y:S01]  /*a9e0*/  LDCU.64 UR4, c[0x0][0x908] ;  /* 0x00012100ff0477ac */ /* 0x000e620008000a00 */
[----:B------:R-:W-:Y:S01]  /*a9f0*/  FSEL R6, RZ, -23, P0 ;  /* 0xc1b80000ff067808 */ /* 0x000fe20000000000 */
[----:B------:R-:W-:Y:S08]  /*aa00*/  BSSY.RECONVERGENT B0, `(.L_x_214) ;  /* 0x0000047000007945 */ /* 0x000ff00003800200 */
[----:B------:R-:W-:-:S05]  /*aa10*/  @!P0 FMUL R24, R24, 8388608 ;  /* 0x4b00000018188820 */ /* 0x000fca0000400000 */
[C---:B------:R-:W-:Y:S02]  /*aa20*/  IADD3 R2, PT, PT, R24.reuse, -0x3f2aaaab, RZ ;  /* 0xc0d5555518027810 */ /* 0x040fe40007ffe0ff */
[----:B------:R-:W-:Y:S01]  /*aa30*/  ISETP.GT.U32.AND P1, PT, R24, 0x7f7fffff, PT ;  /* 0x7f7fffff1800780c */ /* 0x000fe20003f24070 */
[----:B-1----:R-:W-:Y:S01]  /*aa40*/  IMAD.HI.U32 R4, R70, UR4, RZ ;  /* 0x0000000446047c27 */ /* 0x002fe2000f8e00ff */
[----:B------:R-:W-:Y:S01]  /*aa50*/  LOP3.LUT R2, R2, 0xff800000, RZ, 0xc0, !PT ;  /* 0xff80000002027812 */ /* 0x000fe200078ec0ff */
[----:B------:R-:W1:Y:S01]  /*aa60*/  LDCU UR4, c[0x0][0x380] ;  /* 0x00007000ff0477ac */ /* 0x000e620008000800 */
[----:B----4-:R-:W-:Y:S02]  /*aa70*/  ISETP.NE.AND P0, PT, R7, 0x1, PT ;  /* 0x000000010700780c */ /* 0x010fe40003f05270 */
[-C--:B------:R-:W-:Y:S02]  /*aa80*/  IADD3 R0, PT, PT, R24, -R2.reuse, RZ ;  /* 0x8000000218007210 */ /* 0x080fe40007ffe0ff */
[----:B------:R-:W-:Y:S01]  /*aa90*/  SHF.R.U32.HI R5, RZ, UR5, R4 ;  /* 0x00000005ff057c19 */ /* 0x000fe20008011604 */
[----:B------:R-:W4:Y:S01]  /*aaa0*/  LDCU UR5, c[0x0][0x700] ;  /* 0x0000e000ff0577ac */ /* 0x000f220008000800 */
[----:B------:R-:W-:Y:S01]  /*aab0*/  I2FP.F32.S32 R4, R2 ;  /* 0x0000000200047245 */ /* 0x000fe20000201400 */
[----:B------:R-:W-:Y:S01]  /*aac0*/  FADD R0, R0, -1 ;  /* 0xbf80000000007421 */ /* 0x000fe20000000000 */
[----:B------:R-:W-:-:S03]  /*aad0*/  SEL R5, R70, R5, !P0 ;  /* 0x0000000546057207 */ /* 0x000fc60004000000 */
[----:B------:R-:W-:-:S04]  /*aae0*/  FFMA R3, R0, -R3, 0.14084610342979431152 ;  /* 0x3e1039f600037423 */ /* 0x000fc80000000803 */
[----:B------:R-:W-:-:S04]  /*aaf0*/  FFMA R3, R0, R3, -0.12148627638816833496 ;  /* 0xbdf8cdcc00037423 */ /* 0x000fc80000000003 */
[----:B------:R-:W-:-:S04]  /*ab00*/  FFMA R3, R0, R3, 0.13980610668659210205 ;  /* 0x3e0f295500037423 */ /* 0x000fc80000000003 */
[----:B------:R-:W-:-:S04]  /*ab10*/  FFMA R3, R0, R3, -0.16684235632419586182 ;  /* 0xbe2ad8b900037423 */ /* 0x000fc80000000003 */
[----:B------:R-:W-:-:S04]  /*ab20*/  FFMA R3, R0, R3, 0.20012299716472625732 ;  /* 0x3e4ced0b00037423 */ /* 0x000fc80000000003 */
[----:B------:R-:W-:-:S04]  /*ab30*/  FFMA R3, R0, R3, -0.24999669194221496582 ;  /* 0xbe7fff2200037423 */ /* 0x000fc80000000003 */
[----:B------:R-:W-:-:S04]  /*ab40*/  FFMA R3, R0, R3, 0.33333182334899902344 ;  /* 0x3eaaaa7800037423 */ /* 0x000fc80000000003 */
[----:B------:R-:W-:-:S04]  /*ab50*/  FFMA R3, R0, R3, -0.5 ;  /* 0xbf00000000037423 */ /* 0x000fc80000000003 */
[----:B------:R-:W-:Y:S01]  /*ab60*/  FMUL R2, R0, R3 ;  /* 0x0000000300027220 */ /* 0x000fe20000400000 */
[----:B------:R-:W-:-:S03]  /*ab70*/  FFMA R3, R4, 1.1920928955078125e-07, R6 ;  /* 0x3400000004037823 */ /* 0x000fc60000000006 */
[----:B------:R-:W-:Y:S01]  /*ab80*/  FFMA R0, R0, R2, R0 ;  /* 0x0000000200007223 */ /* 0x000fe20000000000 */
[----:B------:R-:W-:-:S03]  /*ab90*/  IADD3 R2, PT, PT, -R5, RZ, RZ ;  /* 0x000000ff05027210 */ /* 0x000fc60007ffe1ff */
[----:B------:R-:W-:Y:S01]  /*aba0*/  FFMA R0, R3, 0.69314718246459960938, R0 ;  /* 0x3f31721803007823 */ /* 0x000fe20000000000 */
[----:B------:R-:W-:Y:S01]  /*abb0*/  MOV R3, 0x7f800000 ;  /* 0x7f80000000037802 */ /* 0x000fe20000000f00 */
[----:B------:R-:W-:-:S04]  /*abc0*/  IMAD R2, R7, R2, R70 ;  /* 0x0000000207027224 */ /* 0x000fc800078e0246 */
[----:B------:R-:W-:Y:S01]  /*abd0*/  @P1 FFMA R0, R24, R3, +INF ;  /* 0x7f80000018001423 */ /* 0x000fe20000000003 */
[----:B------:R-:W-:Y:S02]  /*abe0*/  LEA R5, R2, R77, 0x8 ;  /* 0x0000004d02057211 */ /* 0x000fe400078e40ff */
[----:B------:R-:W-:Y:S02]  /*abf0*/  FSETP.NEU.AND P1, PT, R24, RZ, PT ;  /* 0x000000ff1800720b */ /* 0x000fe40003f2d000 */
[----:B-1----:R-:W-:Y:S02]  /*ac00*/  ISETP.GE.AND P0, PT, R5, UR4, PT ;  /* 0x0000000405007c0c */ /* 0x002fe4000bf06270 */
[----:B------:R-:W-:-:S05]  /*ac10*/  FSEL R0, R0, -INF , P1 ;  /* 0xff80000000007808 */ /* 0x000fca0000800000 */
[----:B----4-:R-:W-:-:S06]  /*ac20*/  FFMA R25, R25, UR5, R0 ;  /* 0x0000000519197c23 */ /* 0x010fcc0008000000 */
[----:B------:R-:W-:Y:S05]  /*ac30*/  @P0 BRA `(.L_x_215) ;  /* 0x00000000008c0947 */ /* 0x000fea0003800000 */
[----:B------:R-:W1:Y:S01]  /*ac40*/  LDC R7, c[0x0][0x38c] ;  /* 0x0000e300ff077b82 */ /* 0x000e620000000800 */
[----:B------:R-:W-:Y:S01]  /*ac50*/  IABS R4, R73 ;  /* 0x0000004900047213 */ /* 0x000fe20000000000 */
[----:B------:R-:W4:Y:S01]  /*ac60*/  LDCU UR6, c[0x0][0x890] ;  /* 0x00011200ff0677ac */ /* 0x000f220008000800 */
[----:B------:R-:W5:Y:S05]  /*ac70*/  LDCU.64 UR4, c[0x0][0x888] ;  /* 0x00011100ff0477ac */ /* 0x000f6a0008000a00 */
[----:B------:R-:W2:Y:S01]  /*ac80*/  LDC.64 R8, c[0x0][0x880] ;  /* 0x00022000ff087b82 */ /* 0x000ea20000000a00 */
[----:B-1----:R-:W-:-:S04]  /*ac90*/  IABS R6, R7 ;  /* 0x0000000700067213 */ /* 0x002fc80000000000 */
[----:B------:R-:W1:Y:S08]  /*aca0*/  I2F.RP R2, R6 ;  /* 0x0000000600027306 */ /* 0x000e700000209400 */
[----:B-1----:R-:W1:Y:S02]  /*acb0*/  MUFU.RCP R2, R2 ;  /* 0x0000000200027308 */ /* 0x002e640000001000 */
[----:B-1----:R-:W-:-:S06]  /*acc0*/  IADD3 R2, PT, PT, R2, 0xffffffe, RZ ;  /* 0x0ffffffe02027810 */ /* 0x002fcc0007ffe0ff */
[----:B------:R1:W3:Y:S02]  /*acd0*/  F2I.FTZ.U32.TRUNC.NTZ R3, R2 ;  /* 0x0000000200037305 */ /* 0x0002e4000021f000 */
[----:B-1----:R-:W-:Y:S02]  /*ace0*/  HFMA2 R2, -RZ, RZ, 0, 0 ;  /* 0x00000000ff027431 */ /* 0x002fe400000001ff */
[----:B---3--:R-:W-:-:S04]  /*acf0*/  IMAD.MOV R0, RZ, RZ, -R3 ;  /* 0x000000ffff007224 */ /* 0x008fc800078e0a03 */
[----:B------:R-:W-:-:S04]  /*ad00*/  IMAD R0, R0, R6, RZ ;  /* 0x0000000600007224 */ /* 0x000fc800078e02ff */
[----:B------:R-:W-:-:S04]  /*ad10*/  IMAD.HI.U32 R0, R3, R0, R2 ;  /* 0x0000000003007227 */ /* 0x000fc800078e0002 */
[----:B------:R-:W-:-:S04]  /*ad20*/  IMAD.MOV.U32 R2, RZ, RZ, R4 ;  /* 0x000000ffff027224 */ /* 0x000fc800078e0004 */
[----:B------:R-:W-:-:S05]  /*ad30*/  IMAD.HI.U32 R0, R0, R2, RZ ;  /* 0x0000000200007227 */ /* 0x000fca00078e00ff */
[----:B------:R-:W-:-:S05]  /*ad40*/  IADD3 R3, PT, PT, -R0, RZ, RZ ;  /* 0x000000ff00037210 */ /* 0x000fca0007ffe1ff */
[----:B------:R-:W-:-:S05]  /*ad50*/  IMAD R2, R6, R3, R2 ;  /* 0x0000000306027224 */ /* 0x000fca00078e0202 */
[----:B------:R-:W-:-:S13]  /*ad60*/  ISETP.GT.U32.AND P0, PT, R6, R2, PT ;  /* 0x000000020600720c */ /* 0x000fda0003f04070 */
[----:B------:R-:W-:Y:S01]  /*ad70*/  @!P0 IMAD.IADD R2, R2, 0x1, -R6 ;  /* 0x0000000102028824 */ /* 0x000fe200078e0a06 */
[----:B------:R-:W-:Y:S02]  /*ad80*/  @!P0 IADD3 R0, PT, PT, R0, 0x1, RZ ;  /* 0x0000000100008810 */ /* 0x000fe40007ffe0ff */
[----:B------:R-:W-:Y:S02]  /*ad90*/  ISETP.NE.AND P0, PT, R7, RZ, PT ;  /* 0x000000ff0700720c */ /* 0x000fe40003f05270 */
[----:B------:R-:W-:Y:S02]  /*ada0*/  ISETP.GE.U32.AND P2, PT, R2, R6, PT ;  /* 0x000000060200720c */ /* 0x000fe40003f46070 */
[----:B------:R-:W-:-:S04]  /*adb0*/  LOP3.LUT R2, R73, R7, RZ, 0x3c, !PT ;  /* 0x0000000749027212 */ /* 0x000fc800078e3cff */
[----:B------:R-:W-:Y:S01]  /*adc0*/  ISETP.GE.AND P1, PT, R2, RZ, PT ;  /* 0x000000ff0200720c */ /* 0x000fe20003f26270 */
[----:B----4-:R-:W-:-:S06]  /*add0*/  IMAD R2, R76, UR6, R5 ;  /* 0x000000064c027c24 */ /* 0x010fcc000f8e0205 */
[----:B------:R-:W-:-:S06]  /*ade0*/  @P2 VIADD R0, R0, 0x1 ;  /* 0x0000000100002836 */ /* 0x000fcc0000000000 */
[----:B------:R-:W-:Y:S02]  /*adf0*/  @!P1 IADD3 R0, PT, PT, -R0, RZ, RZ ;  /* 0x000000ff00009210 */ /* 0x000fe40007ffe1ff */
[----:B------:R-:W-:-:S04]  /*ae00*/  @!P0 LOP3.LUT R0, RZ, R7, RZ, 0x33, !PT ;  /* 0x00000007ff008212 */ /* 0x000fc800078e33ff */
[C---:B------:R-:W-:Y:S01]  /*ae10*/  IADD3 R3, PT, PT, -R0.reuse, RZ, RZ ;  /* 0x000000ff00037210 */ /* 0x040fe20007ffe1ff */
[----:B-----5:R-:W-:-:S04]  /*ae20*/  IMAD R0, R0, UR5, R2 ;  /* 0x0000000500007c24 */ /* 0x020fc8000f8e0202 */
[----:B------:R-:W-:-:S04]  /*ae30*/  IMAD R2, R7, R3, R73 ;  /* 0x0000000307027224 */ /* 0x000fc800078e0249 */
[----:B------:R-:W-:-:S04]  /*ae40*/  IMAD R2, R2, UR4, R0 ;  /* 0x0000000402027c24 */ /* 0x000fc8000f8e0200 */
[----:B--2---:R-:W-:-:S05]  /*ae50*/  IMAD.WIDE R2, R2, 0x4, R8 ;  /* 0x0000000402027825 */ /* 0x004fca00078e0208 */
[----:B------:R1:W-:Y:S02]  /*ae60*/  STG.E desc[UR44][R2.64], R25 ;  /* 0x0000001902007986 */ /* 0x0003e4000c10192c */
.L_x_215:
[----:B------:R-:W-:Y:S05]  /*ae70*/  BSYNC.RECONVERGENT B0 ;  /* 0x0000000000007941 */ /* 0x000fea0003800200 */
.L_x_214:
[----:B------:R-:W-:Y:S01]  /*ae80*/  UISETP.NE.AND UP0, UPT, UR41, URZ, UPT ;  /* 0x000000ff2900728c */ /* 0x000fe2000bf05270 */
[----:B------:R-:W-:-:S08]  /*ae90*/  NOP ;  /* 0x0000000000007918 */ /* 0x000fd00000000000 */
[----:B------:R-:W-:Y:S05]  /*aea0*/  BRA.U UP0, `(.L_x_216) ;  /* 0x0000000100087547 */ /* 0x000fea000b800000 */
[----:B------:R-:W-:Y:S05]  /*aeb0*/  BPT.TRAP 0x1 ;  /* 0x000000040000795c */ /* 0x000fea0000300000 */
[----:B------:R-:W-:Y:S05]  /*aec0*/  BPT.TRAP 0x1 ;  /* 0x000000040000795c */ /* 0x000fea0000300000 */
.L_x_216:
[----:B------:R-:W-:Y:S01]  /*aed0*/  IADD3 R0, PT, PT, R60, 0x160a0, RZ ;  /* 0x000160a03c007810 */ /* 0x000fe20007ffe0ff */
[----:B------:R-:W-:-:S03]  /*aee0*/  UISETP.NE.AND UP0, UPT, UR41, URZ, UPT ;  /* 0x000000ff2900728c */ /* 0x000fc6000bf05270 */
[----:B------:R-:W-:-:S04]  /*aef0*/  PRMT R0, R61, 0x654, R0 ;  /* 0x000006543d007816 */ /* 0x000fc80000000000 */
[----:B--2---:R2:W-:Y:S02]  /*af00*/  SYNCS.ARRIVE.TRANS64.RED.A1T0 RZ, [R0+URZ], RZ ;  /* 0x000000ff00ff79a7 */ /* 0x0045e400081004ff */
[----:B------:R-:W-:Y:S05]  /*af10*/  BRA.U UP0, `(.L_x_217) ;  /* 0x0000000100047547 */ /* 0x000fea000b800000 */
[----:B------:R-:W-:Y:S05]  /*af20*/  BPT.TRAP 0x1 ;  /* 0x000000040000795c */ /* 0x000fea0000300000 */
.L_x_217:
[----:B------:R4:W-:Y:S01]  /*af30*/  SYNCS.ARRIVE.TRANS64.A1T0 RZ, [R60+URZ+0x160b0], RZ ;  /* 0x0160b0ff3cff79a7 */ /* 0x0009e200081000ff */
[----:B------:R-:W-:-:S09]  /*af40*/  UISETP.NE.AND UP0, UPT, UR39, URZ, UPT ;  /* 0x000000ff2700728c */ /* 0x000fd2000bf05270 */
[----:B------:R-:W-:Y:S05]  /*af50*/  BRA.U !UP0, `(.L_x_218) ;  /* 0x0000000108047547 */ /* 0x000fea000b800000 */
[----:B------:R-:W-:Y:S05]  /*af60*/  BPT.TRAP 0x1 ;  /* 0x000000040000795c */ /* 0x000fea0000300000 */
.L_x_218:
[----:B------:R-:W-:Y:S01]  /*af70*/  ULOP3.LUT UR4, UR42, 0x1, URZ, 0x3c, !UPT ;  /* 0x000000012a047892 */ /* 0x000fe2000f8e3cff */
[----:B-1----:R-:W-:-:S05]  /*af80*/  LOP3.LUT R2, R23, 0x80, RZ, 0xfc, !PT ;  /* 0x0000008017027812 */ /* 0x002fca00078efcff */
[----:B--2---:R-:W-:-:S05]  /*af90*/  IMAD.U32 R0, RZ, RZ, UR4 ;  /* 0x00000004ff007e24 */ /* 0x004fca000f8e00ff */
[----:B------:R-:W-:-:S04]  /*afa0*/  SHF.L.U32 R0, R0, 0x1f, RZ ;  /* 0x0000001f00007819 */ /* 0x000fc800000006ff */
[----:B------:R-:W1:Y:S02]  /*afb0*/  SYNCS.PHASECHK.TRANS64.TRYWAIT P0, [R60+URZ+0x16080], R0 ;  /* 0x016080003c0075a7 */ /* 0x000e6400080011ff */
[----:B-1----:R-:W-:Y:S05]  /*afc0*/  @!P0 BRA `(.L_x_219) ;  /* 0x000000b400e88947 */ /* 0x002fea0003800000 */
.L_x_433:
[----:B------:R-:W-:Y:S01]  /*afd0*/  R2UR UR4, R2 ;  /* 0x00000000020472ca */ /* 0x000fe200000e0000 */
[----:B------:R-:W-:-:S12]  /*afe0*/  UISETP.NE.AND UP0, UPT, UR39, URZ, UPT ;  /* 0x000000ff2700728c */ /* 0x000fd8000bf05270 */
[----:B------:R-:W2:Y:S02]  /*aff0*/  LDTM.x2 R24, tmem[UR4] ;  /* 0x00000004001879ee */ /* 0x000ea400080c0000 */
[----:B--2---:R-:W-:Y:S05]  /*b000*/  BRA.U !UP0, `(.L_x_220) ;  /* 0x0000000108047547 */ /* 0x004fea000b800000 */
[----:B------:R-:W-:Y:S05]  /*b010*/  BPT.TRAP 0x1 ;  /* 0x000000040000795c */ /* 0x000fea0000300000 */
.L_x_220:
[----:B-1----:R-:W-:Y:S01]  /*b020*/  PRMT R0, R61, 0x654, R32 ;  /* 0x000006543d007816 */ /* 0x002fe20000000020 */
[----:B------:R-:W-:-:S03]  /*b030*/  UISETP.NE.AND UP0, UPT, UR41, URZ, UPT ;  /* 0x000000ff2900728c */ /* 0x000fc6000bf05270 */
[----:B------:R1:W-:Y:S06]  /*b040*/  SYNCS.ARRIVE.TRANS64.RED.A1T0 RZ, [R0+URZ], RZ ;  /* 0x000000ff00ff79a7 */ /* 0x0003ec00081004ff */
[----:B------:R-:W-:Y:S05]  /*b050*/  BRA.U UP0, `(.L_x_221) ;  /* 0x0000000100047547 */ /* 0x000fea000b800000 */
[----:B------:R-:W-:Y:S05]  /*b060*/  BPT.TRAP 0x1 ;  /* 0x000000040000795c */ /* 0x000fea0000300000 */
.L_x_221:
[----:B-1----:R-:W-:-:S04]  /*b070*/  MOV R0, UR43 ;  /* 0x0000002b00007c02 */ /* 0x002fc80008000f00 */
[----:B------:R-:W-:-:S04]  /*b080*/  SHF.L.U32 R0, R0, 0x1f, RZ ;  /* 0x0000001f00007819 */ /* 0x000fc800000006ff */
[----:B------:R-:W1:Y:S02]  /*b090*/  SYNCS.PHASECHK.TRANS64.TRYWAIT P0, [R60+URZ+0x16098], R0 ;  /* 0x016098003c0075a7 */ /* 0x000e6400080011ff */
[----:B-1----:R-:W-:Y:S05]  /*b0a0*/  @!P0 BRA `(.L_x_222) ;  /* 0x000000b400c48947 */ /* 0x002fea0003800000 */
.L_x_434:
[----:B------:R-:W-:-:S09]  /*b0b0*/  UISETP.NE.AND UP0, UPT, UR41, URZ, UPT ;  /* 0x000000ff2900728c */ /* 0x000fd2000bf05270 */
[----:B------:R-:W-:Y:S05]  /*b0c0*/  BRA.U UP0, `(.L_x_223) ;  /* 0x0000000100047547 */ /* 0x000fea000b800000 */
[----:B------:R-:W-:Y:S05]  /*b0d0*/  BPT.TRAP 0x1 ;  /* 0x000000040000795c */ /* 0x000fea0000300000 */
.L_x_223:
[----:B------:R-:W-:Y:S01]  /*b0e0*/  SHF.L.U32 R2, R74, 0x1f, RZ ;  /* 0x0000001f4a027819 */ /* 0x000fe200000006ff */
[----:B-1----:R1:W2:Y:S01]  /*b0f0*/  MUFU.RCP R0, R24 ;  /* 0x0000001800007308 */ /* 0x0022a20000001000 */
[----:B------:R-:W-:Y:S02]  /*b100*/  BSSY B0, `(.L_x_224) ;  /* 0x0000003000007945 */ /* 0x000fe40003800000 */
[----:B------:R-:W5:Y:S02]  /*b110*/  SYNCS.PHASECHK.TRANS64.TRYWAIT P0, [R60+URZ+0x160c8], R2 ;  /* 0x0160c8023c0075a7 */ /* 0x000f6400080011ff */
[----:B-12--5:R-:W-:Y:S05]  /*b120*/  @!P0 BRA `(.L_x_225) ;  /* 0x000000b400b88947 */ /* 0x026fea0003800000 */
.L_x_435:
[----:B------:R-:W-:Y:S05]  /*b130*/  BSYNC B0 ;  /* 0x0000000000007941 */ /* 0x000fea0003800000 */
.L_x_224:
[----:B------:R-:W2:Y:S01]  /*b140*/  LDCU UR4, c[0x0][0x708] ;  /* 0x0000e100ff0477ac */ /* 0x000ea20008000800 */
[----:B-1----:R-:W-:-:S04]  /*b150*/  FFMA R2, -R24, R0, 1 ;  /* 0x3f80000018027423 */ /* 0x002fc80000000100 */
[----:B------:R-:W-:Y:S01]  /*b160*/  FFMA R0, R0, R2, R0 ;  /* 0x0000000200007223 */ /* 0x000fe20000000000 */
[----:B--2---:R-:W-:-:S03]  /*b170*/  MOV R2, UR4 ;  /* 0x0000000400027c02 */ /* 0x004fc60008000f00 */
[----:B------:R-:W-:Y:S01]  /*b180*/  FFMA R22, R0, UR4, RZ ;  /* 0x0000000400167c23 */ /* 0x000fe200080000ff */
[----:B------:R1:W2:Y:S03]  /*b190*/  FCHK P0, R2, R24 ;  /* 0x0000001802007302 */ /* 0x0002a60000000000 */
[----:B-1----:R-:W-:-:S04]  /*b1a0*/  FFMA R2, -R24, R22, UR4 ;  /* 0x0000000418027e23 */ /* 0x002fc80008000116 */
[----:B------:R-:W-:Y:S01]  /*b1b0*/  FFMA R22, R0, R2, R22 ;  /* 0x0000000200167223 */ /* 0x000fe20000000016 */
[----:B--2---:R-:W-:Y:S06]  /*b1c0*/  @!P0 BRA `(.L_x_226) ;  /* 0x0000000000108947 */ /* 0x004fec0003800000 */
[----:B------:R-:W-:Y:S02]  /*b1d0*/  MOV R0, R24 ;  /* 0x0000001800007202 */ /* 0x000fe40000000f00 */
[----:B------:R-:W-:Y:S02]  /*b1e0*/  MOV R8, 0xb200 ;  /* 0x0000b20000087802 */ /* 0x000fe40000000f00 */
[----:B---34-:R-:W-:Y:S05]  /*b1f0*/  CALL.REL.NOINC `($__internal_3_$__cuda_sm3x_div_rn_noftz_f32_slowpath) ;  /* 0x000000c0008c7944 */ /* 0x018fea0003c00000 */
[----:B------:R-:W-:-:S07]  /*b200*/  MOV R22, R0 ;  /* 0x0000000000167202 */ /* 0x000fce0000000f00 */
.L_x_226:
[----:B------:R-:W-:Y:S01]  /*b210*/  LOP3.LUT R0, R23, 0x180, RZ, 0xfc, !PT ;  /* 0x0000018017007812 */ /* 0x000fe200078efcff */
[----:B------:R-:W-:Y:S05]  /*b220*/  WARPSYNC.ALL ;  /* 0x0000000000007948 */ /* 0x000fea0003800000 */
[----:B------:R-:W-:Y:S02]  /*b230*/  R2UR UR4, R0 ;  /* 0x00000000000472ca */ /* 0x000fe400000e0000 */
[----:B------:R-:W1:Y:S11]  /*b240*/  S2R R0, SR_SWINHI ;  /* 0x0000000000007919 */ /* 0x000e760000002f00 */
[----:B------:R-:W2:Y:S01]  /*b250*/  LDTM.x16 R4, tmem[UR4] ;  /* 0x00000004000479ee */ /* 0x000ea20008240000 */
[----:B------:R-:W-:-:S02]  /*b260*/  MOV R2, R60 ;  /* 0x0000003c00027202 */ /* 0x000fc40000000f00 */
[----:B-1----:R-:W-:Y:S01]  /*b270*/  MOV R3, R0 ;  /* 0x0000000000037202 */ /* 0x002fe20000000f00 */
[----:B--2---:R-:W-:Y:S02]  /*b280*/  FMUL2 R28, R22.F32, R4.F32x2.HI_LO ;  /* 0x00000004161c724a */ /* 0x004fe40000040000 */
        /* <DEDUP_REMOVED lines=33> */
[----:B------:R-:W5:Y:S01]  /*b4a0*/  LDC.64 R2, c[0x4][R2] ;  /* 0x0100000002027b82 */ /* 0x000f620000000a00 */
[----:B------:R-:W-:Y:S01]  /*b4b0*/  IMAD.MOV.U32 R13, RZ, RZ, RZ ;  /* 0x000000ffff0d7224 */ /* 0x000fe200078e00ff */
[----:B------:R-:W3:Y:S01]  /*b4c0*/  LDCU.64 UR4, c[0x4][0x40] ;  /* 0x01000800ff0477ac */ /* 0x000ee20008000a00 */
[----:B-1----:R-:W-:Y:S01]  /*b4d0*/  IMAD.U32 R4, RZ, RZ, UR8 ;  /* 0x00000008ff047e24 */ /* 0x002fe2000f8e00ff */
[----:B------:R-:W-:Y:S01]  /*b4e0*/  MOV R5, UR9 ;  /* 0x0000000900057c02 */ /* 0x000fe20008000f00 */
[----:B--2---:R-:W-:Y:S01]  /*b4f0*/  IMAD.U32 R6, RZ, RZ, UR6 ;  /* 0x00000006ff067e24 */ /* 0x004fe2000f8e00ff */
[----:B------:R-:W-:Y:S01]  /*b500*/  MOV R7, UR7 ;  /* 0x0000000700077c02 */ /* 0x000fe20008000f00 */
[----:B---3--:R-:W-:Y:S01]  /*b510*/  IMAD.U32 R10, RZ, RZ, UR4 ;  /* 0x00000004ff0a7e24 */ /* 0x008fe2000f8e00ff */
[----:B------:R-:W-:-:S02]  /*b520*/  MOV R11, UR5 ;  /* 0x00000005000b7c02 */ /* 0x000fc40008000f00 */
[----:B------:R-:W-:-:S07]  /*b530*/  LEPC R20, `(.L_x_227) ;  /* 0x000000001014794e */ /* 0x000fce0000000000 */
[----:B----45:R-:W-:Y:S05]  /*b540*/  CALL.ABS.NOINC R2 ;  /* 0x0000000002007343 */ /* 0x030fea0003c00000 */
.L_x_227:
        /* <DEDUP_REMOVED lines=52> */
.L_x_228:
        /* <DEDUP_REMOVED lines=52> */
.L_x_229:
[----:B------:R-:W2:Y:S01]  /*bbd0*/  LDCU.64 UR4, c[0x0][0x880] ;  /* 0x00011000ff0477ac */ /* 0x000ea20008000a00 */
[----:B------:R-:W-:Y:S01]  /*bbe0*/  LOP3.LUT R0, R23, 0x1b0, RZ, 0xfc, !PT ;  /* 0x000001b017007812 */ /* 0x000fe200078efcff */
[----:B------:R-:W5:Y:S01]  /*bbf0*/  S2R R20, SR_SWINHI ;  /* 0x0000000000147919 */ /* 0x000f620000002f00 */
[----:B--2---:R-:W-:-:S04]  /*bc00*/  ISETP.NE.U32.AND P0, PT, RZ, UR4, PT ;  /* 0x00000004ff007c0c */ /* 0x004fc8000bf05070 */
[----:B------:R-:W-:Y:S01]  /*bc10*/  ISETP.NE.AND.EX P0, PT, RZ, UR5, PT, P0 ;  /* 0x00000005ff007c0c */ /* 0x000fe2000bf05300 */
[----:B------:R-:W-:Y:S05]  /*bc20*/  WARPSYNC.ALL ;  /* 0x0000000000007948 */ /* 0x000fea0003800000 */
[----:B------:R-:W-:Y:S02]  /*bc30*/  R2UR UR4, R0 ;  /* 0x00000000000472ca */ /* 0x000fe400000e0000 */
[----:B-1----:R-:W-:Y:S02]  /*bc40*/  MOV R2, R60 ;  /* 0x0000003c00027202 */ /* 0x002fe40000000f00 */
[----:B-----5:R-:W-:-:S03]  /*bc50*/  MOV R3, R20 ;  /* 0x0000001400037202 */ /* 0x020fc60000000f00 */
[----:B------:R-:W-:-:S06]  /*bc60*/  IMAD.WIDE.U32 R2, R33, 0x2, R2 ;  /* 0x0000000221027825 */ /* 0x000fcc00078e0002 */
[----:B------:R-:W1:Y:S01]  /*bc70*/  LDTM.x16 R4, tmem[UR4] ;  /* 0x00000004000479ee */ /* 0x000e620008240000 */
[----:B------:R-:W-:Y:S01]  /*bc80*/  IADD3 R0, P2, PT, R2, 0x12070, RZ ;  /* 0x0001207002007810 */ /* 0x000fe20007f5e0ff */
[----:B-1----:R-:W-:Y:S01]  /*bc90*/  FMUL2 R30, R22.F32, R4.F32x2.HI_LO ;  /* 0x00000004161e724a */ /* 0x002fe20000040000 */
[----:B------:R-:W-:Y:S01]  /*bca0*/  IADD3 R4, P1, PT, R2, 0x12060, RZ ;  /* 0x0001206002047810 */ /* 0x000fe20007f3e0ff */
[C---:B------:R-:W-:Y:S02]  /*bcb0*/  FMUL2 R26, R22.reuse.F32, R8.F32x2.HI_LO ;  /* 0x00000008161a724a */ /* 0x040fe40000040000 */
[C---:B------:R-:W-:Y:S02]  /*bcc0*/  FMUL2 R20, R22.reuse.F32, R10.F32x2.HI_LO ;  /* 0x0000000a1614724a */ /* 0x040fe40000040000 */
[----:B------:R-:W-:Y:S02]  /*bcd0*/  IMAD.X R5, RZ, RZ, R3, P1 ;  /* 0x000000ffff057224 */ /* 0x000fe400008e0603 */
[----:B------:R-:W-:-:S02]  /*bce0*/  FMUL2 R8, R22.F32, R12.F32x2.HI_LO ;  /* 0x0000000c1608724a */ /* 0x000fc40000040000 */
[----:B------:R-:W-:Y:S02]  /*bcf0*/  IMAD.X R3, RZ, RZ, R3, P2 ;  /* 0x000000ffff037224 */ /* 0x000fe400010e0603 */
[C---:B------:R-:W-:Y:S01]  /*bd00*/  FMUL2 R28, R22.reuse.F32, R6.F32x2.HI_LO ;  /* 0x00000006161c724a */ /* 0x040fe20000040000 */
[----:B------:R-:W-:Y:S01]  /*bd10*/  F2FP.F16.F32.PACK_AB R12, R31, R30 ;  /* 0x0000001e1f0c723e */ /* 0x000fe200000000ff */
[----:B------:R-:W-:Y:S01]  /*bd20*/  FMUL2 R10, R22.F32, R14.F32x2.HI_LO ;  /* 0x0000000e160a724a */ /* 0x000fe20000040000 */
[----:B------:R-:W-:Y:S01]  /*bd30*/  SHF.R.U64 R6, R4, 0x3, R5 ;  /* 0x0000000304067819 */ /* 0x000fe20000001205 */
[----:B------:R-:W-:Y:S01]  /*bd40*/  FMUL2 R16, R22.F32, R16.F32x2.HI_LO ;  /* 0x000000101610724a */ /* 0x000fe20000040000 */
[----:B------:R-:W-:Y:S01]  /*bd50*/  SHF.R.U64 R2, R0, 0x3, R3 ;  /* 0x0000000300027819 */ /* 0x000fe20000001203 */
[----:B------:R-:W-:Y:S01]  /*bd60*/  FMUL2 R18, R22.F32, R18.F32x2.HI_LO ;  /* 0x000000121612724a */ /* 0x000fe20000040000 */
[----:B------:R-:W-:Y:S02]  /*bd70*/  F2FP.F16.F32.PACK_AB R8, R9, R8 ;  /* 0x000000080908723e */ /* 0x000fe400000000ff */
[----:B------:R-:W-:-:S02]  /*bd80*/  LOP3.LUT R4, R4, 0x70, R6, 0x78, !PT ;  /* 0x0000007004047812 */ /* 0x000fc400078e7806 */
[----:B------:R-:W-:Y:S02]  /*bd90*/  F2FP.F16.F32.PACK_AB R13, R29, R28 ;  /* 0x0000001c1d0d723e */ /* 0x000fe400000000ff */
[----:B------:R-:W-:Y:S02]  /*bda0*/  F2FP.F16.F32.PACK_AB R14, R27, R26 ;  /* 0x0000001a1b0e723e */ /* 0x000fe400000000ff */
[----:B------:R-:W-:Y:S02]  /*bdb0*/  F2FP.F16.F32.PACK_AB R15, R21, R20 ;  /* 0x00000014150f723e */ /* 0x000fe400000000ff */
[----:B------:R-:W-:Y:S02]  /*bdc0*/  F2FP.F16.F32.PACK_AB R9, R11, R10 ;  /* 0x0000000a0b09723e */ /* 0x000fe400000000ff */
[----:B------:R-:W-:Y:S01]  /*bdd0*/  LOP3.LUT R2, R0, 0x70, R2, 0x78, !PT ;  /* 0x0000007000027812 */ /* 0x000fe200078e7802 */
[----:B------:R1:W-:Y:S01]  /*bde0*/  ST.E.128 desc[UR44][R4.64], R12 ;  /* 0x0000000c04007985 */ /* 0x0003e2000c101d2c */
[----:B------:R-:W-:-:S02]  /*bdf0*/  F2FP.F16.F32.PACK_AB R10, R17, R16 ;  /* 0x00000010110a723e */ /* 0x000fc400000000ff */
        /* <DEDUP_REMOVED lines=8> */
[----:B------:R-:W-:Y:S05]  /*be80*/  @!P0 BRA `(.L_x_230) ;  /* 0x0000000400388947 */ /* 0x000fea0003800000 */
[C---:B------:R-:W-:Y:S01]  /*be90*/  FSETP.GEU.AND P1, PT, R24.reuse, 1.175494350822287508e-38, PT ;  /* 0x008000001800780b */ /* 0x040fe20003f2e000 */
[----:B------:R-:W5:Y:S01]  /*bea0*/  LDC R7, c[0x0][0x904] ;  /* 0x00024100ff077b82 */ /* 0x000f620000000800 */
[----:B-1----:R-:W-:Y:S01]  /*beb0*/  MOV R3, 0x3e055027 ;  /* 0x3e05502700037802 */ /* 0x002fe20000000f00 */
[----:B------:R-:W1:Y:S01]  /*bec0*/  LDCU.64 UR4, c[0x0][0x908] ;  /* 0x00012100ff0477ac */ /* 0x000e620008000a00 */
[----:B------:R-:W-:Y:S01]  /*bed0*/  FSEL R6, RZ, -23, P1 ;  /* 0xc1b80000ff067808 */ /* 0x000fe20000800000 */
[----:B------:R-:W-:Y:S08]  /*bee0*/  BSSY.RECONVERGENT B0, `(.L_x_230) ;  /* 0x0000048000007945 */ /* 0x000ff00003800200 */
[----:B------:R-:W-:-:S05]  /*bef0*/  @!P1 FMUL R24, R24, 8388608 ;  /* 0x4b00000018189820 */ /* 0x000fca0000400000 */
[C---:B------:R-:W-:Y:S02]  /*bf00*/  IADD3 R2, PT, PT, R24.reuse, -0x3f2aaaab, RZ ;  /* 0xc0d5555518027810 */ /* 0x040fe40007ffe0ff */
[----:B------:R-:W-:Y:S01]  /*bf10*/  FSETP.NEU.AND P1, PT, R24, RZ, PT ;  /* 0x000000ff1800720b */ /* 0x000fe20003f2d000 */
[----:B-1----:R-:W-:Y:S01]  /*bf20*/  IMAD.HI.U32 R4, R70, UR4, RZ ;  /* 0x0000000446047c27 */ /* 0x002fe2000f8e00ff */
[----:B------:R-:W-:Y:S01]  /*bf30*/  LOP3.LUT R2, R2, 0xff800000, RZ, 0xc0, !PT ;  /* 0xff80000002027812 */ /* 0x000fe200078ec0ff */
[----:B------:R-:W1:Y:S01]  /*bf40*/  LDCU UR4, c[0x0][0x380] ;  /* 0x00007000ff0477ac */ /* 0x000e620008000800 */
[----:B-----5:R-:W-:Y:S02]  /*bf50*/  ISETP.NE.AND P0, PT, R7, 0x1, PT ;  /* 0x000000010700780c */ /* 0x020fe40003f05270 */
[----:B------:R-:W-:Y:S02]  /*bf60*/  IADD3 R0, PT, PT, R24, -R2, RZ ;  /* 0x8000000218007210 */ /* 0x000fe40007ffe0ff */
[----:B------:R-:W-:Y:S01]  /*bf70*/  SHF.R.U32.HI R4, RZ, UR5, R4 ;  /* 0x00000005ff047c19 */ /* 0x000fe20008011604 */
[----:B------:R-:W5:Y:S02]  /*bf80*/  LDCU UR5, c[0x0][0x700] ;  /* 0x0000e000ff0577ac */ /* 0x000f640008000800 */
[----:B------:R-:W-:Y:S01]  /*bf90*/  FADD R0, R0, -1 ;  /* 0xbf80000000007421 */ /* 0x000fe20000000000 */
[----:B------:R-:W-:-:S02]  /*bfa0*/  SEL R5, R70, R4, !P0 ;  /* 0x0000000446057207 */ /* 0x000fc40004000000 */
[----:B------:R-:W-:Y:S01]  /*bfb0*/  I2FP.F32.S32 R4, R2 ;  /* 0x0000000200047245 */ /* 0x000fe20000201400 */
[----:B------:R-:W-:Y:S01]  /*bfc0*/  FFMA R3, R0, -R3, 0.14084610342979431152 ;  /* 0x3e1039f600037423 */ /* 0x000fe20000000803 */
[----:B------:R-:W-:Y:S02]  /*bfd0*/  IADD3 R5, PT, PT, -R5, RZ, RZ ;  /* 0x000000ff05057210 */ /* 0x000fe40007ffe1ff */
[----:B------:R-:W-:Y:S01]  /*bfe0*/  ISETP.GT.U32.AND P0, PT, R24, 0x7f7fffff, PT ;  /* 0x7f7fffff1800780c */ /* 0x000fe20003f04070 */
[----:B------:R-:W-:Y:S01]  /*bff0*/  FFMA R3, R0, R3, -0.12148627638816833496 ;  /* 0xbdf8cdcc00037423 */ /* 0x000fe20000000003 */
[----:B------:R-:W-:-:S03]  /*c000*/  FFMA R4, R4, 1.1920928955078125e-07, R6 ;  /* 0x3400000004047823 */ /* 0x000fc60000000006 */
[----:B------:R-:W-:-:S04]  /*c010*/  FFMA R3, R0, R3, 0.13980610668659210205 ;  /* 0x3e0f295500037423 */ /* 0x000fc80000000003 */
[----:B------:R-:W-:-:S04]  /*c020*/  FFMA R3, R0, R3, -0.16684235632419586182 ;  /* 0xbe2ad8b900037423 */ /* 0x000fc80000000003 */
[----:B------:R-:W-:-:S04]  /*c030*/  FFMA R3, R0, R3, 0.20012299716472625732 ;  /* 0x3e4ced0b00037423 */ /* 0x000fc80000000003 */
[----:B------:R-:W-:-:S04]  /*c040*/  FFMA R3, R0, R3, -0.24999669194221496582 ;  /* 0xbe7fff2200037423 */ /* 0x000fc80000000003 */
[----:B------:R-:W-:-:S04]  /*c050*/  FFMA R3, R0, R3, 0.33333182334899902344 ;  /* 0x3eaaaa7800037423 */ /* 0x000fc80000000003 */
[----:B------:R-:W-:-:S04]  /*c060*/  FFMA R3, R0, R3, -0.5 ;  /* 0xbf00000000037423 */ /* 0x000fc80000000003 */
[----:B------:R-:W-:Y:S01]  /*c070*/  FMUL R2, R0, R3 ;  /* 0x0000000300027220 */ /* 0x000fe20000400000 */
[----:B------:R-:W-:-:S03]  /*c080*/  MOV R3, 0x7f800000 ;  /* 0x7f80000000037802 */ /* 0x000fc60000000f00 */
[----:B------:R-:W-:Y:S01]  /*c090*/  FFMA R0, R0, R2, R0 ;  /* 0x0000000200007223 */ /* 0x000fe20000000000 */
[----:B------:R-:W-:-:S03]  /*c0a0*/  IMAD R2, R7, R5, R70 ;  /* 0x0000000507027224 */ /* 0x000fc600078e0246 */
[----:B------:R-:W-:Y:S01]  /*c0b0*/  FFMA R0, R4, 0.69314718246459960938, R0 ;  /* 0x3f31721804007823 */ /* 0x000fe20000000000 */
[----:B------:R-:W-:Y:S01]  /*c0c0*/  @P0 FFMA R0, R24, R3, +INF ;  /* 0x7f80000018000423 */ /* 0x000fe20000000003 */
[----:B------:R-:W-:-:S04]  /*c0d0*/  LEA R2, R2, R77, 0x8 ;  /* 0x0000004d02027211 */ /* 0x000fc800078e40ff */
[----:B------:R-:W-:Y:S02]  /*c0e0*/  IADD3 R5, PT, PT, R2, 0x80, RZ ;  /* 0x0000008002057810 */ /* 0x000fe40007ffe0ff */
[----:B------:R-:W-:Y:S02]  /*c0f0*/  FSEL R0, R0, -INF , P1 ;  /* 0xff80000000007808 */ /* 0x000fe40000800000 */
[----:B-1----:R-:W-:-:S03]  /*c100*/  ISETP.GE.AND P0, PT, R5, UR4, PT ;  /* 0x0000000405007c0c */ /* 0x002fc6000bf06270 */
[----:B-----5:R-:W-:-:S10]  /*c110*/  FFMA R25, R25, UR5, R0 ;  /* 0x0000000519197c23 */ /* 0x020fd40008000000 */
[----:B------:R-:W-:Y:S05]  /*c120*/  @P0 BRA `(.L_x_231) ;  /* 0x00000000008c0947 */ /* 0x000fea0003800000 */
[----:B------:R-:W1:Y:S01]  /*c130*/  LDC R7, c[0x0][0x38c] ;  /* 0x0000e300ff077b82 */ /* 0x000e620000000800 */
[----:B------:R-:W-:Y:S01]  /*c140*/  IABS R4, R73 ;  /* 0x0000004900047213 */ /* 0x000fe20000000000 */
[----:B------:R-:W5:Y:S01]  /*c150*/  LDCU UR6, c[0x0][0x890] ;  /* 0x00011200ff0677ac */ /* 0x000f620008000800 */
[----:B------:R-:W2:Y:S05]  /*c160*/  LDCU.64 UR4, c[0x0][0x888] ;  /* 0x00011100ff0477ac */ /* 0x000eaa0008000a00 */
[----:B------:R-:W3:Y:S01]  /*c170*/  LDC.64 R8, c[0x0][0x880] ;  /* 0x00022000ff087b82 */ /* 0x000ee20000000a00 */
[----:B-1----:R-:W-:-:S04]  /*c180*/  IABS R6, R7 ;  /* 0x0000000700067213 */ /* 0x002fc80000000000 */
[----:B------:R-:W1:Y:S08]  /*c190*/  I2F.RP R2, R6 ;  /* 0x0000000600027306 */ /* 0x000e700000209400 */
[----:B-1----:R-:W1:Y:S02]  /*c1a0*/  MUFU.RCP R2, R2 ;  /* 0x0000000200027308 */ /* 0x002e640000001000 */
[----:B-1----:R-:W-:-:S06]  /*c1b0*/  IADD3 R2, PT, PT, R2, 0xffffffe, RZ ;  /* 0x0ffffffe02027810 */ /* 0x002fcc0007ffe0ff */
[----:B------:R1:W4:Y:S02]  /*c1c0*/  F2I.FTZ.U32.TRUNC.NTZ R3, R2 ;  /* 0x0000000200037305 */ /* 0x000324000021f000 */
[----:B-1----:R-:W-:Y:S02]  /*c1d0*/  HFMA2 R2, -RZ, RZ, 0, 0 ;  /* 0x00000000ff027431 */ /* 0x002fe400000001ff */
[----:B----4-:R-:W-:-:S04]  /*c1e0*/  IMAD.MOV R0, RZ, RZ, -R3 ;  /* 0x000000ffff007224 */ /* 0x010fc800078e0a03 */
        /* <DEDUP_REMOVED lines=13> */
[----:B-----5:R-:W-:-:S06]  /*c2c0*/  IMAD R2, R76, UR6, R5 ;  /* 0x000000064c027c24 */ /* 0x020fcc000f8e0205 */
[----:B------:R-:W-:-:S06]  /*c2d0*/  @P2 VIADD R0, R0, 0x1 ;  /* 0x0000000100002836 */ /* 0x000fcc0000000000 */
[----:B------:R-:W-:Y:S02]  /*c2e0*/  @!P1 IADD3 R0, PT, PT, -R0, RZ, RZ ;  /* 0x000000ff00009210 */ /* 0x000fe40007ffe1ff */
[----:B------:R-:W-:-:S04]  /*c2f0*/  @!P0 LOP3.LUT R0, RZ, R7, RZ, 0x33, !PT ;  /* 0x00000007ff008212 */ /* 0x000fc800078e33ff */
[C---:B------:R-:W-:Y:S01]  /*c300*/  IADD3 R3, PT, PT, -R0.reuse, RZ, RZ ;  /* 0x000000ff00037210 */ /* 0x040fe20007ffe1ff */
[----:B--2---:R-:W-:-:S04]  /*c310*/  IMAD R0, R0, UR5, R2 ;  /* 0x0000000500007c24 */ /* 0x004fc8000f8e0202 */
[----:B------:R-:W-:-:S04]  /*c320*/  IMAD R2, R7, R3, R73 ;  /* 0x0000000307027224 */ /* 0x000fc800078e0249 */
[----:B------:R-:W-:-:S04]  /*c330*/  IMAD R2, R2, UR4, R0 ;  /* 0x0000000402027c24 */ /* 0x000fc8000f8e0200 */
[----:B---3--:R-:W-:-:S05]  /*c340*/  IMAD.WIDE R2, R2, 0x4, R8 ;  /* 0x0000000402027825 */ /* 0x008fca00078e0208 */
[----:B------:R1:W-:Y:S02]  /*c350*/  STG.E desc[UR44][R2.64], R25 ;  /* 0x0000001902007986 */ /* 0x0003e4000c10192c */
.L_x_231:
[----:B------:R-:W-:Y:S05]  /*c360*/  BSYNC.RECONVERGENT B0 ;  /* 0x0000000000007941 */ /* 0x000fea0003800200 */
.L_x_230:
[----:B------:R-:W-:Y:S01]  /*c370*/  UISETP.NE.AND UP0, UPT, UR41, URZ, UPT ;  /* 0x000000ff2900728c */ /* 0x000fe2000bf05270 */
[----:B------:R-:W-:-:S08]  /*c380*/  NOP ;  /* 0x0000000000007918 */ /* 0x000fd00000000000 */
[----:B------:R-:W-:Y:S05]  /*c390*/  BRA.U UP0, `(.L_x_232) ;  /* 0x0000000100087547 */ /* 0x000fea000b800000 */
[----:B------:R-:W-:Y:S05]  /*c3a0*/  BPT.TRAP 0x1 ;  /* 0x000000040000795c */ /* 0x000fea0000300000 */
[----:B------:R-:W-:Y:S05]  /*c3b0*/  BPT.TRAP 0x1 ;  /* 0x000000040000795c */ /* 0x000fea0000300000 */
.L_x_232:
[----:B------:R-:W-:Y:S01]  /*c3c0*/  IADD3 R0, PT, PT, R60, 0x160a8, RZ ;  /* 0x000160a83c007810 */ /* 0x000fe20007ffe0ff */
[----:B------:R-:W-:-:S03]  /*c3d0*/  UISETP.NE.AND UP0, UPT, UR41, URZ, UPT ;  /* 0x000000ff2900728c */ /* 0x000fc6000bf05270 */
[----:B------:R-:W-:-:S04]  /*c3e0*/  PRMT R61, R61, 0x654, R0 ;  /* 0x000006543d3d7816 */ /* 0x000fc80000000000 */
[----:B--2---:R2:W-:Y:S02]  /*c3f0*/  SYNCS.ARRIVE.TRANS64.RED.A1T0 RZ, [R61+URZ], RZ ;  /* 0x000000ff3dff79a7 */ /* 0x0045e400081004ff */
[----:B------:R-:W-:Y:S05]  /*c400*/  BRA.U UP0, `(.L_x_233) ;  /* 0x0000000100047547 */ /* 0x000fea000b800000 */
[----:B------:R-:W-:Y:S05]  /*c410*/  BPT.TRAP 0x1 ;  /* 0x000000040000795c */ /* 0x000fea0000300000 */
.L_x_233:
[----:B------:R5:W-:Y:S01]  /*c420*/  SYNCS.ARRIVE.TRANS64.A1T0 RZ, [R60+URZ+0x160b8], RZ ;  /* 0x0160b8ff3cff79a7 */ /* 0x000be200081000ff */
[----:B------:R-:W-:Y:S01]  /*c430*/  LOP3.LUT R74, R74, 0x1, RZ, 0x3c, !PT ;  /* 0x000000014a4a7812 */ /* 0x000fe200078e3cff */
[----:B------:R-:W-:-:S12]  /*c440*/  ULOP3.LUT UR43, UR43, 0x1, URZ, 0x3c, !UPT ;  /* 0x000000012b2b7892 */ /* 0x000fd8000f8e3cff */
.L_x_92:
[----:B------:R-:W-:Y:S05]  /*c450*/  BSYNC B7 ;  /* 0x0000000000077941 */ /* 0x000fea0003800000 */
.L_x_91:
[----:B------:R-:W1:Y:S01]  /*c460*/  LDCU UR4, c[0x0][0x900] ;  /* 0x00012000ff0477ac */ /* 0x000e620008000800 */
[----:B------:R-:W-:-:S04]  /*c470*/  IADD3 R70, PT, PT, R70, UR36, RZ ;  /* 0x0000002446467c10 */ /* 0x000fc8000fffe0ff */
[----:B-1----:R-:W-:-:S13]  /*c480*/  ISETP.GE.AND P0, PT, R70, UR4, PT ;  /* 0x0000000446007c0c */ /* 0x002fda000bf06270 */
[----:B------:R-:W-:Y:S05]  /*c490*/  @!P0 BRA `(.L_x_234) ;  /* 0xffffff7800988947 */ /* 0x000fea000383ffff */
[----:B------:R-:W-:Y:S05]  /*c4a0*/  BSYNC B8 ;  /* 0x0000000000087941 */ /* 0x000fea0003800000 */
.L_x_90:
[----:B------:R-:W-:Y:S05]  /*c4b0*/  EXIT ;  /* 0x000000000000794d */ /* 0x000fea0003800000 */
.L_x_27:
[----:B------:R-:W-:-:S08]  /*c4c0*/  NOP ;  /* 0x0000000000007918 */ /* 0x000fd00000000000 */
[----:B------:R-:W1:Y:S02]  /*c4d0*/  USETMAXREG.TRY_ALLOC.CTAPOOL UP0, 0xc0 ;  /* 0x000000c0000079c8 */ /* 0x000e640008000600 */
[----:B-1----:R-:W-:Y:S05]  /*c4e0*/  BRA.U !UP0, `(.L_x_27) ;  /* 0xfffffffd08f47547 */ /* 0x002fea000b83ffff */
[----:B------:R-:W1:Y:S08]  /*c4f0*/  LDC R0, c[0x0][0x900] ;  /* 0x00024000ff007b82 */ /* 0x000e700000000800 */
[----:B------:R-:W2:Y:S01]  /*c500*/  S2UR UR38, SR_CgaCtaId ;  /* 0x00000000002679c3 */ /* 0x000ea20000008800 */
[----:B-1----:R-:W-:-:S13]  /*c510*/  ISETP.LE.AND P0, PT, R0, UR36, PT ;  /* 0x0000002400007c0c */ /* 0x002fda000bf03270 */
[----:B--2---:R-:W-:Y:S05]  /*c520*/  @P0 EXIT ;  /* 0x000000000000094d */ /* 0x004fea0003800000 */
[----:B------:R-:W1:Y:S01]  /*c530*/  S2R R137, SR_TID.X ;  /* 0x0000000000897919 */ /* 0x000e620000002100 */
[----:B------:R-:W-:Y:S02]  /*c540*/  UISETP.NE.AND UP0, UPT, UR58, URZ, UPT ;  /* 0x000000ff3a00728c */ /* 0x000fe4000bf05270 */
[----:B------:R-:W-:Y:S02]  /*c550*/  USHF.L.U32 UR43, UR8, 0x3, URZ ;  /* 0x00000003082b7899 */ /* 0x000fe400080006ff */
[----:B------:R-:W-:Y:S01]  /*c560*/  USEL UR10, URZ, 0x80, UP0 ;  /* 0x00000080ff0a7887 */ /* 0x000fe20008000000 */
[----:B------:R-:W-:Y:S01]  /*c570*/  UMOV UR9, 0x400 ;  /* 0x0000040000097882 */ /* 0x000fe20000000000 */
[----:B------:R-:W-:Y:S02]  /*c580*/  USEL UR49, UR7, UR4, UP0 ;  /* 0x0000000407317287 */ /* 0x000fe40008000000 */
[----:B------:R-:W-:Y:S02]  /*c590*/  ULEA UR9, UR38, UR9, 0x18 ;  /* 0x0000000926097291 */ /* 0x000fe4000f8ec0ff */
[----:B------:R-:W-:Y:S01]  /*c5a0*/  IMAD.U32 R0, RZ, RZ, UR10 ;  /* 0x0000000aff007e24 */ /* 0x000fe2000f8e00ff */
[----:B------:R-:W-:Y:S01]  /*c5b0*/  ULOP3.LUT UR42, UR43, 0x8, URZ, 0x3c, !UPT ;  /* 0x000000082b2a7892 */ /* 0x000fe2000f8e3cff */
[----:B------:R-:W-:Y:S01]  /*c5c0*/  UMOV UR47, 0x20 ;  /* 0x00000020002f7882 */ /* 0x000fe20000000000 */
[----:B------:R-:W-:-:S02]  /*c5d0*/  UIADD3 UR48, UPT, UPT, UR9, 0x16088, URZ ;  /* 0x0001608809307890 */ /* 0x000fc4000fffe0ff */
[----:B------:R-:W-:Y:S02]  /*c5e0*/  UIADD3 UR45, UPT, UPT, UR9, 0x16060, URZ ;  /* 0x00016060092d7890 */ /* 0x000fe4000fffe0ff */
[----:B------:R-:W-:Y:S02]  /*c5f0*/  UIADD3 UR44, UPT, UPT, UR9, 0x16080, URZ ;  /* 0x00016080092c7890 */ /* 0x000fe4000fffe0ff */
[----:B------:R-:W-:Y:S02]  /*c600*/  UIADD3 UR41, UPT, UPT, UR9, 0x16068, URZ ;  /* 0x0001606809297890 */ /* 0x000fe4000fffe0ff */
[----:B------:R-:W-:Y:S01]  /*c610*/  USEL UR46, UR5, UR6, UP0 ;  /* 0x00000006052e7287 */ /* 0x000fe20008000000 */
[----:B------:R-:W2:Y:S01]  /*c620*/  LDCU UR50, c[0x0][0x370] ;  /* 0x00006e00ff3277ac */ /* 0x000ea20008000800 */
[----:B------:R-:W-:Y:S01]  /*c630*/  UMOV UR56, URZ ;  /* 0x000000ff00387c82 */ /* 0x000fe20008000000 */
[----:B------:R-:W-:Y:S01]  /*c640*/  ULOP3.LUT UR49, UR49, 0x1, URZ, 0xc0, !UPT ;  /* 0x0000000131317892 */ /* 0x000fe2000f8ec0ff */
[----:B-1----:R-:W-:Y:S01]  /*c650*/  IMAD.U32 R136, R137, 0x10000, RZ ;  /* 0x0001000089887824 */ /* 0x002fe200078e00ff */
[--C-:B------:R-:W-:Y:S01]  /*c660*/  LOP3.LUT R138, R0, 0x7f, R137.reuse, 0xf8, !PT ;  /* 0x0000007f008a7812 */ /* 0x100fe200078ef889 */
[----:B------:R-:W-:Y:S01]  /*c670*/  USEL UR47, UR47, 0xa0, UP0 ;  /* 0x000000a02f2f7887 */ /* 0x000fe20008000000 */
[----:B------:R-:W-:Y:S01]  /*c680*/  SHF.R.U32.HI R137, RZ, 0x5, R137 ;  /* 0x00000005ff897819 */ /* 0x000fe20000011689 */
[----:B------:R-:W-:Y:S01]  /*c690*/  UIADD3 UR43, UPT, UPT, UR43, 0x160d0, UR9 ;  /* 0x000160d02b2b7890 */ /* 0x000fe2000fffe009 */
[----:B------:R-:W-:Y:S01]  /*c6a0*/  LOP3.LUT R136, R136, 0x600000, RZ, 0xc0, !PT ;  /* 0x0060000088887812 */ /* 0x000fe200078ec0ff */
[----:B------:R-:W-:Y:S01]  /*c6b0*/  UIADD3 UR42, UPT, UPT, UR42, 0x160d0, UR9 ;  /* 0x000160d02a2a7890 */ /* 0x000fe2000fffe009 */
[----:B------:R-:W-:Y:S01]  /*c6c0*/  LOP3.LUT R133, R137, 0x3, RZ, 0xc0, !PT ;  /* 0x0000000389857812 */ /* 0x000fe200078ec0ff */
[----:B------:R-:W-:Y:S01]  /*c6d0*/  @UP0 UIADD3 UR48, UPT, UPT, UR9, 0x16078, URZ ;  /* 0x0001607809300890 */ /* 0x000fe2000fffe0ff */
[----:B------:R-:W-:Y:S01]  /*c6e0*/  LOP3.LUT R132, R136, UR10, RZ, 0xfc, !PT ;  /* 0x0000000a88847c12 */ /* 0x000fe2000f8efcff */
[----:B------:R-:W-:Y:S01]  /*c6f0*/  @UP0 UIADD3 UR45, UPT, UPT, UR9, 0x16050, URZ ;  /* 0x00016050092d0890 */ /* 0x000fe2000fffe0ff */
[----:B------:R-:W-:Y:S01]  /*c700*/  SHF.R.U32.HI R134, RZ, 0x15, R136 ;  /* 0x00000015ff867819 */ /* 0x000fe20000011688 */
[----:B------:R-:W-:Y:S01]  /*c710*/  @UP0 UIADD3 UR44, UPT, UPT, UR9, 0x16070, URZ ;  /* 0x00016070092c0890 */ /* 0x000fe2000fffe0ff */
[----:B------:R-:W-:Y:S01]  /*c720*/  LOP3.LUT R135, R132, 0x20, RZ, 0xfc, !PT ;  /* 0x0000002084877812 */ /* 0x000fe200078efcff */
[----:B------:R-:W-:Y:S01]  /*c730*/  @UP0 UIADD3 UR41, UPT, UPT, UR9, 0x16058, URZ ;  /* 0x0001605809290890 */ /* 0x000fe2000fffe0ff */
[----:B------:R-:W-:Y:S01]  /*c740*/  UMOV UR55, 0x1 ;  /* 0x0000000100377882 */ /* 0x000fe20000000000 */
[----:B------:R-:W-:Y:S01]  /*c750*/  UMOV UR54, 0x1 ;  /* 0x0000000100367882 */ /* 0x000fe20000000000 */
[----:B--2---:R-:W-:-:S09]  /*c760*/  UMOV UR53, URZ ;  /* 0x000000ff00357c82 */ /* 0x004fd20008000000 */
.L_x_280:
[----:B-1----:R-:W1:Y:S01]  /*c770*/  LDCU.64 UR6, c[0x0][0x908] ;  /* 0x00012100ff0677ac */ /* 0x002e620008000a00 */
[----:B------:R-:W2:Y:S01]  /*c780*/  LDCU UR8, c[0x0][0x904] ;  /* 0x00012080ff0877ac */ /* 0x000ea20008000800 */
[----:B---3--:R-:W3:Y:S01]  /*c790*/  LDCU.64 UR4, c[0x0][0x380] ;  /* 0x00007000ff0477ac */ /* 0x008ee20008000a00 */
[----:B-1----:R-:W-:Y:S02]  /*c7a0*/  UIMAD.WIDE.U32 UR10, UR36, UR6, URZ ;  /* 0x00000006240a72a5 */ /* 0x002fe4000f8e00ff */
[----:B--2---:R-:W-:Y:S02]  /*c7b0*/  UISETP.NE.AND UP0, UPT, UR8, 0x1, UPT ;  /* 0x000000010800788c */ /* 0x004fe4000bf05270 */
[----:B------:R-:W-:-:S04]  /*c7c0*/  USHF.R.U32.HI UR6, URZ, UR7, UR11 ;  /* 0x00000007ff067299 */ /* 0x000fc8000801160b */
[----:B------:R-:W-:Y:S02]  /*c7d0*/  USEL UR6, UR36, UR6, !UP0 ;  /* 0x0000000624067287 */ /* 0x000fe4000c000000 */
[----:B---3--:R-:W-:Y:S02]  /*c7e0*/  UISETP.NE.AND UP0, UPT, UR5, URZ, UPT ;  /* 0x000000ff0500728c */ /* 0x008fe4000bf05270 */
[----:B------:R-:W-:-:S04]  /*c7f0*/  UIADD3 UR6, UPT, UPT, -UR6, URZ, URZ ;  /* 0x000000ff06067290 */ /* 0x000fc8000fffe1ff */
[----:B------:R-:W-:-:S04]  /*c800*/  UIMAD UR6, UR8, UR6, UR36 ;  /* 0x00000006080672a4 */ /* 0x000fc8000f8e0224 */
[----:B------:R-:W-:-:S04]  /*c810*/  USHF.L.U32 UR39, UR6, 0x8, URZ ;  /* 0x0000000806277899 */ /* 0x000fc800080006ff */
[----:B------:R-:W-:-:S09]  /*c820*/  UISETP.GE.OR UP0, UPT, UR39, UR4, !UP0 ;  /* 0x000000042700728c */ /* 0x000fd2000c706670 */
[----:B------:R-:W-:Y:S05]  /*c830*/  BRA.U UP0, `(.L_x_235) ;  /* 0x0000005d00f87547 */ /* 0x000fea000b800000 */
[----:B------:R-:W-:Y:S02]  /*c840*/  UIADD3 UR4, UPT, UPT, UR39, 0x100, URZ ;  /* 0x0000010027047890 */ /* 0x000fe4000fffe0ff */
        /* <DEDUP_REMOVED lines=9> */
[----:B------:R-:W-:-:S04]  /*c8e0*/  USEL UR61, UR7, UR5, UP0 ;  /* 0x00000005073d7287 */ /* 0x000fc80008000000 */
[----:B------:R-:W-:-:S04]  /*c8f0*/  UISETP.LT.AND UP0, UPT, UR61, 0x4, UPT ;  /* 0x000000043d00788c */ /* 0x000fc8000bf01270 */
[----:B------:R-:W-:Y:S02]  /*c900*/  USEL UR52, UR61, 0x4, UP0 ;  /* 0x000000043d347887 */ /* 0x000fe40008000000 */
[----:B------:R-:W-:Y:S02]  /*c910*/  UISETP.NE.AND UP0, UPT, UR49, URZ, UPT ;  /* 0x000000ff3100728c */ /* 0x000fe4000bf05270 */
[----:B------:R-:W-:-:S07]  /*c920*/  UIADD3 UR4, UPT, UPT, UR61, -UR52, URZ ;  /* 0x800000343d047290 */ /* 0x000fce000fffe0ff */
[----:B------:R-:W-:Y:S05]  /*c930*/  BRA.U UP0, `(.L_x_236) ;  /* 0x0000000100047547 */ /* 0x000fea000b800000 */
[----:B------:R-:W-:Y:S05]  /*c940*/  BPT.TRAP 0x1 ;  /* 0x000000040000795c */ /* 0x000fea0000300000 */
.L_x_236:
[----:B------:R-:W-:-:S04]  /*c950*/  UISETP.NE.AND UP0, UPT, UR58, URZ, UPT ;  /* 0x000000ff3a00728c */ /* 0x000fc8000bf05270 */
[----:B------:R-:W-:-:S06]  /*c960*/  USEL UR5, UR54, UR55, UP0 ;  /* 0x0000003736057287 */ /* 0x000fcc0008000000 */
[----:B------:R-:W-:-:S04]  /*c970*/  MOV R0, UR5 ;  /* 0x0000000500007c02 */ /* 0x000fc80008000f00 */
[----:B------:R-:W-:-:S04]  /*c980*/  SHF.L.U32 R0, R0, 0x1f, RZ ;  /* 0x0000001f00007819 */ /* 0x000fc800000006ff */
[----:B------:R-:W1:Y:S02]  /*c990*/  SYNCS.PHASECHK.TRANS64.TRYWAIT P0, [UR48], R0 ;  /* 0x00000000ff0075a7 */ /* 0x000e640008001130 */
[----:B-1----:R-:W-:Y:S05]  /*c9a0*/  @!P0 BRA `(.L_x_237) ;  /* 0x0000009c00ac8947 */ /* 0x002fea0003800000 */
.L_x_436:
[----:B------:R-:W-:Y:S01]  /*c9b0*/  UISETP.GE.AND UP0, UPT, UR4, 0x1, UPT ;  /* 0x000000010400788c */ /* 0x000fe2000bf06270 */
[----:B------:R-:W-:Y:S01]  /*c9c0*/  HFMA2 R120, -RZ, RZ, 0, 0 ;  /* 0x00000000ff787431 */ /* 0x000fe200000001ff */
[----:B------:R-:W-:Y:S01]  /*c9d0*/  MOV R121, 0xff800000 ;  /* 0xff80000000797802 */ /* 0x000fe20000000f00 */
[----:B------:R-:W-:-:S06]  /*c9e0*/  UMOV UR51, URZ ;  /* 0x000000ff00337c82 */ /* 0x000fcc0008000000 */
[----:B------:R-:W-:Y:S05]  /*c9f0*/  BRA.U !UP0, `(.L_x_238) ;  /* 0x0000002508087547 */ /* 0x000fea000b800000 */
[----:B------:R-:W-:Y:S01]  /*ca00*/  ULOP3.LUT UR62, URZ, UR52, URZ, 0x33, !UPT ;  /* 0x00000034ff3e7292 */ /* 0x000fe2000f8e33ff */
[----:B------:R-:W-:Y:S01]  /*ca10*/  MOV R120, RZ ;  /* 0x000000ff00787202 */ /* 0x000fe20000000f00 */
[----:B------:R-:W2:Y:S01]  /*ca20*/  LDCU UR37, c[0x0][0x704] ;  /* 0x0000e080ff2577ac */ /* 0x000ea20008000800 */
[----:B------:R-:W-:Y:S01]  /*ca30*/  MOV R94, 0xff800000 ;  /* 0xff800000005e7802 */ /* 0x000fe20000000f00 */
[----:B------:R-:W-:Y:S02]  /*ca40*/  USHF.L.U32 UR51, UR4, 0x6, URZ ;  /* 0x0000000604337899 */ /* 0x000fe400080006ff */
[----:B------:R-:W-:-:S04]  /*ca50*/  UIADD3 UR62, UPT, UPT, UR61, UR62, URZ ;  /* 0x0000003e3d3e7290 */ /* 0x000fc8000fffe0ff */
.L_x_256:
[----:B-1----:R-:W-:Y:S01]  /*ca60*/  IADD3 R0, PT, PT, R136, UR47, RZ ;  /* 0x0000002f88007c10 */ /* 0x002fe2000fffe0ff */
[----:B------:R-:W-:-:S04]  /*ca70*/  UISETP.NE.AND UP0, UPT, UR58, URZ, UPT ;  /* 0x000000ff3a00728c */ /* 0x000fc8000bf05270 */
[----:B------:R-:W-:Y:S01]  /*ca80*/  USEL UR59, UR53, UR56, UP0 ;  /* 0x00000038353b7287 */ /* 0x000fe20008000000 */
[----:B------:R-:W1:Y:S01]  /*ca90*/  SHFL.IDX PT, R0, R0, RZ, 0x1f ;  /* 0x00001fff00007589 */ /* 0x000e6200000e0000 */
[----:B------:R-:W-:Y:S01]  /*caa0*/  UISETP.GT.U32.AND UP0, UPT, UR46, 0x1, UPT ;  /* 0x000000012e00788c */ /* 0x000fe2000bf04070 */
[----:B-1----:R-:W-:-:S08]  /*cab0*/  R2UR UR60, R0 ;  /* 0x00000000003c72ca */ /* 0x002fd000000e0000 */
[----:B--23--:R-:W-:Y:S07]  /*cac0*/  BRA.U UP0, `(.L_x_239) ;  /* 0x0000000100047547 */ /* 0x00cfee000b800000 */
[----:B--2---:R-:W-:Y:S05]  /*cad0*/  BPT.TRAP 0x1 ;  /* 0x000000040000795c */ /* 0x004fea0000300000 */
.L_x_239:
[----:B------:R-:W-:Y:S01]  /*cae0*/  IMAD.U32 R0, RZ, RZ, UR59 ;  /* 0x0000003bff007e24 */ /* 0x000fe2000f8e00ff */
[----:B------:R-:W-:-:S04]  /*caf0*/  ISETP.NE.AND P0, PT, R133, R134, PT ;  /* 0x000000868500720c */ /* 0x000fc80003f05270 */
[----:B------:R-:W-:-:S04]  /*cb00*/  SHF.L.U32 R0, R0, 0x1f, RZ ;  /* 0x0000001f00007819 */ /* 0x000fc800000006ff */
[----:B------:R-:W1:Y:S02]  /*cb10*/  SYNCS.PHASECHK.TRANS64.TRYWAIT P1, [UR45], R0 ;  /* 0x00000000ff0075a7 */ /* 0x000e64000802112d */
[----:B-1----:R-:W-:Y:S05]  /*cb20*/  @!P1 BRA `(.L_x_240) ;  /* 0x0000009c00649947 */ /* 0x002fea0003800000 */
.L_x_437:
[----:B------:R-:W-:Y:S05]  /*cb30*/  @!P0 BRA `(.L_x_241) ;  /* 0x0000000000408947 */ /* 0x000fea0003800000 */
[----:B-1----:R-:W-:Y:S01]  /*cb40*/  MOV R0, 0x8 ;  /* 0x0000000800007802 */ /* 0x002fe20000000f00 */
[----:B------:R-:W1:Y:S01]  /*cb50*/  LDCU.64 UR6, c[0x4][0xb0] ;  /* 0x01001600ff0677ac */ /* 0x000e620008000a00 */
[----:B------:R-:W-:Y:S02]  /*cb60*/  HFMA2 R12, -RZ, RZ, 0, 5.9604644775390625e-08 ;  /* 0x00000001ff0c7431 */ /* 0x000fe400000001ff */
[----:B------:R-:W-:Y:S01]  /*cb70*/  IMAD.MOV.U32 R8, RZ, RZ, 0x192 ;  /* 0x00000192ff087424 */ /* 0x000fe200078e00ff */
[----:B------:R3:W4:Y:S01]  /*cb80*/  LDC.64 R2, c[0x4][R0] ;  /* 0x0100000000027b82 */ /* 0x0007220000000a00 */
[----:B------:R-:W5:Y:S01]  /*cb90*/  LDCU.64 UR4, c[0x4][0xb8] ;  /* 0x01001700ff0477ac */ /* 0x000f620008000a00 */
[----:B------:R-:W-:Y:S01]  /*cba0*/  IMAD.MOV.U32 R13, RZ, RZ, RZ ;  /* 0x000000ffff0d7224 */ /* 0x000fe200078e00ff */
[----:B------:R-:W2:Y:S01]  /*cbb0*/  LDCU.64 UR8, c[0x4][0x10] ;  /* 0x01000200ff0877ac */ /* 0x000ea20008000a00 */
[----:B-1----:R-:W-:Y:S01]  /*cbc0*/  IMAD.U32 R4, RZ, RZ, UR6 ;  /* 0x00000006ff047e24 */ /* 0x002fe2000f8e00ff */
[----:B------:R-:W-:Y:S01]  /*cbd0*/  MOV R5, UR7 ;  /* 0x0000000700057c02 */ /* 0x000fe20008000f00 */
[----:B-----5:R-:W-:Y:S01]  /*cbe0*/  IMAD.U32 R6, RZ, RZ, UR4 ;  /* 0x00000004ff067e24 */ /* 0x020fe2000f8e00ff */
[----:B------:R-:W-:Y:S01]  /*cbf0*/  MOV R7, UR5 ;  /* 0x0000000500077c02 */ /* 0x000fe20008000f00 */
[----:B--2---:R-:W-:Y:S01]  /*cc00*/  IMAD.U32 R10, RZ, RZ, UR8 ;  /* 0x00000008ff0a7e24 */ /* 0x004fe2000f8e00ff */
[----:B------:R-:W-:-:S02]  /*cc10*/  MOV R11, UR9 ;  /* 0x00000009000b7c02 */ /* 0x000fc40008000f00 */
[----:B------:R-:W-:-:S07]  /*cc20*/  LEPC R20, `(.L_x_241) ;  /* 0x000000001014794e */ /* 0x000fce0000000000 */
[----:B---34-:R-:W-:Y:S05]  /*cc30*/  CALL.ABS.NOINC R2 ;  /* 0x0000000002007343 */ /* 0x018fea0003c00000 */
.L_x_241:
[----:B------:R-:W-:Y:S05]  /*cc40*/  WARPSYNC.ALL ;  /* 0x0000000000007948 */ /* 0x000fea0003800000 */
[----:B------:R-:W-:Y:S02]  /*cc50*/  R2UR UR4, R132 ;  /* 0x00000000840472ca */ /* 0x000fe400000e0000 */
[----:B------:R-:W-:-:S11]  /*cc60*/  ISETP.NE.AND P0, PT, R133, R134, PT ;  /* 0x000000868500720c */ /* 0x000fd60003f05270 */
[----:B------:R-:W3:Y:S02]  /*cc70*/  LDTM.x32 R56, tmem[UR4] ;  /* 0x00000004003879ee */ /* 0x000ee400082c0000 */
[----:B---3--:R-:W-:Y:S05]  /*cc80*/  @!P0 BRA `(.L_x_242) ;  /* 0x0000000000408947 */ /* 0x008fea0003800000 */
[----:B-1----:R-:W-:Y:S01]  /*cc90*/  MOV R2, 0x8 ;  /* 0x0000000800027802 */ /* 0x002fe20000000f00 */
[----:B------:R-:W1:Y:S01]  /*cca0*/  LDCU.64 UR8, c[0x4][0xb0] ;  /* 0x01001600ff0877ac */ /* 0x000e620008000a00 */
[----:B------:R-:W-:Y:S02]  /*ccb0*/  HFMA2 R12, -RZ, RZ, 0, 5.9604644775390625e-08 ;  /* 0x00000001ff0c7431 */ /* 0x000fe400000001ff */
[----:B------:R-:W-:Y:S01]  /*ccc0*/  IMAD.MOV.U32 R8, RZ, RZ, 0x192 ;  /* 0x00000192ff087424 */ /* 0x000fe200078e00ff */
[----:B------:R-:W3:Y:S01]  /*ccd0*/  LDCU.64 UR6, c[0x4][0xb8] ;  /* 0x01001700ff0677ac */ /* 0x000ee20008000a00 */
[----:B------:R-:W4:Y:S01]  /*cce0*/  LDC.64 R2, c[0x4][R2] ;  /* 0x0100000002027b82 */ /* 0x000f220000000a00 */
[----:B------:R-:W-:Y:S01]  /*ccf0*/  IMAD.MOV.U32 R13, RZ, RZ, RZ ;  /* 0x000000ffff0d7224 */ /* 0x000fe200078e00ff */
[----:B------:R-:W5:Y:S01]  /*cd00*/  LDCU.64 UR4, c[0x4][0x10] ;  /* 0x01000200ff0477ac */ /* 0x000f620008000a00 */
[----:B-1----:R-:W-:Y:S01]  /*cd10*/  IMAD.U32 R4, RZ, RZ, UR8 ;  /* 0x00000008ff047e24 */ /* 0x002fe2000f8e00ff */
[----:B------:R-:W-:Y:S01]  /*cd20*/  MOV R5, UR9 ;  /* 0x0000000900057c02 */ /* 0x000fe20008000f00 */
[----:B---3--:R-:W-:Y:S01]  /*cd30*/  IMAD.U32 R6, RZ, RZ, UR6 ;  /* 0x00000006ff067e24 */ /* 0x008fe2000f8e00ff */
[----:B------:R-:W-:Y:S01]  /*cd40*/  MOV R7, UR7 ;  /* 0x0000000700077c02 */ /* 0x000fe20008000f00 */
[----:B-----5:R-:W-:Y:S01]  /*cd50*/  IMAD.U32 R10, RZ, RZ, UR4 ;  /* 0x00000004ff0a7e24 */ /* 0x020fe2000f8e00ff */
[----:B------:R-:W-:-:S02]  /*cd60*/  MOV R11, UR5 ;  /* 0x00000005000b7c02 */ /* 0x000fc40008000f00 */
[----:B------:R-:W-:-:S07]  /*cd70*/  LEPC R20, `(.L_x_242) ;  /* 0x000000001014794e */ /* 0x000fce0000000000 */
[----:B--2-4-:R-:W-:Y:S05]  /*cd80*/  CALL.ABS.NOINC R2 ;  /* 0x0000000002007343 */ /* 0x014fea0003c00000 */
.L_x_242:
[----:B------:R-:W-:Y:S05]  /*cd90*/  WARPSYNC.ALL ;  /* 0x0000000000007948 */ /* 0x000fea0003800000 */
[----:B------:R-:W-:Y:S02]  /*cda0*/  R2UR UR4, R135 ;  /* 0x00000000870472ca */ /* 0x000fe400000e0000 */
[C---:B-1----:R-:W-:Y:S02]  /*cdb0*/  FMNMX3 R0, R94.reuse, R56, R60, !PT ;  /* 0x000000385e007276 */ /* 0x042fe4000780003c */
[C---:B------:R-:W-:Y:S02]  /*cdc0*/  FMNMX3 R3, R94.reuse, R57, R61, !PT ;  /* 0x000000395e037276 */ /* 0x040fe4000780003d */
[----:B------:R-:W-:-:S02]  /*cdd0*/  FMNMX3 R4, R94, R58, R62, !PT ;  /* 0x0000003a5e047276 */ /* 0x000fc4000780003e */
[----:B------:R-:W-:Y:S02]  /*cde0*/  FMNMX3 R0, R0, R64, R68, !PT ;  /* 0x0000004000007276 */ /* 0x000fe40007800044 */
[----:B------:R-:W-:Y:S02]  /*cdf0*/  FMNMX3 R3, R3, R65, R69, !PT ;  /* 0x0000004103037276 */ /* 0x000fe40007800045 */
[----:B------:R-:W-:Y:S01]  /*ce00*/  FMNMX3 R5, R94, R59, R63, !PT ;  /* 0x0000003b5e057276 */ /* 0x000fe2000780003f */
[----:B------:R-:W1:Y:S01]  /*ce10*/  LDTM.x32 R24, tmem[UR4] ;  /* 0x00000004001879ee */ /* 0x000e6200082c0000 */
[----:B------:R-:W-:Y:S02]  /*ce20*/  FMNMX3 R4, R4, R66, R70, !PT ;  /* 0x0000004204047276 */ /* 0x000fe40007800046 */
[----:B------:R-:W-:Y:S02]  /*ce30*/  FMNMX3 R0, R0, R72, R76, !PT ;  /* 0x0000004800007276 */ /* 0x000fe4000780004c */
[----:B------:R-:W-:-:S02]  /*ce40*/  FMNMX3 R3, R3, R73, R77, !PT ;  /* 0x0000004903037276 */ /* 0x000fc4000780004d */
[----:B------:R-:W-:Y:S02]  /*ce50*/  FMNMX3 R5, R5, R67, R71, !PT ;  /* 0x0000004305057276 */ /* 0x000fe40007800047 */
[----:B------:R-:W-:Y:S02]  /*ce60*/  FMNMX3 R4, R4, R74, R78, !PT ;  /* 0x0000004a04047276 */ /* 0x000fe4000780004e */
[----:B------:R-:W-:Y:S02]  /*ce70*/  FMNMX3 R0, R0, R80, R84, !PT ;  /* 0x0000005000007276 */ /* 0x000fe40007800054 */
[----:B------:R-:W-:Y:S02]  /*ce80*/  FMNMX3 R3, R3, R81, R85, !PT ;  /* 0x0000005103037276 */ /* 0x000fe40007800055 */
[----:B------:R-:W-:Y:S02]  /*ce90*/  FMNMX3 R5, R5, R75, R79, !PT ;  /* 0x0000004b05057276 */ /* 0x000fe4000780004f */
[----:B------:R-:W-:-:S02]  /*cea0*/  FMNMX3 R4, R4, R82, R86, !PT ;  /* 0x0000005204047276 */ /* 0x000fc40007800056 */
[----:B------:R-:W-:Y:S02]  /*ceb0*/  FMNMX3 R5, R5, R83, R87, !PT ;  /* 0x0000005305057276 */ /* 0x000fe40007800057 */
[----:B------:R-:W-:Y:S02]  /*cec0*/  ISETP.NE.AND P0, PT, R133, R134, PT ;  /* 0x000000868500720c */ /* 0x000fe40003f05270 */
[----:B-1----:R-:W-:Y:S02]  /*ced0*/  FMNMX3 R0, R0, R24, R28, !PT ;  /* 0x0000001800007276 */ /* 0x002fe4000780001c */
        /* <DEDUP_REMOVED lines=15> */
[----:B------:R-:W-:-:S04]  /*cfd0*/  FMNMX3 R0, R4, R3, R0, !PT ;  /* 0x0000000304007276 */ /* 0x000fc80007800000 */
[----:B------:R-:W-:-:S04]  /*cfe0*/  FMNMX R121, R2, R0, !PT ;  /* 0x0000000002797209 */ /* 0x000fc80007800000 */
[----:B------:R-:W-:-:S04]  /*cff0*/  FSETP.NEU.AND P1, PT, R121, -INF , PT ;  /* 0xff8000007900780b */ /* 0x000fc80003f2d000 */
[----:B------:R-:W-:Y:S01]  /*d000*/  FSEL R95, R121, RZ, P1 ;  /* 0x000000ff795f7208 */ /* 0x000fe20000800000 */
[----:B------:R-:W-:Y:S08]  /*d010*/  @!P0 BRA `(.L_x_243) ;  /* 0x0000000000408947 */ /* 0x000ff00003800000 */
[----:B------:R-:W-:Y:S01]  /*d020*/  MOV R2, 0x8 ;  /* 0x0000000800027802 */ /* 0x000fe20000000f00 */
        /* <DEDUP_REMOVED lines=15> */
.L_x_243:
[----:B------:R-:W-:Y:S05]  /*d120*/  WARPSYNC.ALL ;  /* 0x0000000000007948 */ /* 0x000fea0003800000 */
[----:B------:R-:W-:Y:S02]  /*d130*/  R2UR UR4, R132 ;  /* 0x00000000840472ca */ /* 0x000fe400000e0000 */
[----:B------:R-:W-:-:S11]  /*d140*/  ISETP.NE.AND P0, PT, RZ, UR49, PT ;  /* 0x00000031ff007c0c */ /* 0x000fd6000bf05270 */
[----:B------:R1:W-:Y:S02]  /*d150*/  STTM.x2 tmem[UR4], R94 ;  /* 0x0000005e000079ed */ /* 0x0003e400080c0004 */
[----:B------:R-:W-:Y:S05]  /*d160*/  @P0 BRA `(.L_x_244) ;  /* 0x0000000000040947 */ /* 0x000fea0003800000 */
[----:B--2---:R-:W-:Y:S05]  /*d170*/  BPT.TRAP 0x1 ;  /* 0x000000040000795c */ /* 0x004fea0000300000 */
.L_x_244:
[----:B------:R-:W-:Y:S01]  /*d180*/  MOV R0, UR57 ;  /* 0x0000003900007c02 */ /* 0x000fe20008000f00 */
[----:B------:R-:W-:Y:S01]  /*d190*/  SYNCS.ARRIVE.TRANS64.A1T0 RZ, [UR44], RZ ;  /* 0x000000ffffff79a7 */ /* 0x000fe2000810002c */
[----:B------:R-:W-:Y:S02]  /*d1a0*/  UISETP.NE.AND UP0, UPT, UR58, URZ, UPT ;  /* 0x000000ff3a00728c */ /* 0x000fe4000bf05270 */
[----:B------:R-:W-:Y:S01]  /*d1b0*/  SHF.L.U32 R2, R0, 0x1f, RZ ;  /* 0x0000001f00027819 */ /* 0x000fe200000006ff */
[----:B--2---:R-:W-:Y:S01]  /*d1c0*/  FMUL R0, R95, -UR37 ;  /* 0x800000255f007c20 */ /* 0x004fe20008400000 */
[----:B------:R-:W-:Y:S02]  /*d1d0*/  USEL UR40, UR54, UR55, UP0 ;  /* 0x0000003736287287 */ /* 0x000fe40008000000 */
[----:B------:R-:W2:Y:S01]  /*d1e0*/  SYNCS.PHASECHK.TRANS64.TRYWAIT P2, [UR43], R2 ;  /* 0x00000002ff0075a7 */ /* 0x000ea2000804112b */
[--C-:B------:R-:W-:Y:S01]  /*d1f0*/  FFMA2 R56, R56.F32x2.HI_LO, UR37.F32, R0.reuse.F32 ;  /* 0x0000002538387c49 */ /* 0x100fe20009200000 */
[----:B------:R-:W-:Y:S01]  /*d200*/  ULOP3.LUT UR40, UR40, 0x1, URZ, 0x3c, !UPT ;  /* 0x0000000128287892 */ /* 0x000fe2000f8e3cff */
[----:B------:R-:W-:-:S02]  /*d210*/  FFMA2 R58, R58.F32x2.HI_LO, UR37.F32, R0.F32 ;  /* 0x000000253a3a7c49 */ /* 0x000fc40009200000 */
[--C-:B------:R-:W-:Y:S01]  /*d220*/  FFMA2 R60, R60.F32x2.HI_LO, UR37.F32, R0.reuse.F32 ;  /* 0x000000253c3c7c49 */ /* 0x100fe20009200000 */
[----:B------:R-:W-:Y:S01]  /*d230*/  FSETP.GEU.AND P1, PT, R56, -126, PT ;  /* 0xc2fc00003800780b */ /* 0x000fe20003f2e000 */
[----:B------:R-:W-:Y:S01]  /*d240*/  FFMA2 R62, R62.F32x2.HI_LO, UR37.F32, R0.F32 ;  /* 0x000000253e3e7c49 */ /* 0x000fe20009200000 */
[----:B------:R-:W-:Y:S02]  /*d250*/  FSETP.GEU.AND P0, PT, R57, -126, PT ;  /* 0xc2fc00003900780b */ /* 0x000fe40003f0e000 */
[----:B------:R-:W-:Y:S02]  /*d260*/  FSETP.GEU.AND P6, PT, R58, -126, PT ;  /* 0xc2fc00003a00780b */ /* 0x000fe40003fce000 */
[----:B------:R-:W-:Y:S02]  /*d270*/  FSETP.GEU.AND P5, PT, R59, -126, PT ;  /* 0xc2fc00003b00780b */ /* 0x000fe40003fae000 */
[----:B------:R-:W-:Y:S02]  /*d280*/  FSETP.GEU.AND P4, PT, R60, -126, PT ;  /* 0xc2fc00003c00780b */ /* 0x000fe40003f8e000 */
[----:B------:R-:W-:-:S03]  /*d290*/  FSETP.GEU.AND P3, PT, R61, -126, PT ;  /* 0xc2fc00003d00780b */ /* 0x000fc60003f6e000 */
[----:B------:R-:W-:Y:S02]  /*d2a0*/  @!P1 FMUL R56, R56, 0.5 ;  /* 0x3f00000038389820 */ /* 0x000fe40000400000 */
[----:B------:R-:W-:Y:S02]  /*d2b0*/  @!P0 FMUL R57, R57, 0.5 ;  /* 0x3f00000039398820 */ /* 0x000fe40000400000 */
[----:B------:R-:W-:Y:S01]  /*d2c0*/  @!P6 FMUL R58, R58, 0.5 ;  /* 0x3f0000003a3ae820 */ /* 0x000fe20000400000 */
[----:B------:R3:W4:Y:S01]  /*d2d0*/  MUFU.EX2 R114, R56 ;  /* 0x0000003800727308 */ /* 0x0007220000000800 */
[----:B------:R-:W-:-:S07]  /*d2e0*/  @!P5 FMUL R59, R59, 0.5 ;  /* 0x3f0000003b3bd820 */ /* 0x000fce0000400000 */
[----:B------:R3:W5:Y:S08]  /*d2f0*/  MUFU.EX2 R115, R57 ;  /* 0x0000003900737308 */ /* 0x0007700000000800 */
[----:B------:R3:W1:Y:S08]  /*d300*/  MUFU.EX2 R108, R58 ;  /* 0x0000003a006c7308 */ /* 0x0006700000000800 */
[----:B------:R3:W1:Y:S02]  /*d310*/  MUFU.EX2 R109, R59 ;  /* 0x0000003b006d7308 */ /* 0x0006640000000800 */
[----:B-12345:R-:W-:Y:S05]  /*d320*/  @!P2 BRA `(.L_x_245) ;  /* 0x00000094007ca947 */ /* 0x03efea0003800000 */
.L_x_438:
[----:B------:R-:W-:Y:S01]  /*d330*/  @!P1 FMUL R114, R114, R114 ;  /* 0x0000007272729220 */ /* 0x000fe20000400000 */
[----:B------:R-:W-:Y:S01]  /*d340*/  FSETP.GEU.AND P2, PT, R62, -126, PT ;  /* 0xc2fc00003e00780b */ /* 0x000fe20003f4e000 */
[----:B------:R-:W-:Y:S01]  /*d350*/  @!P3 FMUL R61, R61, 0.5 ;  /* 0x3f0000003d3db820 */ /* 0x000fe20000400000 */
[----:B------:R-:W-:Y:S01]  /*d360*/  FSETP.GEU.AND P1, PT, R63, -126, PT ;  /* 0xc2fc00003f00780b */ /* 0x000fe20003f2e000 */
[----:B------:R-:W-:Y:S01]  /*d370*/  @!P4 FMUL R60, R60, 0.5 ;  /* 0x3f0000003c3cc820 */ /* 0x000fe20000400000 */
[--C-:B------:R-:W-:Y:S01]  /*d380*/  FFMA2 R64, R64.F32x2.HI_LO, UR37.F32, R0.reuse.F32 ;  /* 0x0000002540407c49 */ /* 0x100fe20009200000 */
[----:B------:R-:W2:Y:S01]  /*d390*/  MUFU.EX2 R105, R61 ;  /* 0x0000003d00697308 */ /* 0x000ea20000000800 */
[----:B------:R-:W-:Y:S01]  /*d3a0*/  @!P0 FMUL R115, R115, R115 ;  /* 0x0000007373738220 */ /* 0x000fe20000400000 */
[--C-:B------:R-:W-:Y:S01]  /*d3b0*/  FFMA2 R66, R66.F32x2.HI_LO, UR37.F32, R0.reuse.F32 ;  /* 0x0000002542427c49 */ /* 0x100fe20009200000 */
[----:B------:R-:W-:Y:S01]  /*d3c0*/  USHF.R.U32.HI UR4, URZ, 0x15, UR60 ;  /* 0x00000015ff047899 */ /* 0x000fe2000801163c */
[----:B------:R-:W-:Y:S01]  /*d3d0*/  FSETP.GEU.AND P0, PT, R64, -126, PT ;  /* 0xc2fc00004000780b */ /* 0x000fe20003f0e000 */
[--C-:B------:R-:W-:Y:S01]  /*d3e0*/  FFMA2 R68, R68.F32x2.HI_LO, UR37.F32, R0.reuse.F32 ;  /* 0x0000002544447c49 */ /* 0x100fe20009200000 */
[----:B------:R-:W-:Y:S01]  /*d3f0*/  UISETP.NE.AND UP0, UPT, UR58, URZ, UPT ;  /* 0x000000ff3a00728c */ /* 0x000fe2000bf05270 */
[--C-:B------:R-:W-:Y:S01]  /*d400*/  FFMA2 R70, R70.F32x2.HI_LO, UR37.F32, R0.reuse.F32 ;  /* 0x0000002546467c49 */ /* 0x100fe20009200000 */
[----:B------:R-:W3:Y:S01]  /*d410*/  MUFU.EX2 R104, R60 ;  /* 0x0000003c00687308 */ /* 0x000ee20000000800 */
[----:B------:R-:W-:Y:S01]  /*d420*/  @!P2 FMUL R62, R62, 0.5 ;  /* 0x3f0000003e3ea820 */ /* 0x000fe20000400000 */
[----:B------:R-:W-:Y:S01]  /*d430*/  @!P1 FMUL R63, R63, 0.5 ;  /* 0x3f0000003f3f9820 */ /* 0x000fe20000400000 */
[----:B------:R-:W-:Y:S01]  /*d440*/  @!P6 FMUL R108, R108, R108 ;  /* 0x0000006c6c6ce220 */ /* 0x000fe20000400000 */
[----:B------:R-:W-:Y:S01]  /*d450*/  @!P5 FMUL R109, R109, R109 ;  /* 0x0000006d6d6dd220 */ /* 0x000fe20000400000 */
[----:B------:R-:W-:Y:S01]  /*d460*/  FSETP.GEU.AND P6, PT, R65, -126, PT ;  /* 0xc2fc00004100780b */ /* 0x000fe20003fce000 */
[--C-:B------:R-:W-:Y:S01]  /*d470*/  FFMA2 R72, R72.F32x2.HI_LO, UR37.F32, R0.reuse.F32 ;  /* 0x0000002548487c49 */ /* 0x100fe20009200000 */
[----:B------:R-:W-:Y:S01]  /*d480*/  FSETP.GEU.AND P5, PT, R66, -126, PT ;  /* 0xc2fc00004200780b */ /* 0x000fe20003fae000 */
[----:B------:R-:W4:Y:S01]  /*d490*/  MUFU.EX2 R102, R62 ;  /* 0x0000003e00667308 */ /* 0x000f220000000800 */
[----:B--2---:R-:W-:Y:S01]  /*d4a0*/  @!P3 FMUL R105, R105, R105 ;  /* 0x000000696969b220 */ /* 0x004fe20000400000 */
[----:B------:R-:W-:Y:S01]  /*d4b0*/  FSETP.GEU.AND P3, PT, R68, -126, PT ;  /* 0xc2fc00004400780b */ /* 0x000fe20003f6e000 */
[----:B------:R-:W-:Y:S01]  /*d4c0*/  @!P0 FMUL R64, R64, 0.5 ;  /* 0x3f00000040408820 */ /* 0x000fe20000400000 */
[--C-:B------:R-:W-:Y:S01]  /*d4d0*/  FFMA2 R74, R74.F32x2.HI_LO, UR37.F32, R0.reuse.F32 ;  /* 0x000000254a4a7c49 */ /* 0x100fe20009200000 */
[----:B------:R-:W-:Y:S01]  /*d4e0*/  ULOP3.LUT UR57, UR57, 0x1, URZ, 0x3c, !UPT ;  /* 0x0000000139397892 */ /* 0x000fe2000f8e3cff */
[--C-:B------:R-:W-:Y:S01]  /*d4f0*/  FFMA2 R76, R76.F32x2.HI_LO, UR37.F32, R0.reuse.F32 ;  /* 0x000000254c4c7c49 */ /* 0x100fe20009200000 */
[----:B------:R-:W-:Y:S01]  /*d500*/  USEL UR54, UR40, UR54, UP0 ;  /* 0x0000003628367287 */ /* 0x000fe20008000000 */
[----:B------:R-:W2:Y:S01]  /*d510*/  MUFU.EX2 R103, R63 ;  /* 0x0000003f00677308 */ /* 0x000ea20000000800 */
[----:B---3--:R-:W-:Y:S01]  /*d520*/  @!P4 FMUL R104, R104, R104 ;  /* 0x000000686868c220 */ /* 0x008fe20000400000 */
[----:B------:R-:W-:Y:S01]  /*d530*/  FSETP.GEU.AND P4, PT, R67, -126, PT ;  /* 0xc2fc00004300780b */ /* 0x000fe20003f8e000 */
[----:B------:R-:W-:Y:S01]  /*d540*/  @!P6 FMUL R65, R65, 0.5 ;  /* 0x3f0000004141e820 */ /* 0x000fe20000400000 */
[----:B------:R-:W-:Y:S01]  /*d550*/  @!P5 FMUL R66, R66, 0.5 ;  /* 0x3f0000004242d820 */ /* 0x000fe20000400000 */
[--C-:B------:R-:W-:Y:S01]  /*d560*/  FFMA2 R78, R78.F32x2.HI_LO, UR37.F32, R0.reuse.F32 ;  /* 0x000000254e4e7c49 */ /* 0x100fe20009200000 */
[----:B------:R-:W-:Y:S01]  /*d570*/  USEL UR55, UR55, UR40, UP0 ;  /* 0x0000002837377287 */ /* 0x000fe20008000000 */
[----:B------:R-:W-:Y:S01]  /*d580*/  @!P3 FMUL R68, R68, 0.5 ;  /* 0x3f0000004444b820 */ /* 0x000fe20000400000 */
[----:B------:R-:W3:Y:S01]  /*d590*/  MUFU.EX2 R112, R64 ;  /* 0x0000004000707308 */ /* 0x000ee20000000800 */
[----:B----4-:R-:W-:Y:S01]  /*d5a0*/  @!P2 FMUL R102, R102, R102 ;  /* 0x000000666666a220 */ /* 0x010fe20000400000 */
[----:B------:R-:W-:Y:S01]  /*d5b0*/  FSETP.GEU.AND P2, PT, R69, -126, PT ;  /* 0xc2fc00004500780b */ /* 0x000fe20003f4e000 */
[--C-:B------:R-:W-:Y:S01]  /*d5c0*/  FFMA2 R80, R80.F32x2.HI_LO, UR37.F32, R0.reuse.F32 ;  /* 0x0000002550507c49 */ /* 0x100fe20009200000 */
[----:B------:R-:W-:Y:S01]  /*d5d0*/  SYNCS.ARRIVE.TRANS64.A1T0 RZ, [UR42], RZ ;  /* 0x000000ffffff79a7 */ /* 0x000fe2000810002a */
[----:B------:R-:W-:-:S02]  /*d5e0*/  FFMA2 R82, R82.F32x2.HI_LO, UR37.F32, R0.F32 ;  /* 0x0000002552527c49 */ /* 0x000fc40009200000 */
[----:B------:R-:W-:Y:S01]  /*d5f0*/  @!P4 FMUL R67, R67, 0.5 ;  /* 0x3f0000004343c820 */ /* 0x000fe20000400000 */
[----:B------:R-:W4:Y:S01]  /*d600*/  MUFU.EX2 R113, R65 ;  /* 0x0000004100717308 */ /* 0x000f220000000800 */
[----:B--2---:R-:W-:Y:S01]  /*d610*/  @!P1 FMUL R103, R103, R103 ;  /* 0x0000006767679220 */ /* 0x004fe20000400000 */
[----:B------:R-:W-:Y:S01]  /*d620*/  FSETP.GEU.AND P1, PT, R70, -126, PT ;  /* 0xc2fc00004600780b */ /* 0x000fe20003f2e000 */
[--C-:B------:R-:W-:Y:S02]  /*d630*/  FFMA2 R84, R84.F32x2.HI_LO, UR37.F32, R0.reuse.F32 ;  /* 0x0000002554547c49 */ /* 0x100fe40009200000 */
[--C-:B------:R-:W-:Y:S02]  /*d640*/  FFMA2 R86, R86.F32x2.HI_LO, UR37.F32, R0.reuse.F32 ;  /* 0x0000002556567c49 */ /* 0x100fe40009200000 */
[----:B------:R-:W-:Y:S01]  /*d650*/  @!P2 FMUL R69, R69, 0.5 ;  /* 0x3f0000004545a820 */ /* 0x000fe20000400000 */
[----:B------:R-:W2:Y:S01]  /*d660*/  MUFU.EX2 R100, R66 ;  /* 0x0000004200647308 */ /* 0x000ea20000000800 */
[----:B---3--:R-:W-:Y:S01]  /*d670*/  @!P0 FMUL R112, R112, R112 ;  /* 0x0000007070708220 */ /* 0x008fe20000400000 */
[----:B------:R-:W-:Y:S01]  /*d680*/  FSETP.GEU.AND P0, PT, R71, -126, PT ;  /* 0xc2fc00004700780b */ /* 0x000fe20003f0e000 */
[----:B------:R-:W-:-:S02]  /*d690*/  FFMA2 R24, R24.F32x2.HI_LO, UR37.F32, R0.F32 ;  /* 0x0000002518187c49 */ /* 0x000fc40009200000 */
[--C-:B------:R-:W-:Y:S02]  /*d6a0*/  FFMA2 R26, R26.F32x2.HI_LO, UR37.F32, R0.reuse.F32 ;  /* 0x000000251a1a7c49 */ /* 0x100fe40009200000 */
[----:B------:R-:W-:Y:S01]  /*d6b0*/  @!P1 FMUL R70, R70, 0.5 ;  /* 0x3f00000046469820 */ /* 0x000fe20000400000 */
[----:B------:R-:W3:Y:S01]  /*d6c0*/  MUFU.EX2 R98, R68 ;  /* 0x0000004400627308 */ /* 0x000ee20000000800 */
[----:B----4-:R-:W-:Y:S01]  /*d6d0*/  @!P6 FMUL R113, R113, R113 ;  /* 0x000000717171e220 */ /* 0x010fe20000400000 */
[----:B------:R-:W-:Y:S01]  /*d6e0*/  FSETP.GEU.AND P6, PT, R72, -126, PT ;  /* 0xc2fc00004800780b */ /* 0x000fe20003fce000 */
[--C-:B------:R-:W-:Y:S02]  /*d6f0*/  FFMA2 R28, R28.F32x2.HI_LO, UR37.F32, R0.reuse.F32 ;  /* 0x000000251c1c7c49 */ /* 0x100fe40009200000 */
[--C-:B------:R-:W-:Y:S02]  /*d700*/  FFMA2 R30, R30.F32x2.HI_LO, UR37.F32, R0.reuse.F32 ;  /* 0x000000251e1e7c49 */ /* 0x100fe40009200000 */
[----:B------:R-:W-:Y:S01]  /*d710*/  @!P0 FMUL R71, R71, 0.5 ;  /* 0x3f00000047478820 */ /* 0x000fe20000400000 */
[----:B------:R-:W4:Y:S01]  /*d720*/  MUFU.EX2 R99, R69 ;  /* 0x0000004500637308 */ /* 0x000f220000000800 */
[----:B--2---:R-:W-:Y:S01]  /*d730*/  @!P5 FMUL R100, R100, R100 ;  /* 0x000000646464d220 */ /* 0x004fe20000400000 */
[----:B------:R-:W-:Y:S01]  /*d740*/  FSETP.GEU.AND P5, PT, R73, -126, PT ;  /* 0xc2fc00004900780b */ /* 0x000fe20003fae000 */
[----:B------:R-:W-:-:S02]  /*d750*/  FFMA2 R32, R32.F32x2.HI_LO, UR37.F32, R0.F32 ;  /* 0x0000002520207c49 */ /* 0x000fc40009200000 */
[--C-:B------:R-:W-:Y:S02]  /*d760*/  FFMA2 R34, R34.F32x2.HI_LO, UR37.F32, R0.reuse.F32 ;  /* 0x0000002522227c49 */ /* 0x100fe40009200000 */
[----:B------:R-:W-:Y:S01]  /*d770*/  @!P6 FMUL R72, R72, 0.5 ;  /* 0x3f0000004848e820 */ /* 0x000fe20000400000 */
[----:B------:R-:W2:Y:S01]  /*d780*/  MUFU.EX2 R96, R70 ;  /* 0x0000004600607308 */ /* 0x000ea20000000800 */
[----:B---3--:R-:W-:Y:S01]  /*d790*/  @!P3 FMUL R98, R98, R98 ;  /* 0x000000626262b220 */ /* 0x008fe20000400000 */
[----:B------:R-:W-:Y:S01]  /*d7a0*/  FSETP.GEU.AND P3, PT, R75, -126, PT ;  /* 0xc2fc00004b00780b */ /* 0x000fe20003f6e000 */
[--C-:B------:R-:W-:Y:S02]  /*d7b0*/  FFMA2 R36, R36.F32x2.HI_LO, UR37.F32, R0.reuse.F32 ;  /* 0x0000002524247c49 */ /* 0x100fe40009200000 */
[--C-:B------:R-:W-:Y:S02]  /*d7c0*/  FFMA2 R38, R38.F32x2.HI_LO, UR37.F32, R0.reuse.F32 ;  /* 0x0000002526267c49 */ /* 0x100fe40009200000 */
[----:B------:R-:W-:Y:S01]  /*d7d0*/  @!P5 FMUL R73, R73, 0.5 ;  /* 0x3f0000004949d820 */ /* 0x000fe20000400000 */
[----:B------:R-:W3:Y:S01]  /*d7e0*/  MUFU.EX2 R101, R67 ;  /* 0x0000004300657308 */ /* 0x000ee20000000800 */
[----:B----4-:R-:W-:Y:S01]  /*d7f0*/  @!P2 FMUL R99, R99, R99 ;  /* 0x000000636363a220 */ /* 0x010fe20000400000 */
[----:B------:R-:W-:Y:S01]  /*d800*/  FSETP.GEU.AND P2, PT, R76, -126, PT ;  /* 0xc2fc00004c00780b */ /* 0x000fe20003f4e000 */
[----:B------:R-:W-:-:S02]  /*d810*/  FFMA2 R40, R40.F32x2.HI_LO, UR37.F32, R0.F32 ;  /* 0x0000002528287c49 */ /* 0x000fc40009200000 */
[--C-:B------:R-:W-:Y:S02]  /*d820*/  FFMA2 R42, R42.F32x2.HI_LO, UR37.F32, R0.reuse.F32 ;  /* 0x000000252a2a7c49 */ /* 0x100fe40009200000 */
        /* <DEDUP_REMOVED lines=17> */
[----:B------:R-:W-:Y:S01]  /*d940*/  FFMA2 R54, R54.F32x2.HI_LO, UR37.F32, R0.F32 ;  /* 0x0000002536367c49 */ /* 0x000fe20009200000 */
[----:B------:R-:W-:Y:S01]  /*d950*/  MOV R0, UR4 ;  /* 0x0000000400007c02 */ /* 0x000fe20008000f00 */
[----:B------:R-:W-:Y:S01]  /*d960*/  @!P4 FMUL R74, R74, 0.5 ;  /* 0x3f0000004a4ac820 */ /* 0x000fe20000400000 */
[----:B------:R-:W4:Y:S01]  /*d970*/  MUFU.EX2 R91, R75 ;  /* 0x0000004b005b7308 */ /* 0x000f220000000800 */
[----:B--2---:R-:W-:Y:S01]  /*d980*/  @!P6 FMUL R110, R110, R110 ;  /* 0x0000006e6e6ee220 */ /* 0x004fe20000400000 */
[----:B------:R-:W-:-:S05]  /*d990*/  FSETP.GEU.AND P6, PT, R79, -126, PT ;  /* 0xc2fc00004f00780b */ /* 0x000fca0003fce000 */
[----:B------:R-:W-:Y:S01]  /*d9a0*/  @!P0 FMUL R78, R78, 0.5 ;  /* 0x3f0000004e4e8820 */ /* 0x000fe20000400000 */
[----:B------:R-:W2:Y:S01]  /*d9b0*/  MUFU.EX2 R88, R76 ;  /* 0x0000004c00587308 */ /* 0x000ea20000000800 */
[----:B---3--:R-:W-:Y:S01]  /*d9c0*/  @!P5 FMUL R111, R111, R111 ;  /* 0x0000006f6f6fd220 */ /* 0x008fe20000400000 */
[----:B------:R-:W-:-:S05]  /*d9d0*/  FSETP.GEU.AND P5, PT, R80, -126, PT ;  /* 0xc2fc00005000780b */ /* 0x000fca0003fae000 */
[----:B------:R-:W-:Y:S01]  /*d9e0*/  @!P6 FMUL R79, R79, 0.5 ;  /* 0x3f0000004f4fe820 */ /* 0x000fe20000400000 */
[----:B------:R-:W3:Y:S01]  /*d9f0*/  MUFU.EX2 R89, R77 ;  /* 0x0000004d00597308 */ /* 0x000ee20000000800 */
[----:B----4-:R-:W-:Y:S01]  /*da00*/  @!P3 FMUL R91, R91, R91 ;  /* 0x0000005b5b5bb220 */ /* 0x010fe20000400000 */
[----:B------:R-:W-:-:S05]  /*da10*/  FSETP.GEU.AND P3, PT, R82, -126, PT ;  /* 0xc2fc00005200780b */ /* 0x000fca0003f6e000 */
        /* <DEDUP_REMOVED lines=55> */
[----:B------:R-:W-:Y:S02]  /*dd90*/  FSETP.GEU.AND P4, PT, R31, -126, PT ;  /* 0xc2fc00001f00780b */ /* 0x000fe40003f8e000 */
[----:B------:R-:W-:-:S03]  /*dda0*/  F2FP.BF16.F32.PACK_AB R24, R115, R114 ;  /* 0x000000727318723e */ /* 0x000fc600000010ff */
[----:B------:R-:W-:Y:S01]  /*ddb0*/  @!P5 FMUL R30, R30, 0.5 ;  /* 0x3f0000001e1ed820 */ /* 0x000fe20000400000 */
[----:B------:R-:W3:Y:S01]  /*ddc0*/  MUFU.EX2 R77, R27 ;  /* 0x0000001b004d7308 */ /* 0x000ee20000000800 */
[----:B----4-:R-:W-:Y:S01]  /*ddd0*/  @!P3 FMUL R81, R81, R81 ;  /* 0x000000515151b220 */ /* 0x010fe20000400000 */
[----:B------:R-:W-:Y:S02]  /*dde0*/  FSETP.GEU.AND P3, PT, R32, -126, PT ;  /* 0xc2fc00002000780b */ /* 0x000fe40003f6e000 */
[----:B------:R-:W-:-:S03]  /*ddf0*/  F2FP.BF16.F32.PACK_AB R25, R109, R108 ;  /* 0x0000006c6d19723e */ /* 0x000fc600000010ff */
[----:B------:R-:W-:Y:S01]  /*de00*/  @!P4 FMUL R31, R31, 0.5 ;  /* 0x3f0000001f1fc820 */ /* 0x000fe20000400000 */
[----:B------:R-:W4:Y:S01]  /*de10*/  MUFU.EX2 R72, R28 ;  /* 0x0000001c00487308 */ /* 0x000f220000000800 */
[----:B--2---:R-:W-:Y:S01]  /*de20*/  @!P2 FMUL R76, R76, R76 ;  /* 0x0000004c4c4ca220 */ /* 0x004fe20000400000 */
[----:B------:R-:W-:Y:S02]  /*de30*/  FSETP.GEU.AND P2, PT, R33, -126, PT ;  /* 0xc2fc00002100780b */ /* 0x000fe40003f4e000 */
[----:B------:R-:W-:-:S03]  /*de40*/  F2FP.BF16.F32.PACK_AB R26, R105, R104 ;  /* 0x00000068691a723e */ /* 0x000fc600000010ff */
        /* <DEDUP_REMOVED lines=113> */
[----:B------:R-:W-:Y:S02]  /*e560*/  LOP3.LUT P0, RZ, R0, 0x3, R137, 0x48, !PT ;  /* 0x0000000300ff7812 */ /* 0x000fe40007804889 */
[----:B------:R-:W-:-:S03]  /*e570*/  F2FP.BF16.F32.PACK_AB R49, R61, R60 ;  /* 0x0000003c3d31723e */ /* 0x000fc600000010ff */
[----:B------:R-:W-:Y:S01]  /*e580*/  @!P1 FMUL R55, R55, 0.5 ;  /* 0x3f00000037379820 */ /* 0x000fe20000400000 */
[----:B------:R-:W4:Y:S01]  /*e590*/  MUFU.EX2 R22, R52 ;  /* 0x0000003400167308 */ /* 0x000f220000000800 */
[----:B--2---:R-:W-:Y:S01]  /*e5a0*/  @!P6 FMUL R16, R16, R16 ;  /* 0x000000101010e220 */ /* 0x004fe20000400000 */
[----:B------:R-:W-:-:S06]  /*e5b0*/  F2FP.BF16.F32.PACK_AB R50, R57, R56 ;  /* 0x000000383932723e */ /* 0x000fcc00000010ff */
[----:B------:R-:W2:Y:S01]  /*e5c0*/  MUFU.EX2 R23, R53 ;  /* 0x0000003500177308 */ /* 0x000ea20000000800 */
[----:B---3--:R-:W-:Y:S01]  /*e5d0*/  @!P5 FMUL R17, R17, R17 ;  /* 0x000000111111d220 */ /* 0x008fe20000400000 */
[----:B------:R-:W-:-:S06]  /*e5e0*/  F2FP.BF16.F32.PACK_AB R51, R59, R58 ;  /* 0x0000003a3b33723e */ /* 0x000fcc00000010ff */
[----:B------:R-:W3:Y:S01]  /*e5f0*/  MUFU.EX2 R18, R54 ;  /* 0x0000003600127308 */ /* 0x000ee20000000800 */
[----:B----4-:R-:W-:Y:S01]  /*e600*/  @!P4 FMUL R22, R22, R22 ;  /* 0x000000161616c220 */ /* 0x010fe20000400000 */
[----:B------:R-:W-:-:S06]  /*e610*/  F2FP.BF16.F32.PACK_AB R52, R63, R62 ;  /* 0x0000003e3f34723e */ /* 0x000fcc00000010ff */
[----:B------:R-:W4:Y:S01]  /*e620*/  MUFU.EX2 R19, R55 ;  /* 0x0000003700137308 */ /* 0x000f220000000800 */
[----:B--2---:R-:W-:Y:S01]  /*e630*/  @!P3 FMUL R23, R23, R23 ;  /* 0x000000171717b220 */ /* 0x004fe20000400000 */
[----:B------:R-:W-:Y:S01]  /*e640*/  F2FP.BF16.F32.PACK_AB R53, R17, R16 ;  /* 0x000000101135723e */ /* 0x000fe200000010ff */
[----:B---3--:R-:W-:-:S03]  /*e650*/  @!P2 FMUL R18, R18, R18 ;  /* 0x000000121212a220 */ /* 0x008fc60000400000 */
[----:B------:R-:W-:Y:S01]  /*e660*/  F2FP.BF16.F32.PACK_AB R54, R23, R22 ;  /* 0x000000161736723e */ /* 0x000fe200000010ff */
[----:B----4-:R-:W-:-:S05]  /*e670*/  @!P1 FMUL R19, R19, R19 ;  /* 0x0000001313139220 */ /* 0x010fca0000400000 */
[----:B------:R-:W-:Y:S01]  /*e680*/  F2FP.BF16.F32.PACK_AB R55, R19, R18 ;  /* 0x000000121337723e */ /* 0x000fe200000010ff */
[----:B------:R-:W-:Y:S06]  /*e690*/  @!P0 BRA `(.L_x_246) ;  /* 0x0000000000408947 */ /* 0x000fec0003800000 */
[----:B-1----:R-:W-:Y:S01]  /*e6a0*/  MOV R2, 0x8 ;  /* 0x0000000800027802 */ /* 0x002fe20000000f00 */
[----:B------:R-:W1:Y:S01]  /*e6b0*/  LDCU.64 UR6, c[0x4][0xb0] ;  /* 0x01001600ff0677ac */ /* 0x000e620008000a00 */
[----:B------:R-:W-:Y:S02]  /*e6c0*/  HFMA2 R12, -RZ, RZ, 0, 5.9604644775390625e-08 ;  /* 0x00000001ff0c7431 */ /* 0x000fe400000001ff */
[----:B------:R-:W-:Y:S01]  /*e6d0*/  IMAD.MOV.U32 R8, RZ, RZ, 0x1be ;  /* 0x000001beff087424 */ /* 0x000fe200078e00ff */
[----:B------:R-:W2:Y:S01]  /*e6e0*/  LDCU.64 UR4, c[0x4][0xb8] ;  /* 0x01001700ff0477ac */ /* 0x000ea20008000a00 */
[----:B------:R-:W3:Y:S01]  /*e6f0*/  LDC.64 R2, c[0x4][R2] ;  /* 0x0100000002027b82 */ /* 0x000ee20000000a00 */
[----:B------:R-:W-:Y:S01]  /*e700*/  IMAD.MOV.U32 R13, RZ, RZ, RZ ;  /* 0x000000ffff0d7224 */ /* 0x000fe200078e00ff */
[----:B------:R-:W4:Y:S01]  /*e710*/  LDCU.64 UR8, c[0x4][0x20] ;  /* 0x01000400ff0877ac */ /* 0x000f220008000a00 */
[----:B-1----:R-:W-:Y:S01]  /*e720*/  IMAD.U32 R4, RZ, RZ, UR6 ;  /* 0x00000006ff047e24 */ /* 0x002fe2000f8e00ff */
[----:B------:R-:W-:Y:S01]  /*e730*/  MOV R5, UR7 ;  /* 0x0000000700057c02 */ /* 0x000fe20008000f00 */
[----:B--2---:R-:W-:Y:S01]  /*e740*/  IMAD.U32 R6, RZ, RZ, UR4 ;  /* 0x00000004ff067e24 */ /* 0x004fe2000f8e00ff */
[----:B------:R-:W-:Y:S01]  /*e750*/  MOV R7, UR5 ;  /* 0x0000000500077c02 */ /* 0x000fe20008000f00 */
[----:B----4-:R-:W-:Y:S01]  /*e760*/  IMAD.U32 R10, RZ, RZ, UR8 ;  /* 0x00000008ff0a7e24 */ /* 0x010fe2000f8e00ff */
[----:B------:R-:W-:-:S02]  /*e770*/  MOV R11, UR9 ;  /* 0x00000009000b7c02 */ /* 0x000fc40008000f00 */
[----:B------:R-:W-:-:S07]  /*e780*/  LEPC R20, `(.L_x_246) ;  /* 0x000000001014794e */ /* 0x000fce0000000000 */
[----:B---3--:R-:W-:Y:S05]  /*e790*/  CALL.ABS.NOINC R2 ;  /* 0x0000000002007343 */ /* 0x008fea0003c00000 */
.L_x_246:
[----:B------:R-:W-:Y:S01]  /*e7a0*/  MOV R0, UR46 ;  /* 0x0000002e00007c02 */ /* 0x000fe20008000f00 */
[----:B------:R-:W-:Y:S05]  /*e7b0*/  WARPSYNC.ALL ;  /* 0x0000000000007948 */ /* 0x000fea0003800000 */
[----:B------:R-:W-:Y:S01]  /*e7c0*/  ISETP.GT.U32.AND P0, PT, R0, 0x1, PT ;  /* 0x000000010000780c */ /* 0x000fe20003f04070 */
[----:B------:R2:W-:Y:S01]  /*e7d0*/  STTM.x32 tmem[UR60], R24 ;  /* 0x00000018000079ed */ /* 0x0005e200082c003c */
[----:B------:R-:W3:Y:S11]  /*e7e0*/  FENCE.VIEW.ASYNC.T ;  /* 0x00000000000073c6 */ /* 0x000ef60000000200 */
[----:B------:R-:W-:Y:S05]  /*e7f0*/  @P0 BRA `(.L_x_247) ;  /* 0x0000000000080947 */ /* 0x000fea0003800000 */
[----:B------:R-:W-:Y:S05]  /*e800*/  BPT.TRAP 0x1 ;  /* 0x000000040000795c */ /* 0x000fea0000300000 */
[----:B------:R-:W-:Y:S05]  /*e810*/  BPT.TRAP 0x1 ;  /* 0x000000040000795c */ /* 0x000fea0000300000 */
.L_x_247:
[----:B------:R-:W-:Y:S02]  /*e820*/  UPRMT UR4, UR38, 0x654, UR41 ;  /* 0x0000065426047896 */ /* 0x000fe40008000029 */
[----:B------:R-:W-:Y:S02]  /*e830*/  UISETP.NE.AND UP0, UPT, UR58, URZ, UPT ;  /* 0x000000ff3a00728c */ /* 0x000fe4000bf05270 */
[----:B------:R-:W-:-:S04]  /*e840*/  ULOP3.LUT UR59, UR59, 0x1, URZ, 0x3c, !UPT ;  /* 0x000000013b3b7892 */ /* 0x000fc8000f8e3cff */
[----:B------:R-:W-:Y:S01]  /*e850*/  USEL UR53, UR59, UR53, UP0 ;  /* 0x000000353b357287 */ /* 0x000fe20008000000 */
[----:B---3--:R-:W-:Y:S01]  /*e860*/  SYNCS.ARRIVE.TRANS64.RED.A1T0 RZ, [UR4], RZ ;  /* 0x000000ffffff79a7 */ /* 0x008fe20008100404 */
[----:B------:R-:W-:Y:S02]  /*e870*/  USEL UR56, UR56, UR59, UP0 ;  /* 0x0000003b38387287 */ /* 0x000fe40008000000 */
[----:B------:R-:W-:-:S09]  /*e880*/  UISETP.NE.AND UP0, UPT, UR49, URZ, UPT ;  /* 0x000000ff3100728c */ /* 0x000fd2000bf05270 */
[----:B------:R-:W-:Y:S05]  /*e890*/  BRA.U UP0, `(.L_x_248) ;  /* 0x0000000100047547 */ /* 0x000fea000b800000 */
[----:B------:R-:W-:Y:S05]  /*e8a0*/  BPT.TRAP 0x1 ;  /* 0x000000040000795c */ /* 0x000fea0000300000 */
.L_x_248:
[----:B------:R-:W-:Y:S01]  /*e8b0*/  MOV R0, UR40 ;  /* 0x0000002800007c02 */ /* 0x000fe20008000f00 */
[----:B-1----:R-:W-:Y:S01]  /*e8c0*/  FADD2 R2, R108.F32x2.HI_LO, RZ.F32 ;  /* 0x000000ff6c02724b */ /* 0x002fe20000200000 */
[----:B------:R-:W-:Y:S01]  /*e8d0*/  FSETP.NEU.AND P1, PT, R94, R95, PT ;  /* 0x0000005f5e00720b */ /* 0x000fe20003f2d000 */
[----:B------:R-:W-:Y:S01]  /*e8e0*/  FADD2 R8, R104.F32x2.HI_LO, RZ.F32 ;  /* 0x000000ff6808724b */ /* 0x000fe20000200000 */
[----:B------:R-:W-:Y:S01]  /*e8f0*/  SHF.L.U32 R0, R0, 0x1f, RZ ;  /* 0x0000001f00007819 */ /* 0x000fe200000006ff */
[----:B------:R-:W-:Y:S02]  /*e900*/  FADD2 R4, R2.F32x2.HI_LO, R100.F32x2.HI_LO ;  /* 0x000000640204724b */ /* 0x000fe40000000000 */
[----:B------:R-:W-:Y:S01]  /*e910*/  FADD2 R6, R102.F32x2.HI_LO, RZ.F32 ;  /* 0x000000ff6606724b */ /* 0x000fe20000200000 */
[----:B------:R-:W1:Y:S01]  /*e920*/  SYNCS.PHASECHK.TRANS64.TRYWAIT P2, [UR48], R0 ;  /* 0x00000000ff0075a7 */ /* 0x000e620008041130 */
[----:B------:R-:W-:Y:S02]  /*e930*/  FADD2 R2, R8.F32x2.HI_LO, R98.F32x2.HI_LO ;  /* 0x000000620802724b */ /* 0x000fe40000000000 */
[----:B------:R-:W-:-:S02]  /*e940*/  FADD2 R8, R6.F32x2.HI_LO, R96.F32x2.HI_LO ;  /* 0x000000600608724b */ /* 0x000fc40000000000 */
[----:B------:R-:W-:Y:S02]  /*e950*/  FADD2 R6, R4.F32x2.HI_LO, R90.F32x2.HI_LO ;  /* 0x0000005a0406724b */ /* 0x000fe40000000000 */
[----:B------:R-:W-:Y:S01]  /*e960*/  FADD2 R10, R2.F32x2.HI_LO, R88.F32x2.HI_LO ;  /* 0x00000058020a724b */ /* 0x000fe20000000000 */
[----:B-1----:R-:W-:Y:S06]  /*e970*/  @!P2 BRA `(.L_x_249) ;  /* 0x000000800000a947 */ /* 0x002fec0003800000 */
.L_x_439:
[----:B------:R-:W-:Y:S01]  /*e980*/  BSSY.RECONVERGENT B0, `(.L_x_250) ;  /* 0x000000a000007945 */ /* 0x000fe20003800200 */
[----:B-1----:R-:W-:-:S03]  /*e990*/  MOV R0, 0x3f000000 ;  /* 0x3f00000000007802 */ /* 0x002fc60000000f00 */
[----:B------:R-:W-:Y:S05]  /*e9a0*/  @!P1 BRA `(.L_x_251) ;  /* 0x00000000001c9947 */ /* 0x000fea0003800000 */
[----:B------:R-:W-:-:S04]  /*e9b0*/  FADD R0, -R95, R94 ;  /* 0x0000005e5f007221 */ /* 0x000fc80000000100 */
[----:B------:R-:W-:-:S05]  /*e9c0*/  FMUL R0, R0, UR37 ;  /* 0x0000002500007c20 */ /* 0x000fca0008400000 */
[----:B------:R-:W-:-:S13]  /*e9d0*/  FSETP.GEU.AND P1, PT, R0, -126, PT ;  /* 0xc2fc00000000780b */ /* 0x000fda0003f2e000 */
[----:B------:R-:W-:-:S06]  /*e9e0*/  @!P1 FMUL R0, R0, 0.5 ;  /* 0x3f00000000009820 */ /* 0x000fcc0000400000 */
[----:B------:R-:W1:Y:S02]  /*e9f0*/  MUFU.EX2 R0, R0 ;  /* 0x0000000000007308 */ /* 0x000e640000000800 */
[----:B-1----:R-:W-:-:S04]  /*ea00*/  @!P1 FMUL R0, R0, R0 ;  /* 0x0000000000009220 */ /* 0x002fc80000400000 */
[----:B------:R-:W-:Y:S02]  /*ea10*/  FMUL R0, R0, 0.5 ;  /* 0x3f00000000007820 */ /* 0x000fe40000400000 */
.L_x_251:
[----:B------:R-:W-:Y:S05]  /*ea20*/  BSYNC.RECONVERGENT B0 ;  /* 0x0000000000007941 */ /* 0x000fea0003800200 */
.L_x_250:
[----:B------:R-:W-:Y:S01]  /*ea30*/  FMUL R0, R0, R120 ;  /* 0x0000007800007220 */ /* 0x000fe20000400000 */
[----:B------:R-:W-:Y:S01]  /*ea40*/  FADD2 R4, R8.F32x2.HI_LO, R92.F32x2.HI_LO ;  /* 0x0000005c0804724b */ /* 0x000fe20000000000 */
[----:B------:R-:W-:Y:S01]  /*ea50*/  ULOP3.LUT UP0, URZ, UR62, UR61, URZ, 0xfc, !UPT ;  /* 0x0000003d3eff7292 */ /* 0x000fe2000f80fcff */
[----:B------:R-:W-:Y:S02]  /*ea60*/  FADD2 R6, R6.F32x2.HI_LO, R82.F32x2.HI_LO ;  /* 0x000000520606724b */ /* 0x000fe40000000000 */
[----:B------:R-:W-:Y:S02]  /*ea70*/  FADD2 R2, R0.F32, R114.F32x2.HI_LO ;  /* 0x000000720002724b */ /* 0x000fe40000040000 */
[----:B------:R-:W-:Y:S02]  /*ea80*/  FADD2 R8, R10.F32x2.HI_LO, R84.F32x2.HI_LO ;  /* 0x000000540a08724b */ /* 0x000fe40000000000 */
[----:B------:R-:W-:Y:S02]  /*ea90*/  FADD2 R2, R2.F32x2.HI_LO, R112.F32x2.HI_LO ;  /* 0x000000700202724b */ /* 0x000fe40000000000 */
[----:B------:R-:W-:-:S02]  /*eaa0*/  FADD2 R10, R4.F32x2.HI_LO, R86.F32x2.HI_LO ;  /* 0x00000056040a724b */ /* 0x000fc40000000000 */
[----:B------:R-:W-:Y:S02]  /*eab0*/  FADD2 R2, R2.F32x2.HI_LO, R110.F32x2.HI_LO ;  /* 0x0000006e0202724b */ /* 0x000fe40000000000 */
[----:B------:R-:W-:Y:S02]  /*eac0*/  FADD2 R4, R6.F32x2.HI_LO, R76.F32x2.HI_LO ;  /* 0x0000004c0604724b */ /* 0x000fe40000000000 */
[----:B------:R-:W-:Y:S02]  /*ead0*/  FADD2 R2, R2.F32x2.HI_LO, R106.F32x2.HI_LO ;  /* 0x0000006a0202724b */ /* 0x000fe40000000000 */
        /* <DEDUP_REMOVED lines=16> */
[----:B------:R-:W-:-:S04]  /*ebe0*/  FADD2 R4, R6.F32x2.HI_LO, R10.F32x2.HI_LO ;  /* 0x0000000a0604724b */ /* 0x000fc80000000000 */
[----:B------:R-:W-:-:S04]  /*ebf0*/  FADD2 R2, R4.F32x2.HI_LO, R2.F32x2.HI_LO ;  /* 0x000000020402724b */ /* 0x000fc80000000000 */
[----:B------:R-:W-:Y:S01]  /*ec00*/  FADD R120, R2, R3 ;  /* 0x0000000302787221 */ /* 0x000fe20000000000 */
[----:B------:R-:W-:Y:S06]  /*ec10*/  BRA.U UP0, `(.L_x_252) ;  /* 0x00000001006c7547 */ /* 0x000fec000b800000 */
[----:B------:R-:W-:Y:S05]  /*ec20*/  @P0 BRA `(.L_x_253) ;  /* 0x0000000000040947 */ /* 0x000fea0003800000 */
[----:B------:R-:W-:Y:S05]  /*ec30*/  BPT.TRAP 0x1 ;  /* 0x000000040000795c */ /* 0x000fea0000300000 */
.L_x_253:
[----:B------:R-:W-:Y:S01]  /*ec40*/  IMAD.U32 R0, RZ, RZ, UR59 ;  /* 0x0000003bff007e24 */ /* 0x000fe2000f8e00ff */
[----:B------:R-:W-:-:S04]  /*ec50*/  ISETP.NE.AND P0, PT, R133, R134, PT ;  /* 0x000000868500720c */ /* 0x000fc80003f05270 */
[----:B------:R-:W-:-:S04]  /*ec60*/  SHF.L.U32 R0, R0, 0x1f, RZ ;  /* 0x0000001f00007819 */ /* 0x000fc800000006ff */
[----:B------:R-:W1:Y:S02]  /*ec70*/  SYNCS.PHASECHK.TRANS64.TRYWAIT P1, [UR45], R0 ;  /* 0x00000000ff0075a7 */ /* 0x000e64000802112d */
[----:B-1----:R-:W-:Y:S05]  /*ec80*/  @!P1 BRA `(.L_x_254) ;  /* 0x0000007c00549947 */ /* 0x002fea0003800000 */
.L_x_440:
        /* <DEDUP_REMOVED lines=17> */
.L_x_255:
[----:B------:R-:W-:Y:S05]  /*eda0*/  WARPSYNC.ALL ;  /* 0x0000000000007948 */ /* 0x000fea0003800000 */
[----:B------:R-:W-:-:S13]  /*edb0*/  R2UR UR4, R132 ;  /* 0x00000000840472ca */ /* 0x000fda00000e0000 */
[----:B------:R3:W-:Y:S02]  /*edc0*/  STTM.x2 tmem[UR4], R120 ;  /* 0x00000078000079ed */ /* 0x0007e400080c0004 */
.L_x_252:
[----:B------:R-:W-:Y:S01]  /*edd0*/  UIADD3 UR4, UPT, UPT, UR62, 0x1, URZ ;  /* 0x000000013e047890 */ /* 0x000fe2000fffe0ff */
[----:B------:R-:W-:Y:S01]  /*ede0*/  MOV R94, R121 ;  /* 0x00000079005e7202 */ /* 0x000fe20000000f00 */
[----:B------:R-:W-:Y:S02]  /*edf0*/  UIADD3 UR62, UPT, UPT, UR62, -0x1, URZ ;  /* 0xffffffff3e3e7890 */ /* 0x000fe4000fffe0ff */
[----:B------:R-:W-:-:S09]  /*ee00*/  UISETP.GT.U32.AND UP0, UPT, UR4, 0x1, UPT ;  /* 0x000000010400788c */ /* 0x000fd2000bf04070 */
[----:B------:R-:W-:Y:S05]  /*ee10*/  BRA.U UP0, `(.L_x_256) ;  /* 0xffffffdd00107547 */ /* 0x000fea000b83ffff */
.L_x_238:
[----:B------:R-:W-:-:S09]  /*ee20*/  UISETP.GE.AND UP0, UPT, UR61, 0x1, UPT ;  /* 0x000000013d00788c */ /* 0x000fd2000bf06270 */
[----:B------:R-:W-:Y:S05]  /*ee30*/  BRA.U !UP0, `(.L_x_257) ;  /* 0x0000003908107547 */ /* 0x000fea000b800000 */
[----:B------:R-:W-:Y:S01]  /*ee40*/  IADD3 R16, PT, PT, R138, UR39, RZ ;  /* 0x000000278a107c10 */ /* 0x000fe2000fffe0ff */
[----:B------:R-:W4:Y:S06]  /*ee50*/  LDCU UR37, c[0x0][0x704] ;  /* 0x0000e080ff2577ac */ /* 0x000f2c0008000800 */
.L_x_275:
[----:B-12---:R-:W-:Y:S01]  /*ee60*/  IADD3 R0, PT, PT, R136, UR47, RZ ;  /* 0x0000002f88007c10 */ /* 0x006fe2000fffe0ff */
[----:B------:R-:W-:-:S04]  /*ee70*/  UISETP.NE.AND UP0, UPT, UR58, URZ, UPT ;  /* 0x000000ff3a00728c */ /* 0x000fc8000bf05270 */
[----:B------:R-:W-:Y:S01]  /*ee80*/  USEL UR39, UR53, UR56, UP0 ;  /* 0x0000003835277287 */ /* 0x000fe20008000000 */
[----:B------:R-:W1:Y:S01]  /*ee90*/  SHFL.IDX PT, R0, R0, RZ, 0x1f ;  /* 0x00001fff00007589 */ /* 0x000e6200000e0000 */
[----:B------:R-:W-:Y:S01]  /*eea0*/  UISETP.GT.U32.AND UP0, UPT, UR46, 0x1, UPT ;  /* 0x000000012e00788c */ /* 0x000fe2000bf04070 */
[----:B-1----:R-:W-:-:S08]  /*eeb0*/  R2UR UR40, R0 ;  /* 0x00000000002872ca */ /* 0x002fd000000e0000 */
[----:B---3--:R-:W-:Y:S07]  /*eec0*/  BRA.U UP0, `(.L_x_258) ;  /* 0x0000000100047547 */ /* 0x008fee000b800000 */
[----:B----4-:R-:W-:Y:S05]  /*eed0*/  BPT.TRAP 0x1 ;  /* 0x000000040000795c */ /* 0x010fea0000300000 */
.L_x_258:
[----:B------:R-:W-:Y:S01]  /*eee0*/  IMAD.U32 R0, RZ, RZ, UR39 ;  /* 0x00000027ff007e24 */ /* 0x000fe2000f8e00ff */
[----:B------:R-:W-:-:S04]  /*eef0*/  ISETP.NE.AND P0, PT, R133, R134, PT ;  /* 0x000000868500720c */ /* 0x000fc80003f05270 */
[----:B------:R-:W-:-:S04]  /*ef00*/  SHF.L.U32 R0, R0, 0x1f, RZ ;  /* 0x0000001f00007819 */ /* 0x000fc800000006ff */
[----:B------:R-:W1:Y:S02]  /*ef10*/  SYNCS.PHASECHK.TRANS64.TRYWAIT P1, [UR45], R0 ;  /* 0x00000000ff0075a7 */ /* 0x000e64000802112d */
[----:B-1----:R-:W-:Y:S05]  /*ef20*/  @!P1 BRA `(.L_x_259) ;  /* 0x0000007800c49947 */ /* 0x002fea0003800000 */
.L_x_441:
[----:B------:R-:W-:Y:S05]  /*ef30*/  @!P0 BRA `(.L_x_260) ;  /* 0x0000000000408947 */ /* 0x000fea0003800000 */
[----:B-1----:R-:W-:Y:S01]  /*ef40*/  MOV R0, 0x8 ;  /* 0x0000000800007802 */ /* 0x002fe20000000f00 */
[----:B------:R-:W1:Y:S01]  /*ef50*/  LDCU.64 UR8, c[0x4][0xb0] ;  /* 0x01001600ff0877ac */ /* 0x000e620008000a00 */
[----:B------:R-:W-:Y:S02]  /*ef60*/  HFMA2 R12, -RZ, RZ, 0, 5.9604644775390625e-08 ;  /* 0x00000001ff0c7431 */ /* 0x000fe400000001ff */
[----:B------:R-:W-:Y:S01]  /*ef70*/  IMAD.MOV.U32 R8, RZ, RZ, 0x192 ;  /* 0x00000192ff087424 */ /* 0x000fe200078e00ff */
[----:B------:R5:W2:Y:S01]  /*ef80*/  LDC.64 R2, c[0x4][R0] ;  /* 0x0100000000027b82 */ /* 0x000aa20000000a00 */
[----:B------:R-:W3:Y:S01]  /*ef90*/  LDCU.64 UR6, c[0x4][0xb8] ;  /* 0x01001700ff0677ac */ /* 0x000ee20008000a00 */
[----:B------:R-:W-:Y:S01]  /*efa0*/  IMAD.MOV.U32 R13, RZ, RZ, RZ ;  /* 0x000000ffff0d7224 */ /* 0x000fe200078e00ff */
[----:B------:R-:W4:Y:S01]  /*efb0*/  LDCU.64 UR4, c[0x4][0x10] ;  /* 0x01000200ff0477ac */ /* 0x000f220008000a00 */
[----:B-1----:R-:W-:Y:S01]  /*efc0*/  IMAD.U32 R4, RZ, RZ, UR8 ;  /* 0x00000008ff047e24 */ /* 0x002fe2000f8e00ff */
[----:B------:R-:W-:Y:S01]  /*efd0*/  MOV R5, UR9 ;  /* 0x0000000900057c02 */ /* 0x000fe20008000f00 */
[----:B---3--:R-:W-:Y:S01]  /*efe0*/  IMAD.U32 R6, RZ, RZ, UR6 ;  /* 0x00000006ff067e24 */ /* 0x008fe2000f8e00ff */
[----:B------:R-:W-:Y:S01]  /*eff0*/  MOV R7, UR7 ;  /* 0x0000000700077c02 */ /* 0x000fe20008000f00 */
[----:B----4-:R-:W-:Y:S01]  /*f000*/  IMAD.U32 R10, RZ, RZ, UR4 ;  /* 0x00000004ff0a7e24 */ /* 0x010fe2000f8e00ff */
[----:B------:R-:W-:-:S02]  /*f010*/  MOV R11, UR5 ;  /* 0x00000005000b7c02 */ /* 0x000fc40008000f00 */
[----:B------:R-:W-:-:S07]  /*f020*/  LEPC R20, `(.L_x_260) ;  /* 0x000000001014794e */ /* 0x000fce0000000000 */
[----:B--2--5:R-:W-:Y:S05]  /*f030*/  CALL.ABS.NOINC R2 ;  /* 0x0000000002007343 */ /* 0x024fea0003c00000 */
.L_x_260:
[----:B------:R-:W-:Y:S05]  /*f040*/  WARPSYNC.ALL ;  /* 0x0000000000007948 */ /* 0x000fea0003800000 */
[----:B------:R-:W-:Y:S02]  /*f050*/  R2UR UR4, R132 ;  /* 0x00000000840472ca */ /* 0x000fe400000e0000 */
[----:B------:R-:W-:-:S11]  /*f060*/  ISETP.NE.AND P0, PT, R133, R134, PT ;  /* 0x000000868500720c */ /* 0x000fd60003f05270 */
[----:B--2---:R-:W2:Y:S02]  /*f070*/  LDTM.x32 R24, tmem[UR4] ;  /* 0x00000004001879ee */ /* 0x004ea400082c0000 */
[----:B--2---:R-:W-:Y:S05]  /*f080*/  @!P0 BRA `(.L_x_261) ;  /* 0x0000000000408947 */ /* 0x004fea0003800000 */
        /* <DEDUP_REMOVED lines=16> */
.L_x_261:
[----:B-1----:R-:W1:Y:S01]  /*f190*/  LDC R0, c[0x0][0x384] ;  /* 0x0000e100ff007b82 */ /* 0x002e620000000800 */
[----:B------:R-:W-:Y:S05]  /*f1a0*/  WARPSYNC.ALL ;  /* 0x0000000000007948 */ /* 0x000fea0003800000 */
[----:B------:R-:W-:Y:S01]  /*f1b0*/  UIADD3 UR12, UPT, UPT, UR51, 0x2, URZ ;  /* 0x00000002330c7890 */ /* 0x000fe2000fffe0ff */
[----:B------:R-:W-:Y:S01]  /*f1c0*/  MOV.SPILL R2, UR36 ;  /* 0x0000002400027c02 */ /* 0x000fe20009000f00 */
[----:B------:R-:W-:Y:S01]  /*f1d0*/  UIADD3 UR9, UPT, UPT, UR51, 0x5, URZ ;  /* 0x0000000533097890 */ /* 0x000fe2000fffe0ff */
[----:B------:R-:W-:Y:S01]  /*f1e0*/  R2UR UR4, R135 ;  /* 0x00000000870472ca */ /* 0x000fe200000e0000 */
[----:B------:R-:W-:-:S02]  /*f1f0*/  UIADD3 UR11, UPT, UPT, UR51, 0x3, URZ ;  /* 0x00000003330b7890 */ /* 0x000fc4000fffe0ff */
[----:B------:R-:W-:Y:S01]  /*f200*/  UIADD3 UR5, UPT, UPT, UR51, 0x9, URZ ;  /* 0x0000000933057890 */ /* 0x000fe2000fffe0ff */
[C---:B------:R-:W-:Y:S01]  /*f210*/  ISETP.GE.AND P6, PT, R16.reuse, UR12, PT ;  /* 0x0000000c10007c0c */ /* 0x040fe2000bfc6270 */
[----:B------:R-:W-:Y:S02]  /*f220*/  UIADD3 UR8, UPT, UPT, UR51, 0x6, URZ ;  /* 0x0000000633087890 */ /* 0x000fe4000fffe0ff */
[----:B------:R-:W-:Y:S01]  /*f230*/  UIADD3 UR6, UPT, UPT, UR51, 0x8, URZ ;  /* 0x0000000833067890 */ /* 0x000fe2000fffe0ff */
[----:B------:R-:W-:Y:S01]  /*f240*/  ISETP.GE.AND P2, PT, R16, UR11, PT ;  /* 0x0000000b10007c0c */ /* 0x000fe2000bf46270 */
[----:B------:R-:W-:Y:S02]  /*f250*/  UIADD3 UR10, UPT, UPT, UR51, 0x4, URZ ;  /* 0x00000004330a7890 */ /* 0x000fe4000fffe0ff */
[----:B------:R-:W-:Y:S02]  /*f260*/  UIADD3 UR7, UPT, UPT, UR51, 0x7, URZ ;  /* 0x0000000733077890 */ /* 0x000fe4000fffe0ff */
[----:B------:R-:W-:Y:S01]  /*f270*/  UIADD3 UR76, UPT, UPT, UR51, 0xc, URZ ;  /* 0x0000000c334c7890 */ /* 0x000fe2000fffe0ff */
[----:B------:R-:W2:Y:S01]  /*f280*/  LDTM.x32 R56, tmem[UR4] ;  /* 0x00000004003879ee */ /* 0x000ea200082c0000 */
[C---:B-1----:R-:W-:Y:S01]  /*f290*/  ISETP.LE.AND P1, PT, R0.reuse, UR12, PT ;  /* 0x0000000c00007c0c */ /* 0x042fe2000bf23270 */
[----:B------:R-:W-:Y:S01]  /*f2a0*/  UIADD3 UR77, UPT, UPT, UR51, 0xb, URZ ;  /* 0x0000000b334d7890 */ /* 0x000fe2000fffe0ff */
[----:B------:R-:W-:Y:S01]  /*f2b0*/  ISETP.LE.AND P0, PT, R0, UR9, PT ;  /* 0x0000000900007c0c */ /* 0x000fe2000bf03270 */
[----:B------:R-:W-:Y:S01]  /*f2c0*/  UIADD3 UR36, UPT, UPT, UR51, 0xa, URZ ;  /* 0x0000000a33247890 */ /* 0x000fe2000fffe0ff */
[----:B------:R-:W-:Y:S01]  /*f2d0*/  FSEL R26, R26, -INF , !P1 ;  /* 0xff8000001a1a7808 */ /* 0x000fe20004800000 */
[----:B------:R-:W-:Y:S01]  /*f2e0*/  UIADD3 UR73, UPT, UPT, UR51, 0xf, URZ ;  /* 0x0000000f33497890 */ /* 0x000fe2000fffe0ff */
[----:B------:R-:W-:Y:S01]  /*f2f0*/  ISETP.LE.AND P3, PT, R0, UR11, PT ;  /* 0x0000000b00007c0c */ /* 0x000fe2000bf63270 */
[----:B------:R-:W-:Y:S01]  /*f300*/  UIADD3 UR74, UPT, UPT, UR51, 0xe, URZ ;  /* 0x0000000e334a7890 */ /* 0x000fe2000fffe0ff */
[----:B------:R-:W-:Y:S01]  /*f310*/  ISETP.GE.AND P1, PT, R16, UR9, PT ;  /* 0x0000000910007c0c */ /* 0x000fe2000bf26270 */
[----:B------:R-:W-:Y:S01]  /*f320*/  UIADD3 UR75, UPT, UPT, UR51, 0xd, URZ ;  /* 0x0000000d334b7890 */ /* 0x000fe2000fffe0ff */
[----:B------:R-:W-:Y:S01]  /*f330*/  FSEL R29, R29, -INF , !P0 ;  /* 0xff8000001d1d7808 */ /* 0x000fe20004000000 */
[----:B------:R-:W-:Y:S01]  /*f340*/  UIADD3 UR70, UPT, UPT, UR51, 0x12, URZ ;  /* 0x0000001233467890 */ /* 0x000fe2000fffe0ff */
[----:B------:R-:W-:Y:S01]  /*f350*/  FSEL R27, R27, -INF , !P3 ;  /* 0xff8000001b1b7808 */ /* 0x000fe20005800000 */
[----:B------:R-:W-:Y:S01]  /*f360*/  UIADD3 UR71, UPT, UPT, UR51, 0x11, URZ ;  /* 0x0000001133477890 */ /* 0x000fe2000fffe0ff */
[----:B------:R-:W-:Y:S01]  /*f370*/  FSEL R105, R29, -INF , P1 ;  /* 0xff8000001d697808 */ /* 0x000fe20000800000 */
[----:B------:R-:W-:Y:S01]  /*f380*/  UIADD3 UR72, UPT, UPT, UR51, 0x10, URZ ;  /* 0x0000001033487890 */ /* 0x000fe2000fffe0ff */
[C---:B------:R-:W-:Y:S01]  /*f390*/  ISETP.LE.AND P1, PT, R0.reuse, UR5, PT ;  /* 0x0000000500007c0c */ /* 0x040fe2000bf23270 */
[----:B------:R-:W-:Y:S01]  /*f3a0*/  UIADD3 UR67, UPT, UPT, UR51, 0x15, URZ ;  /* 0x0000001533437890 */ /* 0x000fe2000fffe0ff */
[----:B------:R-:W-:Y:S01]  /*f3b0*/  FSEL R93, R27, -INF , P2 ;  /* 0xff8000001b5d7808 */ /* 0x000fe20001000000 */
[----:B------:R-:W-:Y:S01]  /*f3c0*/  UIADD3 UR68, UPT, UPT, UR51, 0x14, URZ ;  /* 0x0000001433447890 */ /* 0x000fe2000fffe0ff */
[C---:B------:R-:W-:Y:S01]  /*f3d0*/  ISETP.LE.AND P3, PT, R0.reuse, UR8, PT ;  /* 0x0000000800007c0c */ /* 0x040fe2000bf63270 */
[----:B------:R-:W-:Y:S01]  /*f3e0*/  UIADD3 UR69, UPT, UPT, UR51, 0x13, URZ ;  /* 0x0000001333457890 */ /* 0x000fe2000fffe0ff */
[C---:B------:R-:W-:Y:S01]  /*f3f0*/  ISETP.LE.AND P0, PT, R0.reuse, UR6, PT ;  /* 0x0000000600007c0c */ /* 0x040fe2000bf03270 */
[----:B------:R-:W-:Y:S01]  /*f400*/  UIADD3 UR64, UPT, UPT, UR51, 0x18, URZ ;  /* 0x0000001833407890 */ /* 0x000fe2000fffe0ff */
[----:B------:R-:W-:Y:S01]  /*f410*/  FSEL R27, R33, -INF , !P1 ;  /* 0xff800000211b7808 */ /* 0x000fe20004800000 */
[----:B------:R-:W-:Y:S01]  /*f420*/  UIADD3 UR65, UPT, UPT, UR51, 0x17, URZ ;  /* 0x0000001733417890 */ /* 0x000fe2000fffe0ff */
[C---:B------:R-:W-:Y:S01]  /*f430*/  ISETP.LE.AND P5, PT, R0.reuse, UR10, PT ;  /* 0x0000000a00007c0c */ /* 0x040fe2000bfa3270 */
[----:B------:R-:W-:Y:S01]  /*f440*/  UIADD3 UR66, UPT, UPT, UR51, 0x16, URZ ;  /* 0x0000001633427890 */ /* 0x000fe2000fffe0ff */
[C---:B------:R-:W-:Y:S01]  /*f450*/  ISETP.LE.AND P2, PT, R0.reuse, UR7, PT ;  /* 0x0000000700007c0c */ /* 0x040fe2000bf43270 */
[----:B------:R-:W-:Y:S01]  /*f460*/  UIADD3 UR61, UPT, UPT, UR51, 0x1b, URZ ;  /* 0x0000001b333d7890 */ /* 0x000fe2000fffe0ff */
[----:B------:R-:W-:Y:S01]  /*f470*/  ISETP.LE.AND P1, PT, R0, UR76, PT ;  /* 0x0000004c00007c0c */ /* 0x000fe2000bf23270 */
[----:B------:R-:W-:Y:S01]  /*f480*/  UIADD3 UR62, UPT, UPT, UR51, 0x1a, URZ ;  /* 0x0000001a333e7890 */ /* 0x000fe2000fffe0ff */
[----:B------:R-:W-:Y:S01]  /*f490*/  FSEL R92, R26, -INF , P6 ;  /* 0xff8000001a5c7808 */ /* 0x000fe20003000000 */
[----:B------:R-:W-:Y:S01]  /*f4a0*/  UIADD3 UR63, UPT, UPT, UR51, 0x19, URZ ;  /* 0x00000019333f7890 */ /* 0x000fe2000fffe0ff */
[----:B------:R-:W-:Y:S01]  /*f4b0*/  FSEL R22, R30, -INF , !P3 ;  /* 0xff8000001e167808 */ /* 0x000fe20005800000 */
[----:B------:R-:W-:Y:S01]  /*f4c0*/  UIADD3 UR35, UPT, UPT, UR51, 0x1e, URZ ;  /* 0x0000001e33237890 */ /* 0x000fe2000fffe0ff */
[----:B------:R-:W-:Y:S01]  /*f4d0*/  FSEL R26, R32, -INF , !P0 ;  /* 0xff800000201a7808 */ /* 0x000fe20004000000 */
[----:B------:R-:W-:Y:S01]  /*f4e0*/  UIADD3 UR59, UPT, UPT, UR51, 0x1d, URZ ;  /* 0x0000001d333b7890 */ /* 0x000fe2000fffe0ff */
[----:B------:R-:W-:Y:S01]  /*f4f0*/  ISETP.GE.AND P4, PT, R16, UR10, PT ;  /* 0x0000000a10007c0c */ /* 0x000fe2000bf86270 */
[----:B------:R-:W-:Y:S01]  /*f500*/  UIADD3 UR60, UPT, UPT, UR51, 0x1c, URZ ;  /* 0x0000001c333c7890 */ /* 0x000fe2000fffe0ff */
[----:B------:R-:W-:Y:S01]  /*f510*/  FSEL R28, R28, -INF , !P5 ;  /* 0xff8000001c1c7808 */ /* 0x000fe20006800000 */
[----:B------:R-:W-:Y:S01]  /*f520*/  UIADD3 UR32, UPT, UPT, UR51, 0x21, URZ ;  /* 0x0000002133207890 */ /* 0x000fe2000fffe0ff */
[----:B------:R-:W-:Y:S01]  /*f530*/  FSEL R23, R31, -INF , !P2 ;  /* 0xff8000001f177808 */ /* 0x000fe20005000000 */
[----:B------:R-:W-:Y:S01]  /*f540*/  UIADD3 UR33, UPT, UPT, UR51, 0x20, URZ ;  /* 0x0000002033217890 */ /* 0x000fe2000fffe0ff */
[----:B------:R-:W-:Y:S01]  /*f550*/  ISETP.LE.AND P0, PT, R0, UR77, PT ;  /* 0x0000004d00007c0c */ /* 0x000fe2000bf03270 */
[----:B------:R-:W-:Y:S01]  /*f560*/  UIADD3 UR34, UPT, UPT, UR51, 0x1f, URZ ;  /* 0x0000001f33227890 */ /* 0x000fe2000fffe0ff */
[----:B------:R-:W-:Y:S01]  /*f570*/  FSEL R30, R36, -INF , !P1 ;  /* 0xff800000241e7808 */ /* 0x000fe20004800000 */
        /* <DEDUP_REMOVED lines=11> */
[C---:B------:R-:W-:Y:S01]  /*f630*/  ISETP.LE.AND P0, PT, R0.reuse, UR74, PT ;  /* 0x0000004a00007c0c */ /* 0x040fe2000bf03270 */
[----:B------:R-:W-:Y:S01]  /*f640*/  UIADD3 UR23, UPT, UPT, UR51, 0x2a, URZ ;  /* 0x0000002a33177890 */ /* 0x000fe2000fffe0ff */
[----:B------:R-:W-:Y:S01]  /*f650*/  FSEL R33, R39, -INF , !P1 ;  /* 0xff80000027217808 */ /* 0x000fe20004800000 */
[----:B------:R-:W-:Y:S01]  /*f660*/  UIADD3 UR24, UPT, UPT, UR51, 0x29, URZ ;  /* 0x0000002933187890 */ /* 0x000fe2000fffe0ff */
[C---:B------:R-:W-:Y:S01]  /*f670*/  ISETP.LE.AND P2, PT, R0.reuse, UR75, PT ;  /* 0x0000004b00007c0c */ /* 0x040fe2000bf43270 */
[----:B------:R-:W-:Y:S01]  /*f680*/  UIADD3 UR25, UPT, UPT, UR51, 0x28, URZ ;  /* 0x0000002833197890 */ /* 0x000fe2000fffe0ff */
[----:B------:R-:W-:Y:S01]  /*f690*/  ISETP.LE.AND P1, PT, R0, UR70, PT ;  /* 0x0000004600007c0c */ /* 0x000fe2000bf23270 */
        /* <DEDUP_REMOVED lines=29> */
[----:B------:R-:W-:-:S02]  /*f870*/  ISETP.LE.AND P0, PT, R0, UR65, PT ;  /* 0x0000004100007c0c */ /* 0x000fc4000bf03270 */
[----:B------:R-:W-:Y:S02]  /*f880*/  FSEL R48, R48, -INF , !P1 ;  /* 0xff80000030307808 */ /* 0x000fe40004800000 */
[C---:B------:R-:W-:Y:S02]  /*f890*/  ISETP.LE.AND P2, PT, R0.reuse, UR66, PT ;  /* 0x0000004200007c0c */ /* 0x040fe4000bf43270 */
[----:B------:R-:W-:Y:S02]  /*f8a0*/  ISETP.LE.AND P1, PT, R0, UR61, PT ;  /* 0x0000003d00007c0c */ /* 0x000fe4000bf23270 */
[----:B------:R-:W-:Y:S02]  /*f8b0*/  FSEL R47, R47, -INF , !P0 ;  /* 0xff8000002f2f7808 */ /* 0x000fe40004000000 */
[----:B------:R-:W-:Y:S02]  /*f8c0*/  FSEL R46, R46, -INF , !P2 ;  /* 0xff8000002e2e7808 */ /* 0x000fe40005000000 */
        /* <DEDUP_REMOVED lines=13> */
[----:B--2---:R-:W-:Y:S02]  /*f9a0*/  FSEL R57, R57, -INF , !P1 ;  /* 0xff80000039397808 */ /* 0x004fe40004800000 */
        /* <DEDUP_REMOVED lines=32> */
[----:B------:R-:W-:Y:S01]  /*fbb0*/  ISETP.GE.AND P6, PT, R16, UR8, PT ;  /* 0x0000000810007c0c */ /* 0x000fe2000bfc6270 */
[----:B------:R-:W-:Y:S01]  /*fbc0*/  UIADD3 UR8, UPT, UPT, UR51, 0x39, URZ ;  /* 0x0000003933087890 */ /* 0x000fe2000fffe0ff */
[----:B------:R-:W-:Y:S02]  /*fbd0*/  FSEL R71, R71, -INF , !P0 ;  /* 0xff80000047477808 */ /* 0x000fe40004000000 */
[----:B------:R-:W-:-:S02]  /*fbe0*/  FSEL R70, R70, -INF , !P2 ;  /* 0xff80000046467808 */ /* 0x000fc40005000000 */
[C---:B------:R-:W-:Y:S02]  /*fbf0*/  ISETP.LE.AND P0, PT, R0.reuse, UR15, PT ;  /* 0x0000000f00007c0c */ /* 0x040fe4000bf03270 */
[----:B------:R-:W-:Y:S02]  /*fc00*/  FSEL R75, R75, -INF , !P1 ;  /* 0xff8000004b4b7808 */ /* 0x000fe40004800000 */
[C---:B------:R-:W-:Y:S02]  /*fc10*/  ISETP.LE.AND P2, PT, R0.reuse, UR16, PT ;  /* 0x0000001000007c0c */ /* 0x040fe4000bf43270 */
[----:B------:R-:W-:Y:S02]  /*fc20*/  ISETP.LE.AND P1, PT, R0, UR11, PT ;  /* 0x0000000b00007c0c */ /* 0x000fe4000bf23270 */
[----:B------:R-:W-:Y:S01]  /*fc30*/  ISETP.GE.AND P4, PT, R16, UR6, PT ;  /* 0x0000000610007c0c */ /* 0x000fe2000bf86270 */
[----:B------:R-:W-:Y:S01]  /*fc40*/  UIADD3 UR6, UPT, UPT, UR51, 0x3b, URZ ;  /* 0x0000003b33067890 */ /* 0x000fe2000fffe0ff */
[----:B------:R-:W-:-:S02]  /*fc50*/  FSEL R74, R74, -INF , !P0 ;  /* 0xff8000004a4a7808 */ /* 0x000fc40004000000 */
[----:B------:R-:W-:Y:S02]  /*fc60*/  FSEL R73, R73, -INF , !P2 ;  /* 0xff80000049497808 */ /* 0x000fe40005000000 */
[----:B------:R-:W-:Y:S02]  /*fc70*/  ISETP.LE.AND P0, PT, R0, UR12, PT ;  /* 0x0000000c00007c0c */ /* 0x000fe4000bf03270 */
[----:B------:R-:W-:Y:S02]  /*fc80*/  FSEL R78, R78, -INF , !P1 ;  /* 0xff8000004e4e7808 */ /* 0x000fe40004800000 */
[C---:B------:R-:W-:Y:S02]  /*fc90*/  ISETP.LE.AND P2, PT, R0.reuse, UR13, PT ;  /* 0x0000000d00007c0c */ /* 0x040fe4000bf43270 */
[----:B------:R-:W-:Y:S02]  /*fca0*/  ISETP.LE.AND P1, PT, R0, UR8, PT ;  /* 0x0000000800007c0c */ /* 0x000fe4000bf23270 */
[----:B------:R-:W-:Y:S01]  /*fcb0*/  ISETP.GE.AND P5, PT, R16, UR7, PT ;  /* 0x0000000710007c0c */ /* 0x000fe2000bfa6270 */
[----:B------:R-:W-:Y:S01]  /*fcc0*/  UIADD3 UR7, UPT, UPT, UR51, 0x3a, URZ ;  /* 0x0000003a33077890 */ /* 0x000fe2000fffe0ff */
[----:B------:R-:W-:-:S02]  /*fcd0*/  FSEL R77, R77, -INF , !P0 ;  /* 0xff8000004d4d7808 */ /* 0x000fc40004000000 */
[----:B------:R-:W-:Y:S02]  /*fce0*/  FSEL R76, R76, -INF , !P2 ;  /* 0xff8000004c4c7808 */ /* 0x000fe40005000000 */
        /* <DEDUP_REMOVED lines=10> */
[----:B------:R-:W-:Y:S02]  /*fd90*/  FSEL R26, R26, -INF , P4 ;  /* 0xff8000001a1a7808 */ /* 0x000fe40002000000 */
[----:B------:R-:W-:Y:S01]  /*fda0*/  ISETP.GE.AND P2, PT, R16, UR36, PT ;  /* 0x0000002410007c0c */ /* 0x000fe2000bf46270 */
[----:B------:R-:W-:Y:S01]  /*fdb0*/  UIADD3 UR36, UPT, UPT, UR51, 0x3e, URZ ;  /* 0x0000003e33247890 */ /* 0x000fe2000fffe0ff */
[----:B------:R-:W-:-:S02]  /*fdc0*/  ISETP.LE.AND P1, PT, R0, UR4, PT ;  /* 0x0000000400007c0c */ /* 0x000fc4000bf23270 */
[C---:B------:R-:W-:Y:S01]  /*fdd0*/  ISETP.GE.AND P4, PT, R16.reuse, UR76, PT ;  /* 0x0000004c10007c0c */ /* 0x040fe2000bf86270 */
[----:B------:R-:W-:Y:S01]  /*fde0*/  UIADD3 UR76, UPT, UPT, UR51, 0x3e, URZ ;  /* 0x0000003e334c7890 */ /* 0x000fe2000fffe0ff */
[----:B------:R-:W-:Y:S02]  /*fdf0*/  FSEL R27, R27, -INF , P3 ;  /* 0xff8000001b1b7808 */ /* 0x000fe40001800000 */
[----:B------:R-:W-:Y:S02]  /*fe00*/  ISETP.GE.AND P3, PT, R16, UR75, PT ;  /* 0x0000004b10007c0c */ /* 0x000fe4000bf66270 */
[----:B------:R-:W-:Y:S02]  /*fe10*/  FSEL R82, R82, -INF , !P0 ;  /* 0xff80000052527808 */ /* 0x000fe40004000000 */
[----:B------:R-:W-:Y:S02]  /*fe20*/  ISETP.LE.AND P0, PT, R0, UR5, PT ;  /* 0x0000000500007c0c */ /* 0x000fe4000bf03270 */
[----:B------:R-:W-:-:S02]  /*fe30*/  FSEL R85, R85, -INF , !P1 ;  /* 0xff80000055557808 */ /* 0x000fc40004800000 */
[----:B------:R-:W-:Y:S02]  /*fe40*/  FSEL R28, R28, -INF , P2 ;  /* 0xff8000001c1c7808 */ /* 0x000fe40001000000 */
[----:B------:R-:W-:Y:S02]  /*fe50*/  FSEL R30, R30, -INF , P4 ;  /* 0xff8000001e1e7808 */ /* 0x000fe40002000000 */
[C---:B------:R-:W-:Y:S01]  /*fe60*/  ISETP.GE.AND P1, PT, R16.reuse, UR77, PT ;  /* 0x0000004d10007c0c */ /* 0x040fe2000bf26270 */
[----:B------:R-:W-:Y:S01]  /*fe70*/  UIADD3 UR77, UPT, UPT, UR51, 0x1, URZ ;  /* 0x00000001334d7890 */ /* 0x000fe2000fffe0ff */
[C---:B------:R-:W-:Y:S02]  /*fe80*/  ISETP.GE.AND P2, PT, R16.reuse, UR74, PT ;  /* 0x0000004a10007c0c */ /* 0x040fe4000bf46270 */
[----:B------:R-:W-:Y:S02]  /*fe90*/  ISETP.GE.AND P4, PT, R16, UR72, PT ;  /* 0x0000004810007c0c */ /* 0x000fe4000bf86270 */
[----:B------:R-:W-:-:S02]  /*fea0*/  FSEL R31, R31, -INF , P3 ;  /* 0xff8000001f1f7808 */ /* 0x000fc40001800000 */
[----:B------:R-:W-:Y:S02]  /*feb0*/  ISETP.GE.AND P3, PT, R16, UR71, PT ;  /* 0x0000004710007c0c */ /* 0x000fe4000bf66270 */
[----:B------:R-:W-:Y:S02]  /*fec0*/  FSEL R84, R84, -INF , !P0 ;  /* 0xff80000054547808 */ /* 0x000fe40004000000 */
[----:B------:R-:W-:Y:S02]  /*fed0*/  ISETP.LE.AND P0, PT, R0, UR36, PT ;  /* 0x0000002400007c0c */ /* 0x000fe4000bf03270 */
[----:B------:R-:W-:Y:S02]  /*fee0*/  FSEL R29, R29, -INF , P1 ;  /* 0xff8000001d1d7808 */ /* 0x000fe40000800000 */
[----:B------:R-:W-:Y:S02]  /*fef0*/  FSEL R32, R32, -INF , P2 ;  /* 0xff80000020207808 */ /* 0x000fe40001000000 */
[----:B------:R-:W-:-:S02]  /*ff00*/  FSEL R34, R34, -INF , P4 ;  /* 0xff80000022227808 */ /* 0x000fc40002000000 */
[C---:B------:R-:W-:Y:S02]  /*ff10*/  ISETP.GE.AND P1, PT, R16.reuse, UR73, PT ;  /* 0x0000004910007c0c */ /* 0x040fe4000bf26270 */
[C---:B------:R-:W-:Y:S02]  /*ff20*/  ISETP.GE.AND P2, PT, R16.reuse, UR70, PT ;  /* 0x0000004610007c0c */ /* 0x040fe4000bf46270 */
[C---:B------:R-:W-:Y:S02]  /*ff30*/  ISETP.GE.AND P4, PT, R16.reuse, UR68, PT ;  /* 0x0000004410007c0c */ /* 0x040fe4000bf86270 */
[----:B------:R-:W-:Y:S02]  /*ff40*/  FSEL R35, R35, -INF , P3 ;  /* 0xff80000023237808 */ /* 0x000fe40001800000 */
[----:B------:R-:W-:Y:S02]  /*ff50*/  ISETP.GE.AND P3, PT, R16, UR67, PT ;  /* 0x0000004310007c0c */ /* 0x000fe4000bf66270 */
[----:B------:R-:W-:-:S02]  /*ff60*/  FSEL R86, R86, -INF , !P0 ;  /* 0xff80000056567808 */ /* 0x000fc40004000000 */
[----:B------:R-:W-:Y:S02]  /*ff70*/  ISETP.LE.AND P0, PT, R0, UR51, PT ;  /* 0x0000003300007c0c */ /* 0x000fe4000bf03270 */
[----:B------:R-:W-:Y:S02]  /*ff80*/  FSEL R33, R33, -INF , P1 ;  /* 0xff80000021217808 */ /* 0x000fe40000800000 */
[----:B------:R-:W-:Y:S02]  /*ff90*/  FSEL R36, R36, -INF , P2 ;  /* 0xff80000024247808 */ /* 0x000fe40001000000 */
[----:B------:R-:W-:Y:S02]  /*ffa0*/  FSEL R38, R38, -INF , P4 ;  /* 0xff80000026267808 */ /* 0x000fe40002000000 */
[C---:B------:R-:W-:Y:S02]  /*ffb0*/  ISETP.GE.AND P1, PT, R16.reuse, UR69, PT ;  /* 0x0000004510007c0c */ /* 0x040fe4000bf26270 */
[----:B------:R-:W-:-:S02]  /*ffc0*/  ISETP.GE.AND P2, PT, R16, UR66, PT ;  /* 0x0000004210007c0c */ /* 0x000fc4000bf46270 */
[C---:B------:R-:W-:Y:S02]  /*ffd0*/  ISETP.GE.AND P4, PT, R16.reuse, UR64, PT ;  /* 0x0000004010007c0c */ /* 0x040fe4000bf86270 */
[----:B------:R-:W-:Y:S02]  /*ffe0*/  FSEL R39, R39, -INF , P3 ;  /* 0xff80000027277808 */ /* 0x000fe40001800000 */
[----:B------:R-:W-:Y:S02]  /*fff0*/  ISETP.GE.AND P3, PT, R16, UR63, PT ;  /* 0x0000003f10007c0c */ /* 0x000fe4000bf66270 */
[----:B------:R-:W-:Y:S02]  /*10000*/  FSEL R24, R24, -INF , !P0 ;  /* 0xff80000018187808 */ /* 0x000fe40004000000 */
[----:B------:R-:W-:Y:S01]  /*10010*/  ISETP.LE.AND P0, PT, R0, UR77, PT ;  /* 0x0000004d00007c0c */ /* 0x000fe2000bf03270 */
[----:B------:R-:W-:Y:S01]  /*10020*/  UIADD3 UR77, UPT, UPT, UR51, 0x3f, URZ ;  /* 0x0000003f334d7890 */ /* 0x000fe2000fffe0ff */
[----:B------:R-:W-:-:S02]  /*10030*/  FSEL R37, R37, -INF , P1 ;  /* 0xff80000025257808 */ /* 0x000fc40000800000 */
[----:B------:R-:W-:Y:S02]  /*10040*/  FSEL R46, R46, -INF , P2 ;  /* 0xff8000002e2e7808 */ /* 0x000fe40001000000 */
[----:B------:R-:W-:Y:S02]  /*10050*/  FSEL R48, R48, -INF , P4 ;  /* 0xff80000030307808 */ /* 0x000fe40002000000 */
[C---:B------:R-:W-:Y:S02]  /*10060*/  ISETP.GE.AND P1, PT, R16.reuse, UR65, PT ;  /* 0x0000004110007c0c */ /* 0x040fe4000bf26270 */
[C---:B------:R-:W-:Y:S02]  /*10070*/  ISETP.GE.AND P2, PT, R16.reuse, UR62, PT ;  /* 0x0000003e10007c0c */ /* 0x040fe4000bf46270 */
[----:B------:R-:W-:Y:S02]  /*10080*/  ISETP.GE.AND P4, PT, R16, UR60, PT ;  /* 0x0000003c10007c0c */ /* 0x000fe4000bf86270 */
[----:B------:R-:W-:-:S02]  /*10090*/  FSEL R49, R49, -INF , P3 ;  /* 0xff80000031317808 */ /* 0x000fc40001800000 */
[----:B------:R-:W-:Y:S02]  /*100a0*/  ISETP.GE.AND P3, PT, R16, UR59, PT ;  /* 0x0000003b10007c0c */ /* 0x000fe4000bf66270 */
[----:B------:R-:W-:Y:S02]  /*100b0*/  FSEL R47, R47, -INF , P1 ;  /* 0xff8000002f2f7808 */ /* 0x000fe40000800000 */
[----:B------:R-:W-:Y:S02]  /*100c0*/  FSEL R50, R50, -INF , P2 ;  /* 0xff80000032327808 */ /* 0x000fe40001000000 */
[----:B------:R-:W-:Y:S02]  /*100d0*/  FSEL R52, R52, -INF , P4 ;  /* 0xff80000034347808 */ /* 0x000fe40002000000 */
[----:B------:R-:W-:Y:S02]  /*100e0*/  FSEL R25, R25, -INF , !P0 ;  /* 0xff80000019197808 */ /* 0x000fe40004000000 */
[----:B------:R-:W-:-:S02]  /*100f0*/  ISETP.GE.AND P1, PT, R16, UR61, PT ;  /* 0x0000003d10007c0c */ /* 0x000fc4000bf26270 */
[C---:B------:R-:W-:Y:S02]  /*10100*/  ISETP.GE.AND P2, PT, R16.reuse, UR35, PT ;  /* 0x0000002310007c0c */ /* 0x040fe4000bf46270 */
[----:B------:R-:W-:Y:S02]  /*10110*/  ISETP.GE.AND P4, PT, R16, UR33, PT ;  /* 0x0000002110007c0c */ /* 0x000fe4000bf86270 */
[----:B------:R-:W-:Y:S02]  /*10120*/  FSEL R53, R53, -INF , P3 ;  /* 0xff80000035357808 */ /* 0x000fe40001800000 */
[----:B------:R-:W-:Y:S02]  /*10130*/  ISETP.LE.AND P0, PT, R0, UR77, PT ;  /* 0x0000004d00007c0c */ /* 0x000fe4000bf03270 */
[----:B------:R-:W-:Y:S02]  /*10140*/  ISETP.GE.AND P3, PT, R16, UR32, PT ;  /* 0x0000002010007c0c */ /* 0x000fe4000bf66270 */
[----:B------:R-:W-:-:S02]  /*10150*/  FSEL R51, R51, -INF , P1 ;  /* 0xff80000033337808 */ /* 0x000fc40000800000 */
[----:B------:R-:W-:Y:S02]  /*10160*/  FSEL R54, R54, -INF , P2 ;  /* 0xff80000036367808 */ /* 0x000fe40001000000 */
[----:B------:R-:W-:Y:S02]  /*10170*/  FSEL R40, R56, -INF , P4 ;  /* 0xff80000038287808 */ /* 0x000fe40002000000 */
[----:B------:R-:W-:Y:S02]  /*10180*/  FSEL R87, R87, -INF , !P0 ;  /* 0xff80000057577808 */ /* 0x000fe40004000000 */
[C---:B------:R-:W-:Y:S02]  /*10190*/  ISETP.GE.AND P1, PT, R16.reuse, UR34, PT ;  /* 0x0000002210007c0c */ /* 0x040fe4000bf26270 */
[C---:B------:R-:W-:Y:S02]  /*101a0*/  ISETP.GE.AND P2, PT, R16.reuse, UR31, PT ;  /* 0x0000001f10007c0c */ /* 0x040fe4000bf46270 */
[----:B------:R-:W-:-:S02]  /*101b0*/  ISETP.GE.AND P4, PT, R16, UR29, PT ;  /* 0x0000001d10007c0c */ /* 0x000fc4000bf86270 */
[----:B------:R-:W-:Y:S02]  /*101c0*/  FSEL R41, R57, -INF , P3 ;  /* 0xff80000039297808 */ /* 0x000fe40001800000 */
[C---:B------:R-:W-:Y:S02]  /*101d0*/  ISETP.GE.AND P0, PT, R16.reuse, UR51, PT ;  /* 0x0000003310007c0c */ /* 0x040fe4000bf06270 */
[----:B------:R-:W-:Y:S02]  /*101e0*/  FSEL R23, R23, -INF , P5 ;  /* 0xff80000017177808 */ /* 0x000fe40002800000 */
[C---:B------:R-:W-:Y:S02]  /*101f0*/  ISETP.GE.AND P3, PT, R16.reuse, UR28, PT ;  /* 0x0000001c10007c0c */ /* 0x040fe4000bf66270 */
[----:B------:R-:W-:Y:S02]  /*10200*/  ISETP.GT.AND P5, PT, R16, UR51, PT ;  /* 0x0000003310007c0c */ /* 0x000fe4000bfa4270 */
[----:B------:R-:W-:-:S02]  /*10210*/  FSEL R55, R55, -INF , P1 ;  /* 0xff80000037377808 */ /* 0x000fc40000800000 */
[----:B------:R-:W-:Y:S02]  /*10220*/  FSEL R42, R58, -INF , P2 ;  /* 0xff8000003a2a7808 */ /* 0x000fe40001000000 */
[----:B------:R-:W-:Y:S02]  /*10230*/  FSEL R44, R60, -INF , P4 ;  /* 0xff8000003c2c7808 */ /* 0x000fe40002000000 */
[C---:B------:R-:W-:Y:S02]  /*10240*/  ISETP.GE.AND P1, PT, R16.reuse, UR30, PT ;  /* 0x0000001e10007c0c */ /* 0x040fe4000bf26270 */
[C---:B------:R-:W-:Y:S02]  /*10250*/  ISETP.GE.AND P2, PT, R16.reuse, UR27, PT ;  /* 0x0000001b10007c0c */ /* 0x040fe4000bf46270 */
[----:B------:R-:W-:Y:S02]  /*10260*/  ISETP.GE.AND P4, PT, R16, UR25, PT ;  /* 0x0000001910007c0c */ /* 0x000fe4000bf86270 */
[----:B------:R-:W-:-:S02]  /*10270*/  FSEL R45, R61, -INF , P3 ;  /* 0xff8000003d2d7808 */ /* 0x000fc40001800000 */
[----:B------:R-:W-:Y:S02]  /*10280*/  FSEL R24, R24, -INF , P0 ;  /* 0xff80000018187808 */ /* 0x000fe40000000000 */
[----:B------:R-:W-:Y:S02]  /*10290*/  ISETP.GE.AND P3, PT, R16, UR24, PT ;  /* 0x0000001810007c0c */ /* 0x000fe4000bf66270 */
[----:B------:R-:W-:Y:S02]  /*102a0*/  FSEL R25, R25, -INF , P5 ;  /* 0xff80000019197808 */ /* 0x000fe40002800000 */
[----:B------:R-:W-:Y:S02]  /*102b0*/  FSEL R22, R22, -INF , P6 ;  /* 0xff80000016167808 */ /* 0x000fe40003000000 */
[----:B------:R-:W-:Y:S02]  /*102c0*/  FSEL R43, R59, -INF , P1 ;  /* 0xff8000003b2b7808 */ /* 0x000fe40000800000 */
[----:B------:R-:W-:-:S02]  /*102d0*/  FSEL R88, R62, -INF , P2 ;  /* 0xff8000003e587808 */ /* 0x000fc40001000000 */
[----:B------:R-:W-:Y:S02]  /*102e0*/  FSEL R90, R64, -INF , P4 ;  /* 0xff800000405a7808 */ /* 0x000fe40002000000 */
[----:B------:R-:W-:Y:S02]  /*102f0*/  FMNMX3 R0, R121, R24, R104, !PT ;  /* 0x0000001879007276 */ /* 0x000fe40007800068 */
[C---:B------:R-:W-:Y:S02]  /*10300*/  ISETP.GE.AND P1, PT, R16.reuse, UR26, PT ;  /* 0x0000001a10007c0c */ /* 0x040fe4000bf26270 */
[C---:B------:R-:W-:Y:S02]  /*10310*/  ISETP.GE.AND P2, PT, R16.reuse, UR23, PT ;  /* 0x0000001710007c0c */ /* 0x040fe4000bf46270 */
[----:B------:R-:W-:Y:S02]  /*10320*/  ISETP.GE.AND P4, PT, R16, UR21, PT ;  /* 0x0000001510007c0c */ /* 0x000fe4000bf86270 */
[----:B------:R-:W-:-:S02]  /*10330*/  FSEL R91, R65, -INF , P3 ;  /* 0xff800000415b7808 */ /* 0x000fc40001800000 */
[C---:B------:R-:W-:Y:S02]  /*10340*/  FMNMX3 R3, R121.reuse, R25, R105, !PT ;  /* 0x0000001979037276 */ /* 0x040fe40007800069 */
[----:B------:R-:W-:Y:S02]  /*10350*/  ISETP.GE.AND P3, PT, R16, UR20, PT ;  /* 0x0000001410007c0c */ /* 0x000fe4000bf66270 */
[----:B------:R-:W-:Y:S02]  /*10360*/  FMNMX3 R4, R121, R92, R22, !PT ;  /* 0x0000005c79047276 */ /* 0x000fe40007800016 */
[----:B------:R-:W-:Y:S02]  /*10370*/  FMNMX3 R0, R0, R26, R30, !PT ;  /* 0x0000001a00007276 */ /* 0x000fe4000780001e */
        /* <DEDUP_REMOVED lines=8> */
[----:B------:R-:W-:Y:S02]  /*10400*/  FMNMX3 R5, R121, R93, R23, !PT ;  /* 0x0000005d79057276 */ /* 0x000fe40007800017 */
[----:B------:R-:W-:Y:S02]  /*10410*/  FMNMX3 R4, R4, R28, R32, !PT ;  /* 0x0000001c04047276 */ /* 0x000fe40007800020 */
[----:B------:R-:W-:Y:S02]  /*10420*/  ISETP.GE.AND P3, PT, R16, UR16, PT ;  /* 0x0000001010007c0c */ /* 0x000fe4000bf66270 */
[----:B------:R-:W-:Y:S02]  /*10430*/  FMNMX3 R0, R0, R34, R38, !PT ;  /* 0x0000002200007276 */ /* 0x000fe40007800026 */
[----:B------:R-:W-:Y:S02]  /*10440*/  FMNMX3 R3, R3, R35, R39, !PT ;  /* 0x0000002303037276 */ /* 0x000fe40007800027 */
[----:B------:R-:W-:-:S02]  /*10450*/  FSEL R97, R67, -INF , P1 ;  /* 0xff80000043617808 */ /* 0x000fc40000800000 */
[----:B------:R-:W-:Y:S02]  /*10460*/  FSEL R98, R70, -INF , P2 ;  /* 0xff80000046627808 */ /* 0x000fe40001000000 */
[----:B------:R-:W-:Y:S02]  /*10470*/  FSEL R100, R72, -INF , P4 ;  /* 0xff80000048647808 */ /* 0x000fe40002000000 */
[----:B------:R-:W-:Y:S02]  /*10480*/  FMNMX3 R5, R5, R29, R33, !PT ;  /* 0x0000001d05057276 */ /* 0x000fe40007800021 */
[----:B------:R-:W-:Y:S02]  /*10490*/  FMNMX3 R4, R4, R36, R46, !PT ;  /* 0x0000002404047276 */ /* 0x000fe4000780002e */
[C---:B------:R-:W-:Y:S02]  /*104a0*/  ISETP.GE.AND P1, PT, R16.reuse, UR18, PT ;  /* 0x0000001210007c0c */ /* 0x040fe4000bf26270 */
[----:B------:R-:W-:-:S02]  /*104b0*/  ISETP.GE.AND P2, PT, R16, UR15, PT ;  /* 0x0000000f10007c0c */ /* 0x000fc4000bf46270 */
[C---:B------:R-:W-:Y:S02]  /*104c0*/  ISETP.GE.AND P4, PT, R16.reuse, UR13, PT ;  /* 0x0000000d10007c0c */ /* 0x040fe4000bf86270 */
[----:B------:R-:W-:Y:S02]  /*104d0*/  FSEL R101, R73, -INF , P3 ;  /* 0xff80000049657808 */ /* 0x000fe40001800000 */
[----:B------:R-:W-:Y:S02]  /*104e0*/  ISETP.GE.AND P3, PT, R16, UR12, PT ;  /* 0x0000000c10007c0c */ /* 0x000fe4000bf66270 */
[----:B------:R-:W-:Y:S02]  /*104f0*/  FMNMX3 R0, R0, R48, R52, !PT ;  /* 0x0000003000007276 */ /* 0x000fe40007800034 */
[----:B------:R-:W-:Y:S02]  /*10500*/  FMNMX3 R3, R3, R49, R53, !PT ;  /* 0x0000003103037276 */ /* 0x000fe40007800035 */
[----:B------:R-:W-:-:S02]  /*10510*/  FMNMX3 R5, R5, R37, R47, !PT ;  /* 0x0000002505057276 */ /* 0x000fc4000780002f */
[----:B------:R-:W-:Y:S02]  /*10520*/  FMNMX3 R4, R4, R50, R54, !PT ;  /* 0x0000003204047276 */ /* 0x000fe40007800036 */
[----:B------:R-:W-:Y:S02]  /*10530*/  FSEL R99, R71, -INF , P1 ;  /* 0xff80000047637808 */ /* 0x000fe40000800000 */
[----:B------:R-:W-:Y:S02]  /*10540*/  FSEL R102, R74, -INF , P2 ;  /* 0xff8000004a667808 */ /* 0x000fe40001000000 */
[----:B------:R-:W-:Y:S02]  /*10550*/  FSEL R122, R76, -INF , P4 ;  /* 0xff8000004c7a7808 */ /* 0x000fe40002000000 */
[C---:B------:R-:W-:Y:S02]  /*10560*/  ISETP.GE.AND P1, PT, R16.reuse, UR14, PT ;  /* 0x0000000e10007c0c */ /* 0x040fe4000bf26270 */
[----:B------:R-:W-:-:S02]  /*10570*/  ISETP.GE.AND P2, PT, R16, UR11, PT ;  /* 0x0000000b10007c0c */ /* 0x000fc4000bf46270 */
[----:B------:R-:W-:Y:S02]  /*10580*/  ISETP.GE.AND P4, PT, R16, UR9, PT ;  /* 0x0000000910007c0c */ /* 0x000fe4000bf86270 */
[----:B------:R-:W-:Y:S02]  /*10590*/  FSEL R123, R77, -INF , P3 ;  /* 0xff8000004d7b7808 */ /* 0x000fe40001800000 */
[----:B------:R-:W-:Y:S02]  /*105a0*/  FMNMX3 R0, R0, R40, R44, !PT ;  /* 0x0000002800007276 */ /* 0x000fe4000780002c */
[----:B------:R-:W-:Y:S02]  /*105b0*/  ISETP.GE.AND P3, PT, R16, UR8, PT ;  /* 0x0000000810007c0c */ /* 0x000fe4000bf66270 */
[----:B------:R-:W-:Y:S02]  /*105c0*/  FMNMX3 R3, R3, R41, R45, !PT ;  /* 0x0000002903037276 */ /* 0x000fe4000780002d */
[----:B------:R-:W-:-:S02]  /*105d0*/  FMNMX3 R5, R5, R51, R55, !PT ;  /* 0x0000003305057276 */ /* 0x000fc40007800037 */
[----:B------:R-:W-:Y:S02]  /*105e0*/  FMNMX3 R4, R4, R42, R88, !PT ;  /* 0x0000002a04047276 */ /* 0x000fe40007800058 */
[----:B------:R-:W-:Y:S02]  /*105f0*/  R2UR.FILL UR36, R2 ;  /* 0x00000000022472ca */ /* 0x000fe400004e0000 */
[----:B------:R-:W-:Y:S02]  /*10600*/  FSEL R103, R75, -INF , P1 ;  /* 0xff8000004b677808 */ /* 0x000fe40000800000 */
[----:B------:R-:W-:Y:S02]  /*10610*/  FSEL R124, R78, -INF , P2 ;  /* 0xff8000004e7c7808 */ /* 0x000fe40001000000 */
[----:B------:R-:W-:Y:S02]  /*10620*/  FSEL R126, R80, -INF , P4 ;  /* 0xff800000507e7808 */ /* 0x000fe40002000000 */
[----:B------:R-:W-:-:S02]  /*10630*/  FMNMX3 R2, R0, R90, R68, !PT ;  /* 0x0000005a00027276 */ /* 0x000fc40007800044 */
[C---:B------:R-:W-:Y:S02]  /*10640*/  ISETP.GE.AND P1, PT, R16.reuse, UR10, PT ;  /* 0x0000000a10007c0c */ /* 0x040fe4000bf26270 */
[C---:B------:R-:W-:Y:S02]  /*10650*/  ISETP.GE.AND P2, PT, R16.reuse, UR7, PT ;  /* 0x0000000710007c0c */ /* 0x040fe4000bf46270 */
[C---:B------:R-:W-:Y:S02]  /*10660*/  ISETP.GE.AND P4, PT, R16.reuse, UR5, PT ;  /* 0x0000000510007c0c */ /* 0x040fe4000bf86270 */
[----:B------:R-:W-:Y:S02]  /*10670*/  FSEL R127, R81, -INF , P3 ;  /* 0xff800000517f7808 */ /* 0x000fe40001800000 */
[----:B------:R-:W-:Y:S02]  /*10680*/  FMNMX3 R0, R3, R91, R69, !PT ;  /* 0x0000005b03007276 */ /* 0x000fe40007800045 */
[----:B------:R-:W-:-:S02]  /*10690*/  ISETP.GE.AND P3, PT, R16, UR4, PT ;  /* 0x0000000410007c0c */ /* 0x000fc4000bf66270 */
[----:B------:R-:W-:Y:S02]  /*106a0*/  ISETP.GE.AND P6, PT, R16, UR76, PT ;  /* 0x0000004c10007c0c */ /* 0x000fe4000bfc6270 */
[----:B------:R-:W-:Y:S02]  /*106b0*/  FMNMX3 R5, R5, R43, R89, !PT ;  /* 0x0000002b05057276 */ /* 0x000fe40007800059 */
[----:B------:R-:W-:Y:S02]  /*106c0*/  FMNMX3 R4, R4, R96, R98, !PT ;  /* 0x0000006004047276 */ /* 0x000fe40007800062 */
[----:B------:R-:W-:Y:S02]  /*106d0*/  FMNMX3 R3, R2, R100, R122, !PT ;  /* 0x0000006402037276 */ /* 0x000fe4000780007a */
[----:B------:R-:W-:Y:S02]  /*106e0*/  FSEL R125, R79, -INF , P1 ;  /* 0xff8000004f7d7808 */ /* 0x000fe40000800000 */
[----:B------:R-:W-:-:S02]  /*106f0*/  FSEL R82, R82, -INF , P2 ;  /* 0xff80000052527808 */ /* 0x000fc40001000000 */
[----:B------:R-:W-:Y:S02]  /*10700*/  FSEL R128, R84, -INF , P4 ;  /* 0xff80000054807808 */ /* 0x000fe40002000000 */
[----:B------:R-:W-:Y:S02]  /*10710*/  FMNMX3 R2, R0, R101, R123, !PT ;  /* 0x0000006500027276 */ /* 0x000fe4000780007b */
[C---:B------:R-:W-:Y:S02]  /*10720*/  ISETP.GE.AND P1, PT, R16.reuse, UR6, PT ;  /* 0x0000000610007c0c */ /* 0x040fe4000bf26270 */
[----:B------:R-:W-:Y:S02]  /*10730*/  ISETP.GE.AND P2, PT, R16, UR77, PT ;  /* 0x0000004d10007c0c */ /* 0x000fe4000bf46270 */
[----:B------:R-:W-:Y:S02]  /*10740*/  FSEL R129, R85, -INF , P3 ;  /* 0xff80000055817808 */ /* 0x000fe40001800000 */
[----:B------:R-:W-:-:S02]  /*10750*/  FSEL R130, R86, -INF , P6 ;  /* 0xff80000056827808 */ /* 0x000fc40003000000 */
[----:B------:R-:W-:Y:S02]  /*10760*/  FMNMX3 R5, R5, R97, R99, !PT ;  /* 0x0000006105057276 */ /* 0x000fe40007800063 */
[----:B------:R-:W-:Y:S02]  /*10770*/  FMNMX3 R0, R4, R102, R124, !PT ;  /* 0x0000006604007276 */ /* 0x000fe4000780007c */
[----:B------:R-:W-:Y:S02]  /*10780*/  FMNMX3 R4, R3, R126, R128, !PT ;  /* 0x0000007e03047276 */ /* 0x000fe40007800080 */
[----:B------:R-:W-:Y:S02]  /*10790*/  FSEL R83, R83, -INF , P1 ;  /* 0xff80000053537808 */ /* 0x000fe40000800000 */
[----:B------:R-:W-:Y:S02]  /*107a0*/  FSEL R131, R87, -INF , P2 ;  /* 0xff80000057837808 */ /* 0x000fe40001000000 */
[----:B------:R-:W-:-:S02]  /*107b0*/  FMNMX3 R5, R5, R103, R125, !PT ;  /* 0x0000006705057276 */ /* 0x000fc4000780007d */
[----:B------:R-:W-:Y:S02]  /*107c0*/  FMNMX3 R3, R2, R127, R129, !PT ;  /* 0x0000007f02037276 */ /* 0x000fe40007800081 */
[----:B------:R-:W-:Y:S02]  /*107d0*/  FMNMX3 R0, R0, R82, R130, !PT ;  /* 0x0000005200007276 */ /* 0x000fe40007800082 */
[----:B------:R-:W-:Y:S02]  /*107e0*/  ISETP.NE.AND P0, PT, R133, R134, PT ;  /* 0x000000868500720c */ /* 0x000fe40003f05270 */
[----:B------:R-:W-:Y:S02]  /*107f0*/  FMNMX3 R2, R5, R83, R131, !PT ;  /* 0x0000005305027276 */ /* 0x000fe40007800083 */
        /* <DEDUP_REMOVED lines=21> */
.L_x_262:
[----:B------:R-:W-:Y:S05]  /*10950*/  WARPSYNC.ALL ;  /* 0x0000000000007948 */ /* 0x000fea0003800000 */
[----:B------:R-:W-:Y:S01]  /*10960*/  R2UR UR4, R132 ;  /* 0x00000000840472ca */ /* 0x000fe200000e0000 */
[----:B------:R-:W-:Y:S01]  /*10970*/  IMAD.MOV.U32 R18, RZ, RZ, R121 ;  /* 0x000000ffff127224 */ /* 0x000fe200078e0079 */
[----:B------:R-:W-:-:S11]  /*10980*/  ISETP.NE.AND P0, PT, RZ, UR49, PT ;  /* 0x00000031ff007c0c */ /* 0x000fd6000bf05270 */
[----:B------:R1:W-:Y:S02]  /*10990*/  STTM.x2 tmem[UR4], R18 ;  /* 0x00000012000079ed */ /* 0x0003e400080c0004 */
[----:B------:R-:W-:Y:S05]  /*109a0*/  @P0 BRA `(.L_x_263) ;  /* 0x0000000000040947 */ /* 0x000fea0003800000 */
[----:B----4-:R-:W-:Y:S05]  /*109b0*/  BPT.TRAP 0x1 ;  /* 0x000000040000795c */ /* 0x010fea0000300000 */
.L_x_263:
[----:B------:R-:W-:Y:S01]  /*109c0*/  MOV R0, UR57 ;  /* 0x0000003900007c02 */ /* 0x000fe20008000f00 */
[----:B------:R-:W-:Y:S01]  /*109d0*/  SYNCS.ARRIVE.TRANS64.A1T0 RZ, [UR44], RZ ;  /* 0x000000ffffff79a7 */ /* 0x000fe2000810002c */
[----:B------:R-:W-:Y:S02]  /*109e0*/  UISETP.NE.AND UP0, UPT, UR58, URZ, UPT ;  /* 0x000000ff3a00728c */ /* 0x000fe4000bf05270 */
[----:B------:R-:W-:Y:S01]  /*109f0*/  SHF.L.U32 R6, R0, 0x1f, RZ ;  /* 0x0000001f00067819 */ /* 0x000fe200000006ff */
[----:B----4-:R-:W-:Y:S01]  /*10a00*/  FMUL R0, R19, -UR37 ;  /* 0x8000002513007c20 */ /* 0x010fe20008400000 */
[----:B------:R-:W-:Y:S02]  /*10a10*/  USEL UR59, UR54, UR55, UP0 ;  /* 0x00000037363b7287 */ /* 0x000fe40008000000 */
[----:B------:R-:W2:Y:S01]  /*10a20*/  SYNCS.PHASECHK.TRANS64.TRYWAIT P2, [UR43], R6 ;  /* 0x00000006ff0075a7 */ /* 0x000ea2000804112b */
[--C-:B------:R-:W-:Y:S01]  /*10a30*/  FFMA2 R2, R24.F32x2.HI_LO, UR37.F32, R0.reuse.F32 ;  /* 0x0000002518027c49 */ /* 0x100fe20009200000 */
[----:B------:R-:W-:Y:S01]  /*10a40*/  ULOP3.LUT UR59, UR59, 0x1, URZ, 0x3c, !UPT ;  /* 0x000000013b3b7892 */ /* 0x000fe2000f8e3cff */
[----:B------:R-:W-:-:S03]  /*10a50*/  FFMA2 R4, R92.F32x2.HI_LO, UR37.F32, R0.F32 ;  /* 0x000000255c047c49 */ /* 0x000fc60009200000 */
[----:B------:R-:W-:Y:S02]  /*10a60*/  FSETP.GEU.AND P1, PT, R2, -126, PT ;  /* 0xc2fc00000200780b */ /* 0x000fe40003f2e000 */
[----:B------:R-:W-:Y:S02]  /*10a70*/  FSETP.GEU.AND P0, PT, R3, -126, PT ;  /* 0xc2fc00000300780b */ /* 0x000fe40003f0e000 */
[----:B------:R-:W-:Y:S02]  /*10a80*/  FSETP.GEU.AND P6, PT, R4, -126, PT ;  /* 0xc2fc00000400780b */ /* 0x000fe40003fce000 */
[----:B------:R-:W-:-:S07]  /*10a90*/  FSETP.GEU.AND P5, PT, R5, -126, PT ;  /* 0xc2fc00000500780b */ /* 0x000fce0003fae000 */
[----:B------:R-:W-:Y:S02]  /*10aa0*/  @!P1 FMUL R2, R2, 0.5 ;  /* 0x3f00000002029820 */ /* 0x000fe40000400000 */
[----:B------:R-:W-:Y:S02]  /*10ab0*/  @!P0 FMUL R3, R3, 0.5 ;  /* 0x3f00000003038820 */ /* 0x000fe40000400000 */
[----:B------:R-:W4:Y:S01]  /*10ac0*/  MUFU.EX2 R118, R2 ;  /* 0x0000000200767308 */ /* 0x000f220000000800 */
[----:B------:R-:W-:Y:S01]  /*10ad0*/  @!P6 FMUL R4, R4, 0.5 ;  /* 0x3f0000000404e820 */ /* 0x000fe20000400000 */
[----:B------:R-:W-:-:S06]  /*10ae0*/  @!P5 FMUL R5, R5, 0.5 ;  /* 0x3f0000000505d820 */ /* 0x000fcc0000400000 */
[----:B------:R5:W1:Y:S08]  /*10af0*/  MUFU.EX2 R119, R3 ;  /* 0x0000000300777308 */ /* 0x000a700000000800 */
[----:B------:R-:W1:Y:S08]  /*10b00*/  MUFU.EX2 R94, R4 ;  /* 0x00000004005e7308 */ /* 0x000e700000000800 */
[----:B------:R3:W1:Y:S01]  /*10b10*/  MUFU.EX2 R95, R5 ;  /* 0x00000005005f7308 */ /* 0x0006620000000800 */
[----:B-----5:R-:W-:-:S05]  /*10b20*/  FFMA2 R2, R104.F32x2.HI_LO, UR37.F32, R0.F32 ;  /* 0x0000002568027c49 */ /* 0x020fca0009200000 */
[----:B------:R-:W-:Y:S02]  /*10b30*/  FSETP.GEU.AND P4, PT, R2, -126, PT ;  /* 0xc2fc00000200780b */ /* 0x000fe40003f8e000 */
[----:B------:R-:W-:Y:S01]  /*10b40*/  FSETP.GEU.AND P3, PT, R3, -126, PT ;  /* 0xc2fc00000300780b */ /* 0x000fe20003f6e000 */
[----:B---3--:R-:W-:Y:S01]  /*10b50*/  FFMA2 R4, R22.F32x2.HI_LO, UR37.F32, R0.F32 ;  /* 0x0000002516047c49 */ /* 0x008fe20009200000 */
[----:B-12-4-:R-:W-:Y:S11]  /*10b60*/  @!P2 BRA `(.L_x_264) ;  /* 0x0000005c00cca947 */ /* 0x016ff60003800000 */
.L_x_442:
[----:B------:R-:W-:Y:S01]  /*10b70*/  @!P1 FMUL R118, R118, R118 ;  /* 0x0000007676769220 */ /* 0x000fe20000400000 */
[----:B------:R-:W-:Y:S01]  /*10b80*/  FSETP.GEU.AND P2, PT, R4, -126, PT ;  /* 0xc2fc00000400780b */ /* 0x000fe20003f4e000 */
[----:B------:R-:W-:Y:S01]  /*10b90*/  @!P4 FMUL R2, R2, 0.5 ;  /* 0x3f0000000202c820 */ /* 0x000fe20000400000 */
[----:B------:R-:W-:Y:S01]  /*10ba0*/  FSETP.GEU.AND P1, PT, R5, -126, PT ;  /* 0xc2fc00000500780b */ /* 0x000fe20003f2e000 */
[--C-:B-1----:R-:W-:Y:S01]  /*10bb0*/  FFMA2 R6, R26.F32x2.HI_LO, UR37.F32, R0.reuse.F32 ;  /* 0x000000251a067c49 */ /* 0x102fe20009200000 */
[----:B------:R-:W-:Y:S01]  /*10bc0*/  USHF.R.U32.HI UR4, URZ, 0x15, UR40 ;  /* 0x00000015ff047899 */ /* 0x000fe20008011628 */
[----:B------:R-:W1:Y:S01]  /*10bd0*/  MUFU.EX2 R66, R2 ;  /* 0x0000000200427308 */ /* 0x000e620000000800 */
[----:B------:R-:W-:Y:S01]  /*10be0*/  @!P0 FMUL R119, R119, R119 ;  /* 0x0000007777778220 */ /* 0x000fe20000400000 */
[----:B------:R-:W-:Y:S01]  /*10bf0*/  @!P6 FMUL R94, R94, R94 ;  /* 0x0000005e5e5ee220 */ /* 0x000fe20000400000 */
[----:B------:R-:W-:Y:S01]  /*10c00*/  FSETP.GEU.AND P0, PT, R6, -126, PT ;  /* 0xc2fc00000600780b */ /* 0x000fe20003f0e000 */
[----:B------:R-:W-:Y:S01]  /*10c10*/  @!P3 FMUL R3, R3, 0.5 ;  /* 0x3f0000000303b820 */ /* 0x000fe20000400000 */
[----:B------:R-:W-:Y:S01]  /*10c20*/  FSETP.GEU.AND P6, PT, R7, -126, PT ;  /* 0xc2fc00000700780b */ /* 0x000fe20003fce000 */
[----:B------:R-:W-:Y:S01]  /*10c30*/  @!P5 FMUL R95, R95, R95 ;  /* 0x0000005f5f5fd220 */ /* 0x000fe20000400000 */
[----:B------:R-:W-:Y:S01]  /*10c40*/  FFMA2 R8, R68.F32x2.HI_LO, UR37.F32, R0.F32 ;  /* 0x0000002544087c49 */ /* 0x000fe20009200000 */
[----:B------:R2:W3:Y:S01]  /*10c50*/  MUFU.EX2 R67, R3 ;  /* 0x0000000300437308 */ /* 0x0004e20000000800 */
[----:B------:R-:W-:Y:S01]  /*10c60*/  @!P2 FMUL R4, R4, 0.5 ;  /* 0x3f0000000404a820 */ /* 0x000fe20000400000 */
[----:B------:R-:W-:Y:S01]  /*10c70*/  @!P1 FMUL R5, R5, 0.5 ;  /* 0x3f00000005059820 */ /* 0x000fe20000400000 */
[----:B------:R-:W-:Y:S01]  /*10c80*/  UISETP.NE.AND UP0, UPT, UR58, URZ, UPT ;  /* 0x000000ff3a00728c */ /* 0x000fe2000bf05270 */
[----:B------:R-:W-:Y:S01]  /*10c90*/  SYNCS.ARRIVE.TRANS64.A1T0 RZ, [UR42], RZ ;  /* 0x000000ffffff79a7 */ /* 0x000fe2000810002a */
[----:B------:R-:W-:Y:S01]  /*10ca0*/  ULOP3.LUT UR57, UR57, 0x1, URZ, 0x3c, !UPT ;  /* 0x0000000139397892 */ /* 0x000fe2000f8e3cff */
[----:B------:R-:W-:Y:S01]  /*10cb0*/  F2FP.BF16.F32.PACK_AB R24, R119, R118 ;  /* 0x000000767718723e */ /* 0x000fe200000010ff */
[----:B------:R-:W-:Y:S01]  /*10cc0*/  USEL UR54, UR59, UR54, UP0 ;  /* 0x000000363b367287 */ /* 0x000fe20008000000 */
[----:B------:R-:W4:Y:S01]  /*10cd0*/  MUFU.EX2 R80, R4 ;  /* 0x0000000400507308 */ /* 0x000f220000000800 */
[----:B-1----:R-:W-:Y:S01]  /*10ce0*/  @!P4 FMUL R66, R66, R66 ;  /* 0x000000424242c220 */ /* 0x002fe20000400000 */
[----:B------:R-:W-:Y:S01]  /*10cf0*/  @!P0 FMUL R6, R6, 0.5 ;  /* 0x3f00000006068820 */ /* 0x000fe20000400000 */
[----:B------:R-:W-:Y:S01]  /*10d00*/  @!P6 FMUL R7, R7, 0.5 ;  /* 0x3f0000000707e820 */ /* 0x000fe20000400000 */
[----:B------:R-:W-:Y:S01]  /*10d10*/  USEL UR55, UR55, UR59, UP0 ;  /* 0x0000003b37377287 */ /* 0x000fe20008000000 */
[----:B------:R-:W-:-:S03]  /*10d20*/  F2FP.BF16.F32.PACK_AB R25, R95, R94 ;  /* 0x0000005e5f19723e */ /* 0x000fc600000010ff */
[----:B------:R1:W5:Y:S01]  /*10d30*/  MUFU.EX2 R81, R5 ;  /* 0x0000000500517308 */ /* 0x0003620000000800 */
[----:B--2---:R-:W-:Y:S02]  /*10d40*/  FFMA2 R2, R28.F32x2.HI_LO, UR37.F32, R0.F32 ;  /* 0x000000251c027c49 */ /* 0x004fe40009200000 */
[----:B---3--:R-:W-:-:S03]  /*10d50*/  @!P3 FMUL R67, R67, R67 ;  /* 0x000000434343b220 */ /* 0x008fc60000400000 */
[----:B------:R-:W-:Y:S02]  /*10d60*/  FSETP.GEU.AND P5, PT, R2, -126, PT ;  /* 0xc2fc00000200780b */ /* 0x000fe40003fae000 */
[----:B------:R-:W-:Y:S01]  /*10d70*/  FSETP.GEU.AND P4, PT, R3, -126, PT ;  /* 0xc2fc00000300780b */ /* 0x000fe20003f8e000 */
[----:B------:R-:W2:Y:S01]  /*10d80*/  MUFU.EX2 R116, R6 ;  /* 0x0000000600747308 */ /* 0x000ea20000000800 */
[----:B----4-:R-:W-:Y:S01]  /*10d90*/  @!P2 FMUL R80, R80, R80 ;  /* 0x000000505050a220 */ /* 0x010fe20000400000 */
[----:B------:R-:W-:-:S06]  /*10da0*/  F2FP.BF16.F32.PACK_AB R26, R67, R66 ;  /* 0x00000042431a723e */ /* 0x000fcc00000010ff */
[----:B------:R3:W4:Y:S01]  /*10db0*/  MUFU.EX2 R117, R7 ;  /* 0x0000000700757308 */ /* 0x0007220000000800 */
[--C-:B-1----:R-:W-:Y:S02]  /*10dc0*/  FFMA2 R4, R30.F32x2.HI_LO, UR37.F32, R0.reuse.F32 ;  /* 0x000000251e047c49 */ /* 0x102fe40009200000 */
[----:B-----5:R-:W-:Y:S01]  /*10dd0*/  @!P1 FMUL R81, R81, R81 ;  /* 0x0000005151519220 */ /* 0x020fe20000400000 */
[----:B------:R-:W-:Y:S01]  /*10de0*/  @!P5 FMUL R2, R2, 0.5 ;  /* 0x3f0000000202d820 */ /* 0x000fe20000400000 */
[----:B------:R-:W-:Y:S01]  /*10df0*/  @!P4 FMUL R3, R3, 0.5 ;  /* 0x3f0000000303c820 */ /* 0x000fe20000400000 */
[----:B------:R-:W-:Y:S02]  /*10e00*/  FSETP.GEU.AND P3, PT, R4, -126, PT ;  /* 0xc2fc00000400780b */ /* 0x000fe40003f6e000 */
[----:B------:R-:W-:Y:S01]  /*10e10*/  FSETP.GEU.AND P2, PT, R5, -126, PT ;  /* 0xc2fc00000500780b */ /* 0x000fe20003f4e000 */
[----:B------:R-:W1:Y:S01]  /*10e20*/  MUFU.EX2 R58, R2 ;  /* 0x00000002003a7308 */ /* 0x000e620000000800 */
[----:B--2---:R-:W-:Y:S01]  /*10e30*/  @!P0 FMUL R116, R116, R116 ;  /* 0x0000007474748220 */ /* 0x004fe20000400000 */
[----:B------:R-:W-:Y:S01]  /*10e40*/  F2FP.BF16.F32.PACK_AB R27, R81, R80 ;  /* 0x00000050511b723e */ /* 0x000fe200000010ff */
[----:B---3--:R-:W-:-:S05]  /*10e50*/  FFMA2 R6, R32.F32x2.HI_LO, UR37.F32, R0.F32 ;  /* 0x0000002520067c49 */ /* 0x008fca0009200000 */
[----:B------:R2:W3:Y:S01]  /*10e60*/  MUFU.EX2 R59, R3 ;  /* 0x00000003003b7308 */ /* 0x0004e20000000800 */
[----:B----4-:R-:W-:Y:S01]  /*10e70*/  @!P6 FMUL R117, R117, R117 ;  /* 0x000000757575e220 */ /* 0x010fe20000400000 */
[----:B------:R-:W-:Y:S02]  /*10e80*/  @!P3 FMUL R4, R4, 0.5 ;  /* 0x3f0000000404b820 */ /* 0x000fe40000400000 */
[----:B------:R-:W-:Y:S01]  /*10e90*/  @!P2 FMUL R5, R5, 0.5 ;  /* 0x3f0000000505a820 */ /* 0x000fe20000400000 */
[----:B------:R-:W-:Y:S02]  /*10ea0*/  FSETP.GEU.AND P1, PT, R6, -126, PT ;  /* 0xc2fc00000600780b */ /* 0x000fe40003f2e000 */
[----:B------:R-:W-:Y:S01]  /*10eb0*/  FSETP.GEU.AND P0, PT, R7, -126, PT ;  /* 0xc2fc00000700780b */ /* 0x000fe20003f0e000 */
[----:B------:R-:W4:Y:S01]  /*10ec0*/  MUFU.EX2 R62, R4 ;  /* 0x00000004003e7308 */ /* 0x000f220000000800 */
[----:B-1----:R-:W-:Y:S01]  /*10ed0*/  @!P5 FMUL R58, R58, R58 ;  /* 0x0000003a3a3ad220 */ /* 0x002fe20000400000 */
[----:B------:R-:W-:-:S06]  /*10ee0*/  F2FP.BF16.F32.PACK_AB R28, R117, R116 ;  /* 0x00000074751c723e */ /* 0x000fcc00000010ff */
[----:B------:R1:W5:Y:S01]  /*10ef0*/  MUFU.EX2 R63, R5 ;  /* 0x00000005003f7308 */ /* 0x0003620000000800 */
[----:B--2---:R-:W-:Y:S02]  /*10f00*/  FFMA2 R2, R34.F32x2.HI_LO, UR37.F32, R0.F32 ;  /* 0x0000002522027c49 */ /* 0x004fe40009200000 */
[----:B------:R-:W-:Y:S01]  /*10f10*/  @!P1 FMUL R6, R6, 0.5 ;  /* 0x3f00000006069820 */ /* 0x000fe20000400000 */
[----:B---3--:R-:W-:Y:S01]  /*10f20*/  @!P4 FMUL R59, R59, R59 ;  /* 0x0000003b3b3bc220 */ /* 0x008fe20000400000 */
[----:B------:R-:W-:Y:S01]  /*10f30*/  @!P0 FMUL R7, R7, 0.5 ;  /* 0x3f00000007078820 */ /* 0x000fe20000400000 */
[----:B------:R-:W-:Y:S02]  /*10f40*/  FSETP.GEU.AND P6, PT, R2, -126, PT ;  /* 0xc2fc00000200780b */ /* 0x000fe40003fce000 */
[----:B------:R-:W2:Y:S01]  /*10f50*/  MUFU.EX2 R60, R6 ;  /* 0x00000006003c7308 */ /* 0x000ea20000000800 */
[----:B------:R-:W-:Y:S01]  /*10f60*/  FSETP.GEU.AND P5, PT, R3, -126, PT ;  /* 0xc2fc00000300780b */ /* 0x000fe20003fae000 */
[----:B----4-:R-:W-:Y:S01]  /*10f70*/  @!P3 FMUL R62, R62, R62 ;  /* 0x0000003e3e3eb220 */ /* 0x010fe20000400000 */
[----:B------:R-:W-:-:S05]  /*10f80*/  F2FP.BF16.F32.PACK_AB R29, R59, R58 ;  /* 0x0000003a3b1d723e */ /* 0x000fca00000010ff */
[----:B------:R3:W4:Y:S01]  /*10f90*/  MUFU.EX2 R61, R7 ;  /* 0x00000007003d7308 */ /* 0x0007220000000800 */
[----:B-1----:R-:W-:Y:S02]  /*10fa0*/  FFMA2 R4, R36.F32x2.HI_LO, UR37.F32, R0.F32 ;  /* 0x0000002524047c49 */ /* 0x002fe40009200000 */
[----:B------:R-:W-:Y:S01]  /*10fb0*/  @!P6 FMUL R2, R2, 0.5 ;  /* 0x3f0000000202e820 */ /* 0x000fe20000400000 */
[----:B-----5:R-:W-:Y:S02]  /*10fc0*/  @!P2 FMUL R63, R63, R63 ;  /* 0x0000003f3f3fa220 */ /* 0x020fe40000400000 */
[----:B------:R-:W-:Y:S01]  /*10fd0*/  FSETP.GEU.AND P4, PT, R4, -126, PT ;  /* 0xc2fc00000400780b */ /* 0x000fe20003f8e000 */
[----:B------:R-:W-:Y:S01]  /*10fe0*/  @!P5 FMUL R3, R3, 0.5 ;  /* 0x3f0000000303d820 */ /* 0x000fe20000400000 */
[----:B------:R-:W1:Y:S01]  /*10ff0*/  MUFU.EX2 R114, R2 ;  /* 0x0000000200727308 */ /* 0x000e620000000800 */
[----:B--2---:R-:W-:Y:S01]  /*11000*/  @!P1 FMUL R60, R60, R60 ;  /* 0x0000003c3c3c9220 */ /* 0x004fe20000400000 */
[----:B------:R-:W-:-:S02]  /*11010*/  FSETP.GEU.AND P3, PT, R5, -126, PT ;  /* 0xc2fc00000500780b */ /* 0x000fc40003f6e000 */
[----:B------:R-:W-:-:S04]  /*11020*/  F2FP.BF16.F32.PACK_AB R30, R63, R62 ;  /* 0x0000003e3f1e723e */ /* 0x000fc800000010ff */
[----:B------:R2:W5:Y:S01]  /*11030*/  MUFU.EX2 R115, R3 ;  /* 0x0000000300737308 */ /* 0x0005620000000800 */
[--C-:B---3--:R-:W-:Y:S02]  /*11040*/  FFMA2 R6, R38.F32x2.HI_LO, UR37.F32, R0.reuse.F32 ;  /* 0x0000002526067c49 */ /* 0x108fe40009200000 */
[----:B------:R-:W-:Y:S01]  /*11050*/  @!P4 FMUL R4, R4, 0.5 ;  /* 0x3f0000000404c820 */ /* 0x000fe20000400000 */
[----:B----4-:R-:W-:Y:S02]  /*11060*/  @!P0 FMUL R61, R61, R61 ;  /* 0x0000003d3d3d8220 */ /* 0x010fe40000400000 */
[----:B------:R-:W-:Y:S01]  /*11070*/  FSETP.GEU.AND P2, PT, R6, -126, PT ;  /* 0xc2fc00000600780b */ /* 0x000fe20003f4e000 */
[----:B------:R-:W-:Y:S01]  /*11080*/  @!P3 FMUL R5, R5, 0.5 ;  /* 0x3f0000000505b820 */ /* 0x000fe20000400000 */
[----:B------:R-:W-:Y:S01]  /*11090*/  FSETP.GEU.AND P1, PT, R7, -126, PT ;  /* 0xc2fc00000700780b */ /* 0x000fe20003f2e000 */
[----:B------:R-:W3:Y:S01]  /*110a0*/  MUFU.EX2 R56, R4 ;  /* 0x0000000400387308 */ /* 0x000ee20000000800 */
[----:B-1----:R-:W-:Y:S01]  /*110b0*/  @!P6 FMUL R114, R114, R114 ;  /* 0x000000727272e220 */ /* 0x002fe20000400000 */
[----:B------:R-:W-:Y:S01]  /*110c0*/  F2FP.BF16.F32.PACK_AB R31, R61, R60 ;  /* 0x0000003c3d1f723e */ /* 0x000fe200000010ff */
[----:B--2---:R-:W-:-:S05]  /*110d0*/  FFMA2 R2, R46.F32x2.HI_LO, UR37.F32, R0.F32 ;  /* 0x000000252e027c49 */ /* 0x004fca0009200000 */
[----:B------:R1:W2:Y:S02]  /*110e0*/  MUFU.EX2 R57, R5 ;  /* 0x0000000500397308 */ /* 0x0002a40000000800 */
[----:B------:R-:W-:Y:S01]  /*110f0*/  @!P2 FMUL R6, R6, 0.5 ;  /* 0x3f0000000606a820 */ /* 0x000fe20000400000 */
[----:B-----5:R-:W-:Y:S01]  /*11100*/  @!P5 FMUL R115, R115, R115 ;  /* 0x000000737373d220 */ /* 0x020fe20000400000 */
[----:B------:R-:W-:Y:S01]  /*11110*/  @!P1 FMUL R7, R7, 0.5 ;  /* 0x3f00000007079820 */ /* 0x000fe20000400000 */
[----:B------:R-:W-:Y:S02]  /*11120*/  FSETP.GEU.AND P0, PT, R2, -126, PT ;  /* 0xc2fc00000200780b */ /* 0x000fe40003f0e000 */
[----:B------:R-:W-:Y:S01]  /*11130*/  FSETP.GEU.AND P6, PT, R3, -126, PT ;  /* 0xc2fc00000300780b */ /* 0x000fe20003fce000 */
[----:B------:R-:W4:Y:S01]  /*11140*/  MUFU.EX2 R22, R6 ;  /* 0x0000000600167308 */ /* 0x000f220000000800 */
[----:B---3--:R-:W-:Y:S01]  /*11150*/  @!P4 FMUL R56, R56, R56 ;  /* 0x000000383838c220 */ /* 0x008fe20000400000 */
[----:B------:R-:W-:-:S06]  /*11160*/  F2FP.BF16.F32.PACK_AB R32, R115, R114 ;  /* 0x000000727320723e */ /* 0x000fcc00000010ff */
[----:B------:R3:W5:Y:S01]  /*11170*/  MUFU.EX2 R23, R7 ;  /* 0x0000000700177308 */ /* 0x0007620000000800 */
[----:B-1----:R-:W-:Y:S02]  /*11180*/  FFMA2 R4, R48.F32x2.HI_LO, UR37.F32, R0.F32 ;  /* 0x0000002530047c49 */ /* 0x002fe40009200000 */
[----:B------:R-:W-:Y:S01]  /*11190*/  @!P0 FMUL R2, R2, 0.5 ;  /* 0x3f00000002028820 */ /* 0x000fe20000400000 */
[----:B------:R-:W-:Y:S01]  /*111a0*/  @!P6 FMUL R3, R3, 0.5 ;  /* 0x3f0000000303e820 */ /* 0x000fe20000400000 */
[----:B--2---:R-:W-:Y:S01]  /*111b0*/  @!P3 FMUL R57, R57, R57 ;  /* 0x000000393939b220 */ /* 0x004fe20000400000 */
[----:B------:R-:W-:Y:S02]  /*111c0*/  FSETP.GEU.AND P5, PT, R4, -126, PT ;  /* 0xc2fc00000400780b */ /* 0x000fe40003fae000 */
[----:B------:R-:W-:Y:S01]  /*111d0*/  FSETP.GEU.AND P4, PT, R5, -126, PT ;  /* 0xc2fc00000500780b */ /* 0x000fe20003f8e000 */
[----:B------:R-:W1:Y:S01]  /*111e0*/  MUFU.EX2 R78, R2 ;  /* 0x00000002004e7308 */ /* 0x000e620000000800 */
[----:B----4-:R-:W-:Y:S01]  /*111f0*/  @!P2 FMUL R22, R22, R22 ;  /* 0x000000161616a220 */ /* 0x010fe20000400000 */
[----:B------:R-:W-:-:S06]  /*11200*/  F2FP.BF16.F32.PACK_AB R33, R57, R56 ;  /* 0x000000383921723e */ /* 0x000fcc00000010ff */
[----:B------:R2:W4:Y:S01]  /*11210*/  MUFU.EX2 R79, R3 ;  /* 0x00000003004f7308 */ /* 0x0005220000000800 */
[--C-:B---3--:R-:W-:Y:S02]  /*11220*/  FFMA2 R6, R50.F32x2.HI_LO, UR37.F32, R0.reuse.F32 ;  /* 0x0000002532067c49 */ /* 0x108fe40009200000 */
[----:B-----5:R-:W-:Y:S01]  /*11230*/  @!P1 FMUL R23, R23, R23 ;  /* 0x0000001717179220 */ /* 0x020fe20000400000 */
[----:B------:R-:W-:Y:S01]  /*11240*/  @!P5 FMUL R4, R4, 0.5 ;  /* 0x3f0000000404d820 */ /* 0x000fe20000400000 */
[----:B------:R-:W-:Y:S01]  /*11250*/  @!P4 FMUL R5, R5, 0.5 ;  /* 0x3f0000000505c820 */ /* 0x000fe20000400000 */
[----:B------:R-:W-:Y:S02]  /*11260*/  FSETP.GEU.AND P3, PT, R6, -126, PT ;  /* 0xc2fc00000600780b */ /* 0x000fe40003f6e000 */
[----:B------:R-:W-:Y:S01]  /*11270*/  FSETP.GEU.AND P2, PT, R7, -126, PT ;  /* 0xc2fc00000700780b */ /* 0x000fe20003f4e000 */
[----:B------:R-:W3:Y:S01]  /*11280*/  MUFU.EX2 R112, R4 ;  /* 0x0000000400707308 */ /* 0x000ee20000000800 */
[----:B-1----:R-:W-:Y:S01]  /*11290*/  @!P0 FMUL R78, R78, R78 ;  /* 0x0000004e4e4e8220 */ /* 0x002fe20000400000 */
[----:B------:R-:W-:Y:S01]  /*112a0*/  F2FP.BF16.F32.PACK_AB R34, R23, R22 ;  /* 0x000000161722723e */ /* 0x000fe200000010ff */
[----:B--2---:R-:W-:-:S05]  /*112b0*/  FFMA2 R2, R52.F32x2.HI_LO, UR37.F32, R0.F32 ;  /* 0x0000002534027c49 */ /* 0x004fca0009200000 */
[----:B------:R1:W2:Y:S01]  /*112c0*/  MUFU.EX2 R113, R5 ;  /* 0x0000000500717308 */ /* 0x0002a20000000800 */
[----:B----4-:R-:W-:Y:S01]  /*112d0*/  @!P6 FMUL R79, R79, R79 ;  /* 0x0000004f4f4fe220 */ /* 0x010fe20000400000 */
[----:B------:R-:W-:Y:S02]  /*112e0*/  @!P3 FMUL R6, R6, 0.5 ;  /* 0x3f0000000606b820 */ /* 0x000fe40000400000 */
        /* <DEDUP_REMOVED lines=12> */
[----:B------:R-:W1:Y:S01]  /*113b0*/  MUFU.EX2 R76, R2 ;  /* 0x00000002004c7308 */ /* 0x000e620000000800 */
[----:B------:R-:W-:Y:S01]  /*113c0*/  FSETP.GEU.AND P5, PT, R5, -126, PT ;  /* 0xc2fc00000500780b */ /* 0x000fe20003fae000 */
[----:B----4-:R-:W-:Y:S01]  /*113d0*/  @!P3 FMUL R64, R64, R64 ;  /* 0x000000404040b220 */ /* 0x010fe20000400000 */
[----:B------:R-:W-:-:S05]  /*113e0*/  F2FP.BF16.F32.PACK_AB R36, R113, R112 ;  /* 0x000000707124723e */ /* 0x000fca00000010ff */
[----:B------:R2:W4:Y:S01]  /*113f0*/  MUFU.EX2 R77, R3 ;  /* 0x00000003004d7308 */ /* 0x0005220000000800 */
[----:B---3--:R-:W-:Y:S02]  /*11400*/  FFMA2 R6, R40.F32x2.HI_LO, UR37.F32, R0.F32 ;  /* 0x0000002528067c49 */ /* 0x008fe40009200000 */
[----:B------:R-:W-:Y:S01]  /*11410*/  @!P6 FMUL R4, R4, 0.5 ;  /* 0x3f0000000404e820 */ /* 0x000fe20000400000 */
[----:B-----5:R-:W-:Y:S02]  /*11420*/  @!P2 FMUL R65, R65, R65 ;  /* 0x000000414141a220 */ /* 0x020fe40000400000 */
[----:B------:R-:W-:Y:S01]  /*11430*/  FSETP.GEU.AND P4, PT, R6, -126, PT ;  /* 0xc2fc00000600780b */ /* 0x000fe20003f8e000 */
[----:B------:R-:W-:Y:S01]  /*11440*/  @!P5 FMUL R5, R5, 0.5 ;  /* 0x3f0000000505d820 */ /* 0x000fe20000400000 */
[----:B------:R-:W3:Y:S01]  /*11450*/  MUFU.EX2 R74, R4 ;  /* 0x00000004004a7308 */ /* 0x000ee20000000800 */
[----:B-1----:R-:W-:Y:S01]  /*11460*/  @!P1 FMUL R76, R76, R76 ;  /* 0x0000004c4c4c9220 */ /* 0x002fe20000400000 */
[----:B------:R-:W-:-:S02]  /*11470*/  FSETP.GEU.AND P3, PT, R7, -126, PT ;  /* 0xc2fc00000700780b */ /* 0x000fc40003f6e000 */
[----:B------:R-:W-:-:S04]  /*11480*/  F2FP.BF16.F32.PACK_AB R37, R65, R64 ;  /* 0x000000404125723e */ /* 0x000fc800000010ff */
[----:B------:R1:W5:Y:S01]  /*11490*/  MUFU.EX2 R75, R5 ;  /* 0x00000005004b7308 */ /* 0x0003620000000800 */
[--C-:B--2---:R-:W-:Y:S02]  /*114a0*/  FFMA2 R2, R42.F32x2.HI_LO, UR37.F32, R0.reuse.F32 ;  /* 0x000000252a027c49 */ /* 0x104fe40009200000 */
[----:B----4-:R-:W-:Y:S01]  /*114b0*/  @!P0 FMUL R77, R77, R77 ;  /* 0x0000004d4d4d8220 */ /* 0x010fe20000400000 */
[----:B------:R-:W-:Y:S02]  /*114c0*/  @!P4 FMUL R6, R6, 0.5 ;  /* 0x3f0000000606c820 */ /* 0x000fe40000400000 */
[----:B------:R-:W-:Y:S01]  /*114d0*/  FSETP.GEU.AND P2, PT, R2, -126, PT ;  /* 0xc2fc00000200780b */ /* 0x000fe20003f4e000 */
[----:B------:R-:W-:Y:S01]  /*114e0*/  @!P3 FMUL R7, R7, 0.5 ;  /* 0x3f0000000707b820 */ /* 0x000fe20000400000 */
[----:B------:R-:W-:Y:S01]  /*114f0*/  FSETP.GEU.AND P1, PT, R3, -126, PT ;  /* 0xc2fc00000300780b */ /* 0x000fe20003f2e000 */
[----:B---3--:R-:W-:Y:S01]  /*11500*/  @!P6 FMUL R74, R74, R74 ;  /* 0x0000004a4a4ae220 */ /* 0x008fe20000400000 */
[----:B------:R-:W2:Y:S01]  /*11510*/  MUFU.EX2 R110, R6 ;  /* 0x00000006006e7308 */ /* 0x000ea20000000800 */
[----:B------:R-:W-:Y:S01]  /*11520*/  F2FP.BF16.F32.PACK_AB R38, R77, R76 ;  /* 0x0000004c4d26723e */ /* 0x000fe200000010ff */
[----:B-1----:R-:W-:-:S06]  /*11530*/  FFMA2 R4, R44.F32x2.HI_LO, UR37.F32, R0.F32 ;  /* 0x000000252c047c49 */ /* 0x002fcc0009200000 */
[----:B------:R1:W3:Y:S01]  /*11540*/  MUFU.EX2 R111, R7 ;  /* 0x00000007006f7308 */ /* 0x0002e20000000800 */
[----:B------:R-:W-:Y:S01]  /*11550*/  @!P2 FMUL R2, R2, 0.5 ;  /* 0x3f0000000202a820 */ /* 0x000fe20000400000 */
[----:B-----5:R-:W-:Y:S01]  /*11560*/  @!P5 FMUL R75, R75, R75 ;  /* 0x0000004b4b4bd220 */ /* 0x020fe20000400000 */
[----:B------:R-:W-:Y:S01]  /*11570*/  @!P1 FMUL R3, R3, 0.5 ;  /* 0x3f00000003039820 */ /* 0x000fe20000400000 */
[----:B------:R-:W-:Y:S02]  /*11580*/  FSETP.GEU.AND P0, PT, R4, -126, PT ;  /* 0xc2fc00000400780b */ /* 0x000fe40003f0e000 */
[----:B------:R-:W-:Y:S02]  /*11590*/  FSETP.GEU.AND P6, PT, R5, -126, PT ;  /* 0xc2fc00000500780b */ /* 0x000fe40003fce000 */
[----:B------:R-:W4:Y:S01]  /*115a0*/  MUFU.EX2 R72, R2 ;  /* 0x0000000200487308 */ /* 0x000f220000000800 */
[----:B--2---:R-:W-:Y:S01]  /*115b0*/  @!P4 FMUL R110, R110, R110 ;  /* 0x0000006e6e6ec220 */ /* 0x004fe20000400000 */
[----:B------:R-:W-:-:S06]  /*115c0*/  F2FP.BF16.F32.PACK_AB R39, R75, R74 ;  /* 0x0000004a4b27723e */ /* 0x000fcc00000010ff */
[----:B------:R2:W5:Y:S01]  /*115d0*/  MUFU.EX2 R73, R3 ;  /* 0x0000000300497308 */ /* 0x0005620000000800 */
[----:B-1----:R-:W-:Y:S02]  /*115e0*/  FFMA2 R6, R88.F32x2.HI_LO, UR37.F32, R0.F32 ;  /* 0x0000002558067c49 */ /* 0x002fe40009200000 */
[----:B------:R-:W-:Y:S01]  /*115f0*/  @!P0 FMUL R4, R4, 0.5 ;  /* 0x3f00000004048820 */ /* 0x000fe20000400000 */
[----:B------:R-:W-:Y:S01]  /*11600*/  @!P6 FMUL R5, R5, 0.5 ;  /* 0x3f0000000505e820 */ /* 0x000fe20000400000 */
[----:B---3--:R-:W-:Y:S01]  /*11610*/  @!P3 FMUL R111, R111, R111 ;  /* 0x0000006f6f6fb220 */ /* 0x008fe20000400000 */
[----:B------:R-:W-:Y:S02]  /*11620*/  FSETP.GEU.AND P5, PT, R6, -126, PT ;  /* 0xc2fc00000600780b */ /* 0x000fe40003fae000 */
[----:B------:R-:W1:Y:S01]  /*11630*/  MUFU.EX2 R70, R4 ;  /* 0x0000000400467308 */ /* 0x000e620000000800 */
[----:B----4-:R-:W-:Y:S01]  /*11640*/  @!P2 FMUL R72, R72, R72 ;  /* 0x000000484848a220 */ /* 0x010fe20000400000 */
[----:B------:R-:W-:-:S02]  /*11650*/  FSETP.GEU.AND P4, PT, R7, -126, PT ;  /* 0xc2fc00000700780b */ /* 0x000fc40003f8e000 */
[----:B------:R-:W-:-:S04]  /*11660*/  F2FP.BF16.F32.PACK_AB R40, R111, R110 ;  /* 0x0000006e6f28723e */ /* 0x000fc800000010ff */
[----:B------:R3:W4:Y:S01]  /*11670*/  MUFU.EX2 R71, R5 ;  /* 0x0000000500477308 */ /* 0x0007220000000800 */
[--C-:B--2---:R-:W-:Y:S02]  /*11680*/  FFMA2 R2, R90.F32x2.HI_LO, UR37.F32, R0.reuse.F32 ;  /* 0x000000255a027c49 */ /* 0x104fe40009200000 */
[----:B-----5:R-:W-:Y:S01]  /*11690*/  @!P1 FMUL R73, R73, R73 ;  /* 0x0000004949499220 */ /* 0x020fe20000400000 */
[----:B------:R-:W-:Y:S02]  /*116a0*/  @!P5 FMUL R6, R6, 0.5 ;  /* 0x3f0000000606d820 */ /* 0x000fe40000400000 */
[----:B------:R-:W-:Y:S01]  /*116b0*/  FSETP.GEU.AND P3, PT, R2, -126, PT ;  /* 0xc2fc00000200780b */ /* 0x000fe20003f6e000 */
[----:B------:R-:W-:Y:S01]  /*116c0*/  @!P4 FMUL R7, R7, 0.5 ;  /* 0x3f0000000707c820 */ /* 0x000fe20000400000 */
[----:B------:R-:W-:Y:S01]  /*116d0*/  FSETP.GEU.AND P2, PT, R3, -126, PT ;  /* 0xc2fc00000300780b */ /* 0x000fe20003f4e000 */
[----:B------:R-:W2:Y:S01]  /*116e0*/  MUFU.EX2 R92, R6 ;  /* 0x00000006005c7308 */ /* 0x000ea20000000800 */
[----:B-1----:R-:W-:Y:S01]  /*116f0*/  @!P0 FMUL R70, R70, R70 ;  /* 0x0000004646468220 */ /* 0x002fe20000400000 */
[----:B------:R-:W-:Y:S01]  /*11700*/  F2FP.BF16.F32.PACK_AB R41, R73, R72 ;  /* 0x000000484929723e */ /* 0x000fe200000010ff */
[----:B---3--:R-:W-:-:S05]  /*11710*/  FFMA2 R4, R96.F32x2.HI_LO, UR37.F32, R0.F32 ;  /* 0x0000002560047c49 */ /* 0x008fca0009200000 */
[----:B------:R1:W3:Y:S01]  /*11720*/  MUFU.EX2 R93, R7 ;  /* 0x00000007005d7308 */ /* 0x0002e20000000800 */
[----:B----4-:R-:W-:Y:S01]  /*11730*/  @!P6 FMUL R71, R71, R71 ;  /* 0x000000474747e220 */ /* 0x010fe20000400000 */
[----:B------:R-:W-:Y:S01]  /*11740*/  FSETP.GEU.AND P6, PT, R8, -126, PT ;  /* 0xc2fc00000800780b */ /* 0x000fe20003fce000 */
[----:B------:R-:W-:Y:S01]  /*11750*/  @!P3 FMUL R2, R2, 0.5 ;  /* 0x3f0000000202b820 */ /* 0x000fe20000400000 */
[----:B------:R-:W-:Y:S01]  /*11760*/  FSETP.GEU.AND P1, PT, R4, -126, PT ;  /* 0xc2fc00000400780b */ /* 0x000fe20003f2e000 */
[----:B------:R-:W-:Y:S01]  /*11770*/  @!P2 FMUL R3, R3, 0.5 ;  /* 0x3f0000000303a820 */ /* 0x000fe20000400000 */
[----:B------:R-:W-:Y:S02]  /*11780*/  FSETP.GEU.AND P0, PT, R5, -126, PT ;  /* 0xc2fc00000500780b */ /* 0x000fe40003f0e000 */
[----:B------:R-:W4:Y:S01]  /*11790*/  MUFU.EX2 R108, R2 ;  /* 0x00000002006c7308 */ /* 0x000f220000000800 */
[----:B--2---:R-:W-:Y:S01]  /*117a0*/  @!P5 FMUL R92, R92, R92 ;  /* 0x0000005c5c5cd220 */ /* 0x004fe20000400000 */
[----:B------:R-:W-:-:S02]  /*117b0*/  FSETP.GEU.AND P5, PT, R9, -126, PT ;  /* 0xc2fc00000900780b */ /* 0x000fc40003fae000 */
[----:B------:R-:W-:-:S03]  /*117c0*/  F2FP.BF16.F32.PACK_AB R42, R71, R70 ;  /* 0x00000046472a723e */ /* 0x000fc600000010ff */
[----:B------:R-:W-:Y:S01]  /*117d0*/  @!P6 FMUL R8, R8, 0.5 ;  /* 0x3f0000000808e820 */ /* 0x000fe20000400000 */
[----:B------:R2:W5:Y:S01]  /*117e0*/  MUFU.EX2 R109, R3 ;  /* 0x00000003006d7308 */ /* 0x0005620000000800 */
[----:B------:R-:W-:Y:S01]  /*117f0*/  @!P1 FMUL R4, R4, 0.5 ;  /* 0x3f00000004049820 */ /* 0x000fe20000400000 */
[----:B-1----:R-:W-:Y:S02]  /*11800*/  FFMA2 R6, R100.F32x2.HI_LO, UR37.F32, R0.F32 ;  /* 0x0000002564067c49 */ /* 0x002fe40009200000 */
[----:B------:R-:W-:Y:S01]  /*11810*/  @!P0 FMUL R5, R5, 0.5 ;  /* 0x3f00000005058820 */ /* 0x000fe20000400000 */
[----:B---3--:R-:W-:Y:S02]  /*11820*/  @!P4 FMUL R93, R93, R93 ;  /* 0x0000005d5d5dc220 */ /* 0x008fe40000400000 */
[----:B------:R-:W-:Y:S01]  /*11830*/  @!P5 FMUL R9, R9, 0.5 ;  /* 0x3f0000000909d820 */ /* 0x000fe20000400000 */
[----:B------:R-:W1:Y:S01]  /*11840*/  MUFU.EX2 R68, R4 ;  /* 0x0000000400447308 */ /* 0x000e620000000800 */
[----:B----4-:R-:W-:Y:S01]  /*11850*/  @!P3 FMUL R108, R108, R108 ;  /* 0x0000006c6c6cb220 */ /* 0x010fe20000400000 */
[----:B------:R-:W-:-:S06]  /*11860*/  F2FP.BF16.F32.PACK_AB R43, R93, R92 ;  /* 0x0000005c5d2b723e */ /* 0x000fcc00000010ff */
[----:B------:R-:W3:Y:S01]  /*11870*/  MUFU.EX2 R69, R5 ;  /* 0x0000000500457308 */ /* 0x000ee20000000800 */
[----:B--2---:R-:W-:Y:S02]  /*11880*/  FFMA2 R2, R98.F32x2.HI_LO, UR37.F32, R0.F32 ;  /* 0x0000002562027c49 */ /* 0x004fe40009200000 */
[----:B-----5:R-:W-:Y:S01]  /*11890*/  @!P2 FMUL R109, R109, R109 ;  /* 0x0000006d6d6da220 */ /* 0x020fe20000400000 */
[----:B------:R-:W-:Y:S02]  /*118a0*/  FSETP.GEU.AND P2, PT, R6, -126, PT ;  /* 0xc2fc00000600780b */ /* 0x000fe40003f4e000 */
[----:B------:R-:W-:Y:S02]  /*118b0*/  FSETP.GEU.AND P4, PT, R2, -126, PT ;  /* 0xc2fc00000200780b */ /* 0x000fe40003f8e000 */
[----:B------:R-:W2:Y:S01]  /*118c0*/  MUFU.EX2 R90, R8 ;  /* 0x00000008005a7308 */ /* 0x000ea20000000800 */
[----:B-1----:R-:W-:Y:S01]  /*118d0*/  @!P1 FMUL R68, R68, R68 ;  /* 0x0000004444449220 */ /* 0x002fe20000400000 */
[----:B------:R-:W-:-:S02]  /*118e0*/  FSETP.GEU.AND P3, PT, R3, -126, PT ;  /* 0xc2fc00000300780b */ /* 0x000fc40003f6e000 */
[----:B------:R-:W-:Y:S02]  /*118f0*/  FSETP.GEU.AND P1, PT, R7, -126, PT ;  /* 0xc2fc00000700780b */ /* 0x000fe40003f2e000 */
[----:B------:R-:W-:Y:S02]  /*11900*/  F2FP.BF16.F32.PACK_AB R44, R109, R108 ;  /* 0x0000006c6d2c723e */ /* 0x000fe400000010ff */
[----:B------:R1:W4:Y:S01]  /*11910*/  MUFU.EX2 R91, R9 ;  /* 0x00000009005b7308 */ /* 0x0003220000000800 */
[----:B---3--:R-:W-:Y:S01]  /*11920*/  @!P0 FMUL R69, R69, R69 ;  /* 0x0000004545458220 */ /* 0x008fe20000400000 */
[----:B------:R-:W-:Y:S01]  /*11930*/  @!P2 FMUL R6, R6, 0.5 ;  /* 0x3f0000000606a820 */ /* 0x000fe20000400000 */
[----:B------:R-:W-:Y:S01]  /*11940*/  @!P4 FMUL R2, R2, 0.5 ;  /* 0x3f0000000202c820 */ /* 0x000fe20000400000 */
[----:B------:R-:W-:Y:S02]  /*11950*/  FFMA2 R4, R122.F32x2.HI_LO, UR37.F32, R0.F32 ;  /* 0x000000257a047c49 */ /* 0x000fe40009200000 */
[----:B------:R-:W-:Y:S01]  /*11960*/  F2FP.BF16.F32.PACK_AB R45, R69, R68 ;  /* 0x00000044452d723e */ /* 0x000fe200000010ff */
[----:B------:R-:W-:Y:S01]  /*11970*/  @!P3 FMUL R3, R3, 0.5 ;  /* 0x3f0000000303b820 */ /* 0x000fe20000400000 */
[----:B------:R-:W3:Y:S01]  /*11980*/  MUFU.EX2 R88, R2 ;  /* 0x0000000200587308 */ /* 0x000ee20000000800 */
[----:B--2---:R-:W-:Y:S01]  /*11990*/  @!P6 FMUL R90, R90, R90 ;  /* 0x0000005a5a5ae220 */ /* 0x004fe20000400000 */
[----:B------:R-:W-:-:S06]  /*119a0*/  @!P1 FMUL R7, R7, 0.5 ;  /* 0x3f00000007079820 */ /* 0x000fcc0000400000 */
[----:B------:R2:W5:Y:S01]  /*119b0*/  MUFU.EX2 R89, R3 ;  /* 0x0000000300597308 */ /* 0x0005620000000800 */
[----:B-1----:R-:W-:Y:S02]  /*119c0*/  FFMA2 R8, R102.F32x2.HI_LO, UR37.F32, R0.F32 ;  /* 0x0000002566087c49 */ /* 0x002fe40009200000 */
[----:B----4-:R-:W-:Y:S01]  /*119d0*/  @!P5 FMUL R91, R91, R91 ;  /* 0x0000005b5b5bd220 */ /* 0x010fe20000400000 */
[----:B------:R-:W-:Y:S02]  /*119e0*/  FSETP.GEU.AND P5, PT, R4, -126, PT ;  /* 0xc2fc00000400780b */ /* 0x000fe40003fae000 */
[----:B------:R-:W-:Y:S02]  /*119f0*/  FSETP.GEU.AND P0, PT, R8, -126, PT ;  /* 0xc2fc00000800780b */ /* 0x000fe40003f0e000 */
[----:B------:R-:W-:Y:S01]  /*11a00*/  FSETP.GEU.AND P6, PT, R9, -126, PT ;  /* 0xc2fc00000900780b */ /* 0x000fe20003fce000 */
[----:B------:R-:W1:Y:S01]  /*11a10*/  MUFU.EX2 R104, R6 ;  /* 0x0000000600687308 */ /* 0x000e620000000800 */
[----:B---3--:R-:W-:Y:S01]  /*11a20*/  @!P4 FMUL R88, R88, R88 ;  /* 0x000000585858c220 */ /* 0x008fe20000400000 */
[----:B------:R-:W-:-:S02]  /*11a30*/  FSETP.GEU.AND P4, PT, R5, -126, PT ;  /* 0xc2fc00000500780b */ /* 0x000fc40003f8e000 */
[----:B------:R-:W-:-:S04]  /*11a40*/  F2FP.BF16.F32.PACK_AB R46, R91, R90 ;  /* 0x0000005a5b2e723e */ /* 0x000fc800000010ff */
[----:B------:R-:W3:Y:S01]  /*11a50*/  MUFU.EX2 R105, R7 ;  /* 0x0000000700697308 */ /* 0x000ee20000000800 */
[----:B--2---:R-:W-:Y:S02]  /*11a60*/  FFMA2 R2, R124.F32x2.HI_LO, UR37.F32, R0.F32 ;  /* 0x000000257c027c49 */ /* 0x004fe40009200000 */
[----:B------:R-:W-:Y:S01]  /*11a70*/  @!P0 FMUL R8, R8, 0.5 ;  /* 0x3f00000008088820 */ /* 0x000fe20000400000 */
[----:B------:R-:W-:Y:S01]  /*11a80*/  @!P6 FMUL R9, R9, 0.5 ;  /* 0x3f0000000909e820 */ /* 0x000fe20000400000 */
[----:B-----5:R-:W-:Y:S01]  /*11a90*/  @!P3 FMUL R89, R89, R89 ;  /* 0x000000595959b220 */ /* 0x020fe20000400000 */
[----:B------:R-:W-:Y:S01]  /*11aa0*/  FSETP.GEU.AND P3, PT, R2, -126, PT ;  /* 0xc2fc00000200780b */ /* 0x000fe20003f6e000 */
[----:B------:R-:W-:Y:S01]  /*11ab0*/  @!P5 FMUL R4, R4, 0.5 ;  /* 0x3f0000000404d820 */ /* 0x000fe20000400000 */
[----:B------:R-:W2:Y:S01]  /*11ac0*/  MUFU.EX2 R86, R8 ;  /* 0x0000000800567308 */ /* 0x000ea20000000800 */
[----:B-1----:R-:W-:Y:S01]  /*11ad0*/  @!P2 FMUL R104, R104, R104 ;  /* 0x000000686868a220 */ /* 0x002fe20000400000 */
[----:B------:R-:W-:Y:S01]  /*11ae0*/  FSETP.GEU.AND P2, PT, R3, -126, PT ;  /* 0xc2fc00000300780b */ /* 0x000fe20003f4e000 */
[----:B------:R-:W-:Y:S01]  /*11af0*/  @!P4 FMUL R5, R5, 0.5 ;  /* 0x3f0000000505c820 */ /* 0x000fe20000400000 */
[----:B------:R-:W-:-:S04]  /*11b00*/  F2FP.BF16.F32.PACK_AB R47, R89, R88 ;  /* 0x00000058592f723e */ /* 0x000fc800000010ff */
[----:B------:R1:W4:Y:S01]  /*11b10*/  MUFU.EX2 R87, R9 ;  /* 0x0000000900577308 */ /* 0x0003220000000800 */
[----:B---3--:R-:W-:Y:S01]  /*11b20*/  @!P1 FMUL R105, R105, R105 ;  /* 0x0000006969699220 */ /* 0x008fe20000400000 */
[----:B------:R-:W-:Y:S02]  /*11b30*/  FFMA2 R6, R128.F32x2.HI_LO, UR37.F32, R0.F32 ;  /* 0x0000002580067c49 */ /* 0x000fe40009200000 */
[----:B------:R-:W-:Y:S02]  /*11b40*/  @!P3 FMUL R2, R2, 0.5 ;  /* 0x3f0000000202b820 */ /* 0x000fe40000400000 */
[----:B------:R-:W-:Y:S01]  /*11b50*/  F2FP.BF16.F32.PACK_AB R48, R105, R104 ;  /* 0x000000686930723e */ /* 0x000fe200000010ff */
[----:B------:R-:W-:Y:S01]  /*11b60*/  @!P2 FMUL R3, R3, 0.5 ;  /* 0x3f0000000303a820 */ /* 0x000fe20000400000 */
[----:B------:R-:W3:Y:S01]  /*11b70*/  MUFU.EX2 R84, R4 ;  /* 0x0000000400547308 */ /* 0x000ee20000000800 */
[----:B--2---:R-:W-:-:S07]  /*11b80*/  @!P0 FMUL R86, R86, R86 ;  /* 0x0000005656568220 */ /* 0x004fce0000400000 */
[----:B------:R2:W5:Y:S01]  /*11b90*/  MUFU.EX2 R85, R5 ;  /* 0x0000000500557308 */ /* 0x0005620000000800 */
[----:B-1----:R-:W-:Y:S02]  /*11ba0*/  FFMA2 R8, R126.F32x2.HI_LO, UR37.F32, R0.F32 ;  /* 0x000000257e087c49 */ /* 0x002fe40009200000 */
[----:B----4-:R-:W-:-:S03]  /*11bb0*/  @!P6 FMUL R87, R87, R87 ;  /* 0x000000575757e220 */ /* 0x010fc60000400000 */
[----:B------:R-:W-:Y:S02]  /*11bc0*/  FSETP.GEU.AND P1, PT, R8, -126, PT ;  /* 0xc2fc00000800780b */ /* 0x000fe40003f2e000 */
[----:B------:R-:W1:Y:S01]  /*11bd0*/  MUFU.EX2 R100, R2 ;  /* 0x0000000200647308 */ /* 0x000e620000000800 */
[----:B------:R-:W-:Y:S01]  /*11be0*/  FSETP.GEU.AND P0, PT, R9, -126, PT ;  /* 0xc2fc00000900780b */ /* 0x000fe20003f0e000 */
[----:B---3--:R-:W-:Y:S01]  /*11bf0*/  @!P5 FMUL R84, R84, R84 ;  /* 0x000000545454d220 */ /* 0x008fe20000400000 */
[----:B------:R-:W-:-:S05]  /*11c00*/  F2FP.BF16.F32.PACK_AB R49, R87, R86 ;  /* 0x000000565731723e */ /* 0x000fca00000010ff */
[----:B------:R3:W4:Y:S01]  /*11c10*/  MUFU.EX2 R101, R3 ;  /* 0x0000000300657308 */ /* 0x0007220000000800 */
[----:B--2---:R-:W-:Y:S02]  /*11c20*/  FFMA2 R4, R82.F32x2.HI_LO, UR37.F32, R0.F32 ;  /* 0x0000002552047c49 */ /* 0x004fe40009200000 */
[----:B------:R-:W-:Y:S01]  /*11c30*/  @!P1 FMUL R8, R8, 0.5 ;  /* 0x3f00000008089820 */ /* 0x000fe20000400000 */
[----:B-----5:R-:W-:Y:S01]  /*11c40*/  @!P4 FMUL R85, R85, R85 ;  /* 0x000000555555c220 */ /* 0x020fe20000400000 */
[----:B------:R-:W-:Y:S01]  /*11c50*/  FSETP.GEU.AND P4, PT, R6, -126, PT ;  /* 0xc2fc00000600780b */ /* 0x000fe20003f8e000 */
[----:B------:R-:W-:Y:S01]  /*11c60*/  @!P0 FMUL R9, R9, 0.5 ;  /* 0x3f00000009098820 */ /* 0x000fe20000400000 */
[----:B------:R-:W-:Y:S01]  /*11c70*/  FSETP.GEU.AND P6, PT, R4, -126, PT ;  /* 0xc2fc00000400780b */ /* 0x000fe20003fce000 */
[----:B------:R-:W2:Y:S01]  /*11c80*/  MUFU.EX2 R102, R8 ;  /* 0x0000000800667308 */ /* 0x000ea20000000800 */
[----:B-1----:R-:W-:Y:S01]  /*11c90*/  @!P3 FMUL R100, R100, R100 ;  /* 0x000000646464b220 */ /* 0x002fe20000400000 */
[----:B------:R-:W-:-:S02]  /*11ca0*/  FSETP.GEU.AND P5, PT, R5, -126, PT ;  /* 0xc2fc00000500780b */ /* 0x000fc40003fae000 */
[----:B------:R-:W-:Y:S02]  /*11cb0*/  FSETP.GEU.AND P3, PT, R7, -126, PT ;  /* 0xc2fc00000700780b */ /* 0x000fe40003f6e000 */
[----:B------:R-:W-:Y:S02]  /*11cc0*/  F2FP.BF16.F32.PACK_AB R50, R85, R84 ;  /* 0x000000545532723e */ /* 0x000fe400000010ff */
[----:B------:R-:W1:Y:S01]  /*11cd0*/  MUFU.EX2 R103, R9 ;  /* 0x0000000900677308 */ /* 0x000e620000000800 */
[----:B---3--:R-:W-:Y:S01]  /*11ce0*/  FFMA2 R2, R130.F32x2.HI_LO, UR37.F32, R0.F32 ;  /* 0x0000002582027c49 */ /* 0x008fe20009200000 */
[----:B------:R-:W-:Y:S01]  /*11cf0*/  MOV R0, UR4 ;  /* 0x0000000400007c02 */ /* 0x000fe20008000f00 */
[----:B----4-:R-:W-:Y:S01]  /*11d00*/  @!P2 FMUL R101, R101, R101 ;  /* 0x000000656565a220 */ /* 0x010fe20000400000 */
[----:B------:R-:W-:Y:S01]  /*11d10*/  @!P6 FMUL R4, R4, 0.5 ;  /* 0x3f0000000404e820 */ /* 0x000fe20000400000 */
[----:B------:R-:W-:Y:S01]  /*11d20*/  @!P4 FMUL R6, R6, 0.5 ;  /* 0x3f0000000606c820 */ /* 0x000fe20000400000 */
[----:B------:R-:W-:Y:S01]  /*11d30*/  FSETP.GEU.AND P2, PT, R2, -126, PT ;  /* 0xc2fc00000200780b */ /* 0x000fe20003f4e000 */
[----:B------:R-:W-:Y:S01]  /*11d40*/  @!P5 FMUL R5, R5, 0.5 ;  /* 0x3f0000000505d820 */ /* 0x000fe20000400000 */
[----:B------:R-:W3:Y:S01]  /*11d50*/  MUFU.EX2 R82, R4 ;  /* 0x0000000400527308 */ /* 0x000ee20000000800 */
[----:B--2---:R-:W-:Y:S01]  /*11d60*/  @!P1 FMUL R102, R102, R102 ;  /* 0x0000006666669220 */ /* 0x004fe20000400000 */
[----:B------:R-:W-:Y:S01]  /*11d70*/  FSETP.GEU.AND P1, PT, R3, -126, PT ;  /* 0xc2fc00000300780b */ /* 0x000fe20003f2e000 */
[----:B------:R-:W-:Y:S01]  /*11d80*/  @!P3 FMUL R7, R7, 0.5 ;  /* 0x3f0000000707b820 */ /* 0x000fe20000400000 */
[----:B------:R-:W-:-:S04]  /*11d90*/  F2FP.BF16.F32.PACK_AB R51, R101, R100 ;  /* 0x000000646533723e */ /* 0x000fc800000010ff */
[----:B------:R-:W2:Y:S01]  /*11da0*/  MUFU.EX2 R83, R5 ;  /* 0x0000000500537308 */ /* 0x000ea20000000800 */
[----:B-1----:R-:W-:Y:S01]  /*11db0*/  @!P0 FMUL R103, R103, R103 ;  /* 0x0000006767678220 */ /* 0x002fe20000400000 */
[----:B------:R-:W-:Y:S01]  /*11dc0*/  LOP3.LUT P0, RZ, R0, 0x3, R137, 0x48, !PT ;  /* 0x0000000300ff7812 */ /* 0x000fe20007804889 */
[----:B------:R-:W-:-:S03]  /*11dd0*/  @!P2 FMUL R2, R2, 0.5 ;  /* 0x3f0000000202a820 */ /* 0x000fc60000400000 */
[----:B------:R-:W-:Y:S01]  /*11de0*/  F2FP.BF16.F32.PACK_AB R52, R103, R102 ;  /* 0x000000666734723e */ /* 0x000fe200000010ff */
[----:B------:R-:W-:Y:S01]  /*11df0*/  @!P1 FMUL R3, R3, 0.5 ;  /* 0x3f00000003039820 */ /* 0x000fe20000400000 */
[----:B------:R-:W1:Y:S01]  /*11e00*/  MUFU.EX2 R98, R6 ;  /* 0x0000000600627308 */ /* 0x000e620000000800 */
[----:B---3--:R-:W-:-:S07]  /*11e10*/  @!P6 FMUL R82, R82, R82 ;  /* 0x000000525252e220 */ /* 0x008fce0000400000 */
[----:B------:R-:W3:Y:S01]  /*11e20*/  MUFU.EX2 R99, R7 ;  /* 0x0000000700637308 */ /* 0x000ee20000000800 */
[----:B--2---:R-:W-:-:S05]  /*11e30*/  @!P5 FMUL R83, R83, R83 ;  /* 0x000000535353d220 */ /* 0x004fca0000400000 */
[----:B------:R-:W-:Y:S02]  /*11e40*/  F2FP.BF16.F32.PACK_AB R53, R83, R82 ;  /* 0x000000525335723e */ /* 0x000fe400000010ff */
[----:B------:R-:W2:Y:S01]  /*11e50*/  MUFU.EX2 R96, R2 ;  /* 0x0000000200607308 */ /* 0x000ea20000000800 */
[----:B-1----:R-:W-:-:S07]  /*11e60*/  @!P4 FMUL R98, R98, R98 ;  /* 0x000000626262c220 */ /* 0x002fce0000400000 */
[----:B------:R-:W1:Y:S01]  /*11e70*/  MUFU.EX2 R97, R3 ;  /* 0x0000000300617308 */ /* 0x000e620000000800 */
[----:B---3--:R-:W-:-:S05]  /*11e80*/  @!P3 FMUL R99, R99, R99 ;  /* 0x000000636363b220 */ /* 0x008fca0000400000 */
[----:B------:R-:W-:Y:S01]  /*11e90*/  F2FP.BF16.F32.PACK_AB R54, R99, R98 ;  /* 0x000000626336723e */ /* 0x000fe200000010ff */
[----:B--2---:R-:W-:Y:S01]  /*11ea0*/  @!P2 FMUL R96, R96, R96 ;  /* 0x000000606060a220 */ /* 0x004fe20000400000 */
[----:B-1----:R-:W-:-:S05]  /*11eb0*/  @!P1 FMUL R97, R97, R97 ;  /* 0x0000006161619220 */ /* 0x002fca0000400000 */
[----:B------:R-:W-:Y:S01]  /*11ec0*/  F2FP.BF16.F32.PACK_AB R55, R97, R96 ;  /* 0x000000606137723e */ /* 0x000fe200000010ff */
[----:B------:R-:W-:Y:S06]  /*11ed0*/  @!P0 BRA `(.L_x_265) ;  /* 0x0000000000408947 */ /* 0x000fec0003800000 */
[----:B------:R-:W-:Y:S01]  /*11ee0*/  MOV R2, 0x8 ;  /* 0x0000000800027802 */ /* 0x000fe20000000f00 */
        /* <DEDUP_REMOVED lines=15> */
.L_x_265:
[----:B------:R-:W-:Y:S01]  /*11fe0*/  MOV R0, UR46 ;  /* 0x0000002e00007c02 */ /* 0x000fe20008000f00 */
[----:B------:R-:W-:Y:S05]  /*11ff0*/  WARPSYNC.ALL ;  /* 0x0000000000007948 */ /* 0x000fea0003800000 */
[----:B------:R-:W-:Y:S01]  /*12000*/  ISETP.GT.U32.AND P0, PT, R0, 0x1, PT ;  /* 0x000000010000780c */ /* 0x000fe20003f04070 */
[----:B------:R1:W-:Y:S01]  /*12010*/  STTM.x32 tmem[UR40], R24 ;  /* 0x00000018000079ed */ /* 0x0003e200082c0028 */
[----:B------:R-:W2:Y:S11]  /*12020*/  FENCE.VIEW.ASYNC.T ;  /* 0x00000000000073c6 */ /* 0x000eb60000000200 */
[----:B------:R-:W-:Y:S05]  /*12030*/  @P0 BRA `(.L_x_266) ;  /* 0x0000000000080947 */ /* 0x000fea0003800000 */
[----:B------:R-:W-:Y:S05]  /*12040*/  BPT.TRAP 0x1 ;  /* 0x000000040000795c */ /* 0x000fea0000300000 */
[----:B------:R-:W-:Y:S05]  /*12050*/  BPT.TRAP 0x1 ;  /* 0x000000040000795c */ /* 0x000fea0000300000 */
.L_x_266:
[----:B------:R-:W-:Y:S02]  /*12060*/  UPRMT UR4, UR38, 0x654, UR41 ;  /* 0x0000065426047896 */ /* 0x000fe40008000029 */
[----:B------:R-:W-:Y:S02]  /*12070*/  UISETP.NE.AND UP0, UPT, UR58, URZ, UPT ;  /* 0x000000ff3a00728c */ /* 0x000fe4000bf05270 */
[----:B------:R-:W-:-:S04]  /*12080*/  ULOP3.LUT UR39, UR39, 0x1, URZ, 0x3c, !UPT ;  /* 0x0000000127277892 */ /* 0x000fc8000f8e3cff */
[----:B------:R-:W-:Y:S01]  /*12090*/  USEL UR53, UR39, UR53, UP0 ;  /* 0x0000003527357287 */ /* 0x000fe20008000000 */
[----:B--2---:R-:W-:Y:S01]  /*120a0*/  SYNCS.ARRIVE.TRANS64.RED.A1T0 RZ, [UR4], RZ ;  /* 0x000000ffffff79a7 */ /* 0x004fe20008100404 */
[----:B------:R-:W-:Y:S02]  /*120b0*/  USEL UR56, UR56, UR39, UP0 ;  /* 0x0000002738387287 */ /* 0x000fe40008000000 */
[----:B------:R-:W-:-:S09]  /*120c0*/  UISETP.NE.AND UP0, UPT, UR49, URZ, UPT ;  /* 0x000000ff3100728c */ /* 0x000fd2000bf05270 */
[----:B------:R-:W-:Y:S05]  /*120d0*/  BRA.U UP0, `(.L_x_267) ;  /* 0x0000000100047547 */ /* 0x000fea000b800000 */
[----:B------:R-:W-:Y:S05]  /*120e0*/  BPT.TRAP 0x1 ;  /* 0x000000040000795c */ /* 0x000fea0000300000 */
.L_x_267:
[----:B------:R-:W-:Y:S01]  /*120f0*/  MOV R0, UR59 ;  /* 0x0000003b00007c02 */ /* 0x000fe20008000f00 */
[----:B------:R-:W-:Y:S01]  /*12100*/  FADD2 R2, R94.F32x2.HI_LO, RZ.F32 ;  /* 0x000000ff5e02724b */ /* 0x000fe20000200000 */
[----:B------:R-:W-:Y:S01]  /*12110*/  FSETP.NEU.AND P1, PT, R121, R19, PT ;  /* 0x000000137900720b */ /* 0x000fe20003f2d000 */
[----:B------:R-:W-:Y:S01]  /*12120*/  FADD2 R8, R66.F32x2.HI_LO, RZ.F32 ;  /* 0x000000ff4208724b */ /* 0x000fe20000200000 */
[----:B------:R-:W-:Y:S01]  /*12130*/  SHF.L.U32 R0, R0, 0x1f, RZ ;  /* 0x0000001f00007819 */ /* 0x000fe200000006ff */
[----:B------:R-:W-:Y:S02]  /*12140*/  FADD2 R4, R2.F32x2.HI_LO, R58.F32x2.HI_LO ;  /* 0x0000003a0204724b */ /* 0x000fe40000000000 */
[----:B------:R-:W-:Y:S01]  /*12150*/  FADD2 R6, R80.F32x2.HI_LO, RZ.F32 ;  /* 0x000000ff5006724b */ /* 0x000fe20000200000 */
[----:B------:R-:W2:Y:S01]  /*12160*/  SYNCS.PHASECHK.TRANS64.TRYWAIT P2, [UR48], R0 ;  /* 0x00000000ff0075a7 */ /* 0x000ea20008041130 */
[----:B------:R-:W-:Y:S02]  /*12170*/  FADD2 R2, R8.F32x2.HI_LO, R62.F32x2.HI_LO ;  /* 0x0000003e0802724b */ /* 0x000fe40000000000 */
[----:B------:R-:W-:-:S02]  /*12180*/  FADD2 R8, R6.F32x2.HI_LO, R60.F32x2.HI_LO ;  /* 0x0000003c0608724b */ /* 0x000fc40000000000 */
[----:B------:R-:W-:Y:S02]  /*12190*/  FADD2 R6, R4.F32x2.HI_LO, R56.F32x2.HI_LO ;  /* 0x000000380406724b */ /* 0x000fe40000000000 */
[----:B------:R-:W-:Y:S01]  /*121a0*/  FADD2 R10, R2.F32x2.HI_LO, R22.F32x2.HI_LO ;  /* 0x00000016020a724b */ /* 0x000fe20000000000 */
[----:B--2---:R-:W-:Y:S06]  /*121b0*/  @!P2 BRA `(.L_x_268) ;  /* 0x000000480050a947 */ /* 0x004fec0003800000 */
.L_x_443:
[----:B------:R-:W-:Y:S01]  /*121c0*/  BSSY.RECONVERGENT B0, `(.L_x_269) ;  /* 0x000000a000007945 */ /* 0x000fe20003800200 */
[----:B--2---:R-:W-:-:S03]  /*121d0*/  MOV R0, 0x3f000000 ;  /* 0x3f00000000007802 */ /* 0x004fc60000000f00 */
[----:B------:R-:W-:Y:S05]  /*121e0*/  @!P1 BRA `(.L_x_270) ;  /* 0x00000000001c9947 */ /* 0x000fea0003800000 */
[----:B------:R-:W-:-:S04]  /*121f0*/  FADD R0, -R19, R121 ;  /* 0x0000007913007221 */ /* 0x000fc80000000100 */
[----:B------:R-:W-:-:S05]  /*12200*/  FMUL R0, R0, UR37 ;  /* 0x0000002500007c20 */ /* 0x000fca0008400000 */
[----:B------:R-:W-:-:S13]  /*12210*/  FSETP.GEU.AND P1, PT, R0, -126, PT ;  /* 0xc2fc00000000780b */ /* 0x000fda0003f2e000 */
[----:B------:R-:W-:-:S06]  /*12220*/  @!P1 FMUL R0, R0, 0.5 ;  /* 0x3f00000000009820 */ /* 0x000fcc0000400000 */
[----:B------:R-:W2:Y:S02]  /*12230*/  MUFU.EX2 R0, R0 ;  /* 0x0000000000007308 */ /* 0x000ea40000000800 */
[----:B--2---:R-:W-:-:S04]  /*12240*/  @!P1 FMUL R0, R0, R0 ;  /* 0x0000000000009220 */ /* 0x004fc80000400000 */
[----:B------:R-:W-:Y:S02]  /*12250*/  FMUL R0, R0, 0.5 ;  /* 0x3f00000000007820 */ /* 0x000fe40000400000 */
.L_x_270:
[----:B------:R-:W-:Y:S05]  /*12260*/  BSYNC.RECONVERGENT B0 ;  /* 0x0000000000007941 */ /* 0x000fea0003800200 */
.L_x_269:
[----:B------:R-:W-:Y:S01]  /*12270*/  FMUL R0, R0, R120 ;  /* 0x0000007800007220 */ /* 0x000fe20000400000 */
[----:B------:R-:W-:Y:S01]  /*12280*/  FADD2 R4, R8.F32x2.HI_LO, R78.F32x2.HI_LO ;  /* 0x0000004e0804724b */ /* 0x000fe20000000000 */
[----:B------:R-:W-:Y:S01]  /*12290*/  UISETP.NE.AND UP0, UPT, UR52, 0x1, UPT ;  /* 0x000000013400788c */ /* 0x000fe2000bf05270 */
        /* <DEDUP_REMOVED lines=30> */
.L_x_272:
[----:B------:R-:W-:Y:S01]  /*12480*/  IMAD.U32 R0, RZ, RZ, UR39 ;  /* 0x00000027ff007e24 */ /* 0x000fe2000f8e00ff */
[----:B------:R-:W-:-:S04]  /*12490*/  ISETP.NE.AND P0, PT, R133, R134, PT ;  /* 0x000000868500720c */ /* 0x000fc80003f05270 */
[----:B------:R-:W-:-:S04]  /*124a0*/  SHF.L.U32 R0, R0, 0x1f, RZ ;  /* 0x0000001f00007819 */ /* 0x000fc800000006ff */
[----:B------:R-:W2:Y:S02]  /*124b0*/  SYNCS.PHASECHK.TRANS64.TRYWAIT P1, [UR45], R0 ;  /* 0x00000000ff0075a7 */ /* 0x000ea4000802112d */
[----:B--2---:R-:W-:Y:S05]  /*124c0*/  @!P1 BRA `(.L_x_273) ;  /* 0x0000004400a49947 */ /* 0x004fea0003800000 */
.L_x_444:
[----:B------:R-:W-:Y:S05]  /*124d0*/  @!P0 BRA `(.L_x_274) ;  /* 0x0000000000408947 */ /* 0x000fea0003800000 */
[----:B--2---:R-:W-:Y:S01]  /*124e0*/  MOV R0, 0x8 ;  /* 0x0000000800007802 */ /* 0x004fe20000000f00 */
[----:B------:R-:W2:Y:S01]  /*124f0*/  LDCU.64 UR8, c[0x4][0xb0] ;  /* 0x01001600ff0877ac */ /* 0x000ea20008000a00 */
[----:B------:R-:W-:Y:S02]  /*12500*/  HFMA2 R12, -RZ, RZ, 0, 5.9604644775390625e-08 ;  /* 0x00000001ff0c7431 */ /* 0x000fe400000001ff */
[----:B------:R-:W-:Y:S01]  /*12510*/  IMAD.MOV.U32 R8, RZ, RZ, 0x1be ;  /* 0x000001beff087424 */ /* 0x000fe200078e00ff */
[----:B------:R3:W4:Y:S01]  /*12520*/  LDC.64 R2, c[0x4][R0] ;  /* 0x0100000000027b82 */ /* 0x0007220000000a00 */
[----:B------:R-:W5:Y:S01]  /*12530*/  LDCU.64 UR6, c[0x4][0xb8] ;  /* 0x01001700ff0677ac */ /* 0x000f620008000a00 */
[----:B------:R-:W-:Y:S01]  /*12540*/  IMAD.MOV.U32 R13, RZ, RZ, RZ ;  /* 0x000000ffff0d7224 */ /* 0x000fe200078e00ff */
[----:B------:R-:W1:Y:S01]  /*12550*/  LDCU.64 UR4, c[0x4][0x18] ;  /* 0x01000300ff0477ac */ /* 0x000e620008000a00 */
[----:B--2---:R-:W-:Y:S01]  /*12560*/  IMAD.U32 R4, RZ, RZ, UR8 ;  /* 0x00000008ff047e24 */ /* 0x004fe2000f8e00ff */
[----:B------:R-:W-:Y:S01]  /*12570*/  MOV R5, UR9 ;  /* 0x0000000900057c02 */ /* 0x000fe20008000f00 */
[----:B-----5:R-:W-:Y:S01]  /*12580*/  IMAD.U32 R6, RZ, RZ, UR6 ;  /* 0x00000006ff067e24 */ /* 0x020fe2000f8e00ff */
[----:B------:R-:W-:Y:S01]  /*12590*/  MOV R7, UR7 ;  /* 0x0000000700077c02 */ /* 0x000fe20008000f00 */
[----:B-1----:R-:W-:Y:S01]  /*125a0*/  IMAD.U32 R10, RZ, RZ, UR4 ;  /* 0x00000004ff0a7e24 */ /* 0x002fe2000f8e00ff */
[----:B------:R-:W-:-:S02]  /*125b0*/  MOV R11, UR5 ;  /* 0x00000005000b7c02 */ /* 0x000fc40008000f00 */
[----:B------:R-:W-:-:S07]  /*125c0*/  LEPC R20, `(.L_x_274) ;  /* 0x000000001014794e */ /* 0x000fce0000000000 */
[----:B---34-:R-:W-:Y:S05]  /*125d0*/  CALL.ABS.NOINC R2 ;  /* 0x0000000002007343 */ /* 0x018fea0003c00000 */
.L_x_274:
[----:B------:R-:W-:Y:S05]  /*125e0*/  WARPSYNC.ALL ;  /* 0x0000000000007948 */ /* 0x000fea0003800000 */
[----:B------:R-:W-:Y:S02]  /*125f0*/  R2UR UR4, R132 ;  /* 0x00000000840472ca */ /* 0x000fe400000e0000 */
[----:B------:R-:W-:-:S11]  /*12600*/  MOV R106, R120 ;  /* 0x00000078006a7202 */ /* 0x000fd60000000f00 */
[----:B------:R3:W-:Y:S02]  /*12610*/  STTM.x2 tmem[UR4], R106 ;  /* 0x0000006a000079ed */ /* 0x0007e400080c0004 */
.L_x_271:
[----:B------:R-:W-:Y:S01]  /*12620*/  UISETP.GT.AND UP0, UPT, UR52, 0x1, UPT ;  /* 0x000000013400788c */ /* 0x000fe2000bf04270 */
[----:B------:R-:W-:Y:S01]  /*12630*/  MOV R121, R107 ;  /* 0x0000006b00797202 */ /* 0x000fe20000000f00 */
[----:B------:R-:W-:Y:S02]  /*12640*/  UIADD3 UR4, UPT, UPT, UR52, -0x1, URZ ;  /* 0xffffffff34047890 */ /* 0x000fe4000fffe0ff */
[----:B------:R-:W-:-:S05]  /*12650*/  UIADD3 UR51, UPT, UPT, UR51, 0x40, URZ ;  /* 0x0000004033337890 */ /* 0x000fca000fffe0ff */
[----:B------:R-:W-:Y:S01]  /*12660*/  UMOV UR52, UR4 ;  /* 0x0000000400347c82 */ /* 0x000fe20008000000 */
[----:B------:R-:W-:Y:S06]  /*12670*/  BRA.U UP0, `(.L_x_275) ;  /* 0xffffffc500f87547 */ /* 0x000fec000b83ffff */
.L_x_257:
[----:B------:R-:W-:-:S09]  /*12680*/  UISETP.NE.AND UP0, UPT, UR49, URZ, UPT ;  /* 0x000000ff3100728c */ /* 0x000fd2000bf05270 */
[----:B------:R-:W-:Y:S05]  /*12690*/  BRA.U UP0, `(.L_x_276) ;  /* 0x0000000100047547 */ /* 0x000fea000b800000 */
[----:B------:R-:W-:Y:S05]  /*126a0*/  BPT.TRAP 0x1 ;  /* 0x000000040000795c */ /* 0x000fea0000300000 */
.L_x_276:
[----:B------:R-:W-:Y:S01]  /*126b0*/  SYNCS.ARRIVE.TRANS64.A1T0 RZ, [UR44], RZ ;  /* 0x000000ffffff79a7 */ /* 0x000fe2000810002c */
[----:B------:R-:W-:-:S04]  /*126c0*/  UISETP.NE.AND UP1, UPT, UR58, URZ, UPT ;  /* 0x000000ff3a00728c */ /* 0x000fc8000bf25270 */
[----:B------:R-:W-:-:S04]  /*126d0*/  USEL UR5, UR54, UR55, UP1 ;  /* 0x0000003736057287 */ /* 0x000fc80008800000 */
[----:B------:R-:W-:Y:S01]  /*126e0*/  ULOP3.LUT UR5, UR5, 0x1, URZ, 0x3c, !UPT ;  /* 0x0000000105057892 */ /* 0x000fe2000f8e3cff */
[----:B------:R-:W-:Y:S11]  /*126f0*/  BRA.U UP0, `(.L_x_277) ;  /* 0x0000000100047547 */ /* 0x000ff6000b800000 */
[----:B------:R-:W-:Y:S05]  /*12700*/  BPT.TRAP 0x1 ;  /* 0x000000040000795c */ /* 0x000fea0000300000 */
.L_x_277:
[----:B-12---:R-:W-:Y:S01]  /*12710*/  MOV R0, UR5 ;  /* 0x0000000500007c02 */ /* 0x006fe20008000f00 */
[----:B------:R-:W-:-:S03]  /*12720*/  UISETP.GT.U32.AND UP0, UPT, UR46, 0x1, UPT ;  /* 0x000000012e00788c */ /* 0x000fc6000bf04070 */
[----:B------:R-:W-:-:S04]  /*12730*/  SHF.L.U32 R0, R0, 0x1f, RZ ;  /* 0x0000001f00007819 */ /* 0x000fc800000006ff */
[----:B------:R-:W1:Y:S02]  /*12740*/  SYNCS.PHASECHK.TRANS64.TRYWAIT P0, [UR48], R0 ;  /* 0x00000000ff0075a7 */ /* 0x000e640008001130 */
[----:B-1----:R-:W-:Y:S05]  /*12750*/  @!P0 BRA `(.L_x_278) ;  /* 0x0000004400188947 */ /* 0x002fea0003800000 */
.L_x_445:
[----:B------:R-:W-:Y:S05]  /*12760*/  BRA.U UP0, `(.L_x_279) ;  /* 0x0000000100087547 */ /* 0x000fea000b800000 */
[----:B------:R-:W-:Y:S05]  /*12770*/  BPT.TRAP 0x1 ;  /* 0x000000040000795c */ /* 0x000fea0000300000 */
[----:B------:R-:W-:Y:S05]  /*12780*/  BPT.TRAP 0x1 ;  /* 0x000000040000795c */ /* 0x000fea0000300000 */
.L_x_279:
[----:B------:R-:W-:Y:S02]  /*12790*/  UPRMT UR4, UR38, 0x654, UR41 ;  /* 0x0000065426047896 */ /* 0x000fe40008000029 */
[----:B------:R-:W-:-:S04]  /*127a0*/  UISETP.NE.AND UP0, UPT, UR58, URZ, UPT ;  /* 0x000000ff3a00728c */ /* 0x000fc8000bf05270 */
[----:B------:R-:W-:Y:S02]  /*127b0*/  USEL UR55, UR55, UR5, UP0 ;  /* 0x0000000537377287 */ /* 0x000fe40008000000 */
[----:B------:R-:W-:Y:S01]  /*127c0*/  USEL UR54, UR5, UR54, UP0 ;  /* 0x0000003605367287 */ /* 0x000fe20008000000 */
[----:B------:R-:W-:Y:S01]  /*127d0*/  SYNCS.ARRIVE.TRANS64.RED.A1T0 RZ, [UR4], RZ ;  /* 0x000000ffffff79a7 */ /* 0x000fe20008100404 */
[----:B------:R-:W-:-:S04]  /*127e0*/  USEL UR4, UR53, UR56, UP0 ;  /* 0x0000003835047287 */ /* 0x000fc80008000000 */
[----:B------:R-:W-:-:S04]  /*127f0*/  ULOP3.LUT UR4, UR4, 0x1, URZ, 0x3c, !UPT ;  /* 0x0000000104047892 */ /* 0x000fc8000f8e3cff */
[----:B------:R-:W-:Y:S02]  /*12800*/  USEL UR53, UR4, UR53, UP0 ;  /* 0x0000003504357287 */ /* 0x000fe40008000000 */
[----:B------:R-:W-:-:S12]  /*12810*/  USEL UR56, UR56, UR4, UP0 ;  /* 0x0000000438387287 */ /* 0x000fd80008000000 */
.L_x_235:
[----:B------:R-:W2:Y:S01]  /*12820*/  LDCU UR4, c[0x0][0x900] ;  /* 0x00012000ff0477ac */ /* 0x000ea20008000800 */
[----:B------:R-:W-:-:S04]  /*12830*/  UIADD3 UR36, UPT, UPT, UR50, UR36, URZ ;  /* 0x0000002432247290 */ /* 0x000fc8000fffe0ff */
[----:B--2---:R-:W-:-:S09]  /*12840*/  UISETP.GE.AND UP0, UPT, UR36, UR4, UPT ;  /* 0x000000042400728c */ /* 0x004fd2000bf06270 */
[----:B------:R-:W-:Y:S05]  /*12850*/  BRA.U !UP0, `(.L_x_280) ;  /* 0xffffff9d08c47547 */ /* 0x000fea000b83ffff */
[----:B------:R-:W-:Y:S05]  /*12860*/  EXIT ;  /* 0x000000000000794d */ /* 0x000fea0003800000 */
.L_x_26:
[----:B------:R-:W-:-:S05]  /*12870*/  IMAD.MOV.U32 R2, RZ, RZ, -0x4 ;  /* 0xfffffffcff027424 */ /* 0x000fca00078e00ff */
[----:B------:R-:W-:-:S05]  /*12880*/  VIADDMNMX.U32 R0, R0, R2, 0x2, PT ;  /* 0x0000000200007446 */ /* 0x000fca0003800002 */
[----:B------:R-:W-:-:S04]  /*12890*/  IMAD.SHL.U32 R0, R0, 0x4, RZ ;  /* 0x0000000400007824 */ /* 0x000fc800078e00ff */
[----:B------:R-:W1:Y:S02]  /*128a0*/  LDC R2, c[0x2][R0] ;  /* 0x0080000000027b82 */ /* 0x000e640000000800 */
[----:B-1----:R-:W-:-:S04]  /*128b0*/  SHF.R.S32.HI R3, RZ, 0x1f, R2 ;  /* 0x0000001fff037819 */ /* 0x002fc80000011402 */
.L_x_498:
[----:B------:R-:W-:Y:S05]  /*128c0*/  BRX R2 -0x128d0                                                                                                                                                                                                                                                                                                                                                                                                                                                                                                                                                                                                  (*"BRANCH_TARGETS .L_x_499,.L_x_500,.L_x_501"*) ;  /* 0xfffffed402cc7949 */ /* 0x000fea000383ffff */
.L_x_501:
[----:B------:R-:W-:-:S08]  /*128d0*/  NOP ;  /* 0x0000000000007918 */ /* 0x000fd00000000000 */
[----:B------:R-:W-:-:S00]  /*128e0*/  USETMAXREG.DEALLOC.CTAPOOL 0x18 ;  /* 0x00000018000079c8 */ /* 0x000fc000080e0500 */
[----:B------:R-:W-:Y:S05]  /*128f0*/  EXIT ;  /* 0x000000000000794d */ /* 0x000fea0003800000 */
.L_x_499:
[----:B------:R-:W-:-:S08]  /*12900*/  NOP ;  /* 0x0000000000007918 */ /* 0x000fd00000000000 */
[----:B------:R-:W1:-:S00]  /*12910*/  USETMAXREG.DEALLOC.CTAPOOL 0x20 ;  /* 0x00000020000079c8 */ /* 0x000e4000080e0500 */
[----:B-1----:R-:W1:Y:S02]  /*12920*/  LDC R0, c[0x0][0x900] ;  /* 0x00024000ff007b82 */ /* 0x002e640000000800 */
[----:B-1----:R-:W-:-:S13]  /*12930*/  ISETP.LE.AND P1, PT, R0, UR36, PT ;  /* 0x0000002400007c0c */ /* 0x002fda000bf23270 */
[----:B------:R-:W-:Y:S05]  /*12940*/  @P1 EXIT ;  /* 0x000000000000194d */ /* 0x000fea0003800000 */
[----:B------:R-:W-:Y:S01]  /*12950*/  HFMA2 R4, -RZ, RZ, 0, 5.9604644775390625e-08 ;  /* 0x00000001ff047431 */ /* 0x000fe200000001ff */
[----:B------:R-:W-:Y:S01]  /*12960*/  PLOP3.LUT P5, PT, P5, P6, PT, 0xf8, 0x8f ;  /* 0x00000000008f781c */ /* 0x000fe20002fadf70 */
[----:B------:R-:W1:Y:S01]  /*12970*/  LDCU.64 UR4, c[0x0][0x348] ;  /* 0x00006900ff0477ac */ /* 0x000e620008000a00 */
[----:B------:R-:W-:Y:S01]  /*12980*/  UPLOP3.LUT UP1, UPT, UP2, UP3, UPT, 0xf8, 0x8f ;  /* 0x00000000008f789c */ /* 0x000fe20001727f70 */
[----:B------:R-:W-:Y:S01]  /*12990*/  UMOV UR15, 0x1 ;  /* 0x00000001000f7882 */ /* 0x000fe20000000000 */
[----:B------:R-:W-:-:S09]  /*129a0*/  UMOV UR22, URZ ;  /* 0x000000ff00167c82 */ /* 0x000fd20008000000 */
.L_x_378:
[----:B--2---:R-:W2:Y:S01]  /*129b0*/  LDCU.64 UR8, c[0x0][0x908] ;  /* 0x00012100ff0877ac */ /* 0x004ea20008000a00 */
[----:B---3--:R-:W3:Y:S01]  /*129c0*/  LDCU UR11, c[0x0][0x904] ;  /* 0x00012080ff0b77ac */ /* 0x008ee20008000800 */
[----:B------:R-:W4:Y:S01]  /*129d0*/  LDCU.64 UR6, c[0x0][0x920] ;  /* 0x00012400ff0677ac */ /* 0x000f220008000a00 */
[----:B------:R-:W5:Y:S01]  /*129e0*/  LDCU UR14, c[0x0][0x91c] ;  /* 0x00012380ff0e77ac */ /* 0x000f620008000800 */
[----:B--2---:R-:W-:-:S04]  /*129f0*/  UIMAD.WIDE.U32 UR12, UR36, UR8, URZ ;  /* 0x00000008240c72a5 */ /* 0x004fc8000f8e00ff */
[----:B------:R-:W-:Y:S02]  /*12a00*/  USHF.R.U32.HI UR12, URZ, UR9, UR13 ;  /* 0x00000009ff0c7299 */ /* 0x000fe4000801160d */
[----:B---3--:R-:W-:Y:S01]  /*12a10*/  UISETP.NE.AND UP2, UPT, UR11, 0x1, UPT ;  /* 0x000000010b00788c */ /* 0x008fe2000bf45270 */
[----:B------:R-:W2:Y:S03]  /*12a20*/  LDCU.64 UR8, c[0x0][0x380] ;  /* 0x00007000ff0877ac */ /* 0x000ea60008000a00 */
[----:B------:R-:W-:Y:S02]  /*12a30*/  USEL UR12, UR36, UR12, !UP2 ;  /* 0x0000000c240c7287 */ /* 0x000fe4000d000000 */
[----:B-----5:R-:W-:Y:S02]  /*12a40*/  UISETP.NE.AND UP2, UPT, UR14, 0x1, UPT ;  /* 0x000000010e00788c */ /* 0x020fe4000bf45270 */
[----:B----4-:R-:W-:-:S02]  /*12a50*/  UIMAD.WIDE.U32 UR16, UR12, UR6, URZ ;  /* 0x000000060c1072a5 */ /* 0x010fc4000f8e00ff */
[----:B------:R-:W-:-:S04]  /*12a60*/  UIADD3 UR6, UPT, UPT, -UR12, URZ, URZ ;  /* 0x000000ff0c067290 */ /* 0x000fc8000fffe1ff */
[----:B------:R-:W-:Y:S01]  /*12a70*/  UIMAD UR11, UR11, UR6, UR36 ;  /* 0x000000060b0b72a4 */ /* 0x000fe2000f8e0224 */
[----:B------:R-:W-:Y:S02]  /*12a80*/  UMOV UR13, UR17 ;  /* 0x00000011000d7c82 */ /* 0x000fe40008000000 */
[----:B------:R-:W-:Y:S02]  /*12a90*/  USHF.R.U32.HI UR7, URZ, UR7, UR13 ;  /* 0x00000007ff077299 */ /* 0x000fe4000801160d */
[----:B------:R-:W-:Y:S02]  /*12aa0*/  USHF.L.U32 UR11, UR11, 0x8, URZ ;  /* 0x000000080b0b7899 */ /* 0x000fe400080006ff */
[----:B------:R-:W-:Y:S02]  /*12ab0*/  USEL UR10, UR12, UR7, !UP2 ;  /* 0x000000070c0a7287 */ /* 0x000fe4000d000000 */
[----:B--2---:R-:W-:Y:S02]  /*12ac0*/  UISETP.NE.AND UP2, UPT, UR9, URZ, UPT ;  /* 0x000000ff0900728c */ /* 0x004fe4000bf45270 */
[----:B------:R-:W-:-:S02]  /*12ad0*/  UIADD3 UR6, UPT, UPT, -UR10, URZ, URZ ;  /* 0x000000ff0a067290 */ /* 0x000fc4000fffe1ff */
[----:B------:R-:W-:Y:S02]  /*12ae0*/  UISETP.GE.OR UP2, UPT, UR11, UR8, !UP2 ;  /* 0x000000080b00728c */ /* 0x000fe4000d746670 */
[----:B------:R-:W-:-:S07]  /*12af0*/  UIMAD UR14, UR14, UR6, UR12 ;  /* 0x000000060e0e72a4 */ /* 0x000fce000f8e020c */
[----:B-1----:R-:W-:Y:S05]  /*12b00*/  BRA.U UP2, `(.L_x_281) ;  /* 0x0000002902247547 */ /* 0x002fea000b800000 */
[----:B------:R-:W2:Y:S01]  /*12b10*/  LDCU UR12, c[0x0][0x38c] ;  /* 0x00007180ff0c77ac */ /* 0x000ea20008000800 */
[----:B------:R-:W-:Y:S01]  /*12b20*/  BSSY.RECONVERGENT B0, `(.L_x_282) ;  /* 0x0000035000007945 */ /* 0x000fe20003800200 */
[----:B------:R-:W3:Y:S01]  /*12b30*/  LDCU.64 UR6, c[0x0][0x910] ;  /* 0x00012200ff0677ac */ /* 0x000ee20008000a00 */
[----:B------:R-:W4:Y:S01]  /*12b40*/  LDCU UR8, c[0x0][0x918] ;  /* 0x00012300ff0877ac */ /* 0x000f220008000800 */
[----:B------:R-:W-:Y:S01]  /*12b50*/  UIADD3 UR9, UPT, UPT, UR9, 0x3f, URZ ;  /* 0x0000003f09097890 */ /* 0x000fe2000fffe0ff */
[----:B--2---:R-:W-:Y:S01]  /*12b60*/  IMAD.U32 R0, RZ, RZ, UR12 ;  /* 0x0000000cff007e24 */ /* 0x004fe2000f8e00ff */
[----:B---3--:R-:W-:-:S04]  /*12b70*/  UIMAD.WIDE.U32 UR16, UR10, UR7, URZ ;  /* 0x000000070a1072a5 */ /* 0x008fc8000f8e00ff */
[----:B------:R-:W-:Y:S01]  /*12b80*/  IABS R0, R0 ;  /* 0x0000000000007213 */ /* 0x000fe20000000000 */
[----:B------:R-:W-:-:S03]  /*12b90*/  UISETP.NE.AND UP2, UPT, UR6, 0x1, UPT ;  /* 0x000000010600788c */ /* 0x000fc6000bf45270 */
[----:B------:R-:W2:Y:S01]  /*12ba0*/  I2F.RP R2, R0 ;  /* 0x0000000000027306 */ /* 0x000ea20000209400 */
[----:B------:R-:W-:Y:S02]  /*12bb0*/  UMOV UR7, UR17 ;  /* 0x0000001100077c82 */ /* 0x000fe40008000000 */
[----:B----4-:R-:W-:Y:S02]  /*12bc0*/  USHF.R.U32.HI UR7, URZ, UR8, UR7 ;  /* 0x00000008ff077299 */ /* 0x010fe40008011607 */
[----:B------:R-:W-:Y:S02]  /*12bd0*/  UIADD3 UR8, UPT, UPT, UR11, 0x100, URZ ;  /* 0x000001000b087890 */ /* 0x000fe4000fffe0ff */
[----:B------:R-:W-:Y:S02]  /*12be0*/  USEL UR7, UR10, UR7, !UP2 ;  /* 0x000000070a077287 */ /* 0x000fe4000d000000 */
[----:B------:R-:W-:Y:S02]  /*12bf0*/  UISETP.NE.AND UP2, UPT, UR12, URZ, UPT ;  /* 0x000000ff0c00728c */ /* 0x000fe4000bf45270 */
[----:B------:R-:W-:Y:S01]  /*12c00*/  UIADD3 UR7, UPT, UPT, -UR7, URZ, URZ ;  /* 0x000000ff07077290 */ /* 0x000fe2000fffe1ff */
[----:B--2---:R-:W2:Y:S03]  /*12c10*/  MUFU.RCP R2, R2 ;  /* 0x0000000200027308 */ /* 0x004ea60000001000 */
[----:B------:R-:W-:-:S02]  /*12c20*/  UIMAD UR10, UR6, UR7, UR10 ;  /* 0x00000007060a72a4 */ /* 0x000fc4000f8e020a */
[----:B------:R-:W-:Y:S02]  /*12c30*/  USHF.R.S32.HI UR6, URZ, 0x1f, UR9 ;  /* 0x0000001fff067899 */ /* 0x000fe40008011409 */
[----:B------:R-:W-:Y:S02]  /*12c40*/  ULOP3.LUT UR7, UR10, UR12, URZ, 0x3c, !UPT ;  /* 0x0000000c0a077292 */ /* 0x000fe4000f8e3cff */
[----:B------:R-:W-:Y:S02]  /*12c50*/  ULEA.HI UR6, UR6, UR9, URZ, 0x6 ;  /* 0x0000000906067291 */ /* 0x000fe4000f8f30ff */
[----:B------:R-:W-:Y:S02]  /*12c60*/  UISETP.GE.AND UP3, UPT, UR7, URZ, UPT ;  /* 0x000000ff0700728c */ /* 0x000fe4000bf66270 */
[----:B------:R-:W-:Y:S02]  /*12c70*/  USHF.R.S32.HI UR7, URZ, 0x1f, UR8 ;  /* 0x0000001fff077899 */ /* 0x000fe40008011408 */
[----:B------:R-:W-:-:S02]  /*12c80*/  USHF.R.S32.HI UR6, URZ, 0x6, UR6 ;  /* 0x00000006ff067899 */ /* 0x000fc40008011406 */
[----:B------:R-:W-:Y:S01]  /*12c90*/  ULEA.HI UR7, UR7, UR8, URZ, 0x6 ;  /* 0x0000000807077291 */ /* 0x000fe2000f8f30ff */
[----:B--2---:R-:W-:-:S03]  /*12ca0*/  IADD3 R2, PT, PT, R2, 0xffffffe, RZ ;  /* 0x0ffffffe02027810 */ /* 0x004fc60007ffe0ff */
[----:B------:R-:W-:Y:S01]  /*12cb0*/  UIADD3 UR7, UPT, UPT, UR7, 0x3f, URZ ;  /* 0x0000003f07077890 */ /* 0x000fe2000fffe0ff */
[----:B------:R-:W2:Y:S03]  /*12cc0*/  F2I.FTZ.U32.TRUNC.NTZ R3, R2 ;  /* 0x0000000200037305 */ /* 0x000ea6000021f000 */
[----:B------:R-:W-:Y:S01]  /*12cd0*/  USHF.R.S32.HI UR8, URZ, 0x6, UR7 ;  /* 0x00000006ff087899 */ /* 0x000fe20008011407 */
[----:B--2---:R-:W-:-:S05]  /*12ce0*/  IMAD.MOV R2, RZ, RZ, -R3 ;  /* 0x000000ffff027224 */ /* 0x004fca00078e0a03 */
[----:B------:R-:W-:Y:S01]  /*12cf0*/  MOV R6, R2 ;  /* 0x0000000200067202 */ /* 0x000fe20000000f00 */
[----:B------:R-:W-:-:S04]  /*12d00*/  IMAD.U32 R2, RZ, RZ, UR10 ;  /* 0x0000000aff027e24 */ /* 0x000fc8000f8e00ff */
[----:B------:R-:W-:Y:S01]  /*12d10*/  IMAD R6, R6, R0, RZ ;  /* 0x0000000006067224 */ /* 0x000fe200078e02ff */
[----:B------:R-:W-:Y:S01]  /*12d20*/  IABS R5, R2 ;  /* 0x0000000200057213 */ /* 0x000fe20000000000 */
[----:B------:R-:W-:-:S05]  /*12d30*/  HFMA2 R2, -RZ, RZ, 0, 0 ;  /* 0x00000000ff027431 */ /* 0x000fca00000001ff */
[----:B------:R-:W-:-:S04]  /*12d40*/  IMAD.HI.U32 R2, R3, R6, R2 ;  /* 0x0000000603027227 */ /* 0x000fc800078e0002 */
[----:B------:R-:W-:-:S04]  /*12d50*/  IMAD.MOV.U32 R3, RZ, RZ, R5 ;  /* 0x000000ffff037224 */ /* 0x000fc800078e0005 */
[----:B------:R-:W-:-:S05]  /*12d60*/  IMAD.HI.U32 R2, R2, R3, RZ ;  /* 0x0000000302027227 */ /* 0x000fca00078e00ff */
[----:B------:R-:W-:-:S05]  /*12d70*/  IADD3 R5, PT, PT, -R2, RZ, RZ ;  /* 0x000000ff02057210 */ /* 0x000fca0007ffe1ff */
[----:B------:R-:W-:-:S05]  /*12d80*/  IMAD R3, R0, R5, R3 ;  /* 0x0000000500037224 */ /* 0x000fca00078e0203 */
[----:B------:R-:W-:-:S13]  /*12d90*/  ISETP.GT.U32.AND P1, PT, R0, R3, PT ;  /* 0x000000030000720c */ /* 0x000fda0003f24070 */
[----:B------:R-:W-:Y:S01]  /*12da0*/  @!P1 IMAD.IADD R3, R3, 0x1, -R0 ;  /* 0x0000000103039824 */ /* 0x000fe200078e0a00 */
[----:B------:R-:W-:-:S04]  /*12db0*/  @!P1 IADD3 R2, PT, PT, R2, 0x1, RZ ;  /* 0x0000000102029810 */ /* 0x000fc80007ffe0ff */
[----:B------:R-:W-:-:S13]  /*12dc0*/  ISETP.GE.U32.AND P2, PT, R3, R0, PT ;  /* 0x000000000300720c */ /* 0x000fda0003f46070 */
[----:B------:R-:W-:-:S05]  /*12dd0*/  @P2 VIADD R2, R2, 0x1 ;  /* 0x0000000102022836 */ /* 0x000fca0000000000 */
[----:B------:R-:W-:-:S13]  /*12de0*/  R2UR UR13, R2 ;  /* 0x00000000020d72ca */ /* 0x000fda00000e0000 */
[----:B------:R-:W-:Y:S02]  /*12df0*/  @!UP3 UIADD3 UR13, UPT, UPT, -UR13, URZ, URZ ;  /* 0x000000ff0d0db290 */ /* 0x000fe4000fffe1ff */
[----:B------:R-:W-:Y:S02]  /*12e00*/  @!UP2 ULOP3.LUT UR13, URZ, UR12, URZ, 0x33, !UPT ;  /* 0x0000000cff0da292 */ /* 0x000fe4000f8e33ff */
[----:B------:R-:W-:Y:S02]  /*12e10*/  UISETP.LT.AND UP2, UPT, UR6, UR8, UPT ;  /* 0x000000080600728c */ /* 0x000fe4000bf41270 */
[----:B------:R-:W-:Y:S02]  /*12e20*/  UIADD3 UR7, UPT, UPT, -UR13, URZ, URZ ;  /* 0x000000ff0d077290 */ /* 0x000fe4000fffe1ff */
[----:B------:R-:W-:Y:S02]  /*12e30*/  USEL UR6, UR6, UR8, UP2 ;  /* 0x0000000806067287 */ /* 0x000fe40009000000 */
[----:B------:R-:W-:Y:S01]  /*12e40*/  UIMAD UR12, UR12, UR7, UR10 ;  /* 0x000000070c0c72a4 */ /* 0x000fe2000f8e020a */
[----:B------:R-:W-:Y:S11]  /*12e50*/  @!P3 BRA `(.L_x_283) ;  /* 0x000000000004b947 */ /* 0x000ff60003800000 */
[----:B-1----:R-:W-:Y:S05]  /*12e60*/  BPT.TRAP 0x1 ;  /* 0x000000040000795c */ /* 0x002fea0000300000 */
.L_x_283:
[----:B-1----:R-:W-:Y:S05]  /*12e70*/  BSYNC.RECONVERGENT B0 ;  /* 0x0000000000007941 */ /* 0x002fea0003800200 */
.L_x_282:
[----:B------:R-:W1:Y:S01]  /*12e80*/  S2UR UR8, SR_CgaCtaId ;  /* 0x00000000000879c3 */ /* 0x000e620000008800 */
[----:B------:R-:W-:Y:S01]  /*12e90*/  UMOV UR7, 0x400 ;  /* 0x0000040000077882 */ /* 0x000fe20000000000 */
[----:B------:R-:W-:Y:S02]  /*12ea0*/  SHF.L.U32 R0, R4, 0x1f, RZ ;  /* 0x0000001f04007819 */ /* 0x000fe400000006ff */
[----:B------:R-:W-:Y:S01]  /*12eb0*/  @!P0 MOV R2, 0x4000 ;  /* 0x0000400000028802 */ /* 0x000fe20000000f00 */
[----:B-1----:R-:W-:-:S09]  /*12ec0*/  ULEA UR8, UR8, UR7, 0x18 ;  /* 0x0000000708087291 */ /* 0x002fd2000f8ec0ff */
[----:B------:R-:W1:Y:S02]  /*12ed0*/  SYNCS.PHASECHK.TRANS64.TRYWAIT P1, [UR8+0x16010], R0 ;  /* 0x01601000ff0075a7 */ /* 0x000e640008021108 */
[----:B-1----:R-:W-:Y:S05]  /*12ee0*/  @!P1 BRA `(.L_x_284) ;  /* 0x0000003c004c9947 */ /* 0x002fea0003800000 */
.L_x_447:
[----:B------:R2:W-:Y:S01]  /*12ef0*/  @!P0 SYNCS.ARRIVE.TRANS64 RZ, [UR8+0x16000], R2 ;  /* 0x01600002ffff89a7 */ /* 0x0005e20008000008 */
[----:B------:R-:W-:Y:S04]  /*12f00*/  BSSY.RECONVERGENT B0, `(.L_x_285) ;  /* 0x0000003000007945 */ /* 0x000fe80003800200 */
[----:B------:R-:W-:Y:S05]  /*12f10*/  @!P5 BRA `(.L_x_286) ;  /* 0x000000000004d947 */ /* 0x000fea0003800000 */
[----:B------:R-:W-:Y:S05]  /*12f20*/  BPT.TRAP 0x1 ;  /* 0x000000040000795c */ /* 0x000fea0000300000 */
.L_x_286:
[----:B------:R-:W-:Y:S05]  /*12f30*/  BSYNC.RECONVERGENT B0 ;  /* 0x0000000000007941 */ /* 0x000fea0003800200 */
.L_x_285:
[----:B--2---:R-:W2:Y:S01]  /*12f40*/  S2R R2, SR_TID.X ;  /* 0x0000000000027919 */ /* 0x004ea20000002100 */
[----:B------:R-:W-:Y:S01]  /*12f50*/  BSSY.RECONVERGENT B0, `(.L_x_287) ;  /* 0x0000005000007945 */ /* 0x000fe20003800200 */
[----:B--2---:R-:W-:-:S04]  /*12f60*/  LOP3.LUT P2, RZ, R2, 0x1f, RZ, 0xc0, !PT ;  /* 0x0000001f02ff7812 */ /* 0x004fc8000784c0ff */
[----:B------:R-:W-:-:S13]  /*12f70*/  PLOP3.LUT P2, PT, P2, P0, PT, 0x8f, 0xf8 ;  /* 0x0000000000f8781c */ /* 0x000fda0001741177 */
[----:B------:R-:W-:Y:S05]  /*12f80*/  @P2 BRA `(.L_x_288) ;  /* 0x0000000000042947 */ /* 0x000fea0003800000 */
[----:B------:R-:W-:Y:S05]  /*12f90*/  BPT.TRAP 0x1 ;  /* 0x000000040000795c */ /* 0x000fea0000300000 */
.L_x_288:
[----:B------:R-:W-:Y:S05]  /*12fa0*/  BSYNC.RECONVERGENT B0 ;  /* 0x0000000000007941 */ /* 0x000fea0003800200 */
.L_x_287:
[----:B------:R-:W-:Y:S02]  /*12fb0*/  UIADD3 UR18, UP2, UPT, UR4, 0x80, URZ ;  /* 0x0000008004127890 */ /* 0x000fe4000ff5e0ff */
[----:B------:R-:W-:Y:S02]  /*12fc0*/  UIADD3 UR9, UPT, UPT, UR8, 0x16000, URZ ;  /* 0x0001600008097890 */ /* 0x000fe4000fffe0ff */
[----:B------:R-:W-:Y:S01]  /*12fd0*/  UIADD3.X UR19, UPT, UPT, URZ, UR5, URZ, UP2, !UPT ;  /* 0x00000005ff137290 */ /* 0x000fe200097fe4ff */
[----:B------:R-:W-:Y:S01]  /*12fe0*/  UMOV UR16, 0x0 ;  /* 0x0000000000107882 */ /* 0x000fe20000000000 */
[----:B------:R-:W-:Y:S01]  /*12ff0*/  UMOV UR17, 0x10000000 ;  /* 0x1000000000117882 */ /* 0x000fe20000000000 */
[----:B------:R-:W-:-:S06]  /*13000*/  UMOV UR10, URZ ;  /* 0x000000ff000a7c82 */ /* 0x000fcc0008000000 */
[----:B------:R2:W-:Y:S02]  /*13010*/  UTMALDG.5D [UR8], [UR18], desc[UR16] ;  /* 0x00001008120075b4 */ /* 0x0005e40008021000 */
[----:B--2---:R-:W-:Y:S05]  /*13020*/  BRA.U !UP0, `(.L_x_289) ;  /* 0x0000000108047547 */ /* 0x004fea000b800000 */
[----:B------:R-:W-:Y:S05]  /*13030*/  BPT.TRAP 0x1 ;  /* 0x000000040000795c */ /* 0x000fea0000300000 */
.L_x_289:
[----:B------:R-:W-:Y:S01]  /*13040*/  ULEA UR17, UR22, UR8, 0x3 ;  /* 0x0000000816117291 */ /* 0x000fe2000f8e18ff */
[----:B------:R-:W-:Y:S01]  /*13050*/  IMAD.U32 R2, RZ, RZ, UR15 ;  /* 0x0000000fff027e24 */ /* 0x000fe2000f8e00ff */
[----:B-1----:R-:W-:-:S04]  /*13060*/  @!P0 MOV R3, 0x2000 ;  /* 0x0000200000038802 */ /* 0x002fc80000000f00 */
[----:B------:R-:W-:-:S04]  /*13070*/  SHF.L.U32 R2, R2, 0x1f, RZ ;  /* 0x0000001f02027819 */ /* 0x000fc800000006ff */
[----:B------:R-:W1:Y:S02]  /*13080*/  SYNCS.PHASECHK.TRANS64.TRYWAIT P1, [UR17+0x16038], R2 ;  /* 0x01603802ff0075a7 */ /* 0x000e640008021111 */
[----:B-1----:R-:W-:Y:S05]  /*13090*/  @!P1 BRA `(.L_x_290) ;  /* 0x0000003800f89947 */ /* 0x002fea0003800000 */
.L_x_449:
[----:B------:R2:W-:Y:S01]  /*130a0*/  @!P0 SYNCS.ARRIVE.TRANS64 RZ, [UR17+0x16020], R3 ;  /* 0x01602003ffff89a7 */ /* 0x0005e20008000011 */
[----:B------:R-:W-:Y:S05]  /*130b0*/  BRA.U !UP1, `(.L_x_291) ;  /* 0x0000000109047547 */ /* 0x000fea000b800000 */
[----:B------:R-:W-:Y:S05]  /*130c0*/  BPT.TRAP 0x1 ;  /* 0x000000040000795c */ /* 0x000fea0000300000 */
.L_x_291:
[----:B------:R-:W-:Y:S04]  /*130d0*/  BSSY.RECONVERGENT B0, `(.L_x_292) ;  /* 0x0000003000007945 */ /* 0x000fe80003800200 */
[----:B------:R-:W-:Y:S05]  /*130e0*/  @P2 BRA `(.L_x_293) ;  /* 0x0000000000042947 */ /* 0x000fea0003800000 */
[----:B------:R-:W-:Y:S05]  /*130f0*/  BPT.TRAP 0x1 ;  /* 0x000000040000795c */ /* 0x000fea0000300000 */
.L_x_293:
[----:B------:R-:W-:Y:S05]  /*13100*/  BSYNC.RECONVERGENT B0 ;  /* 0x0000000000007941 */ /* 0x000fea0003800200 */
.L_x_292:
[----:B------:R-:W-:Y:S01]  /*13110*/  ULEA UR16, UR22, UR8, 0xd ;  /* 0x0000000816107291 */ /* 0x000fe2000f8e68ff */
[----:B------:R-:W-:Y:S01]  /*13120*/  BSSY.RECONVERGENT B0, `(.L_x_294) ;  /* 0x0000013000007945 */ /* 0x000fe20003800200 */
[----:B------:R-:W-:Y:S02]  /*13130*/  UIADD3 UR26, UP2, UPT, UR4, 0x180, URZ ;  /* 0x00000180041a7890 */ /* 0x000fe4000ff5e0ff */
[----:B------:R-:W-:Y:S02]  /*13140*/  UIADD3 UR7, UPT, UPT, UR22, 0x1, URZ ;  /* 0x0000000116077890 */ /* 0x000fe4000fffe0ff */
[----:B------:R-:W-:Y:S02]  /*13150*/  UIADD3 UR17, UPT, UPT, UR17, 0x16020, URZ ;  /* 0x0001602011117890 */ /* 0x000fe4000fffe0ff */
[----:B------:R-:W-:Y:S02]  /*13160*/  UIADD3 UR16, UPT, UPT, UR16, 0x8000, URZ ;  /* 0x0000800010107890 */ /* 0x000fe4000fffe0ff */
[----:B------:R-:W-:-:S02]  /*13170*/  UIADD3.X UR27, UPT, UPT, URZ, UR5, URZ, UP2, !UPT ;  /* 0x00000005ff1b7290 */ /* 0x000fc400097fe4ff */
[----:B------:R-:W-:Y:S01]  /*13180*/  UISETP.NE.AND UP2, UPT, UR7, 0x3, UPT ;  /* 0x000000030700788c */ /* 0x000fe2000bf45270 */
[----:B------:R-:W-:Y:S01]  /*13190*/  UMOV UR24, 0x0 ;  /* 0x0000000000187882 */ /* 0x000fe20000000000 */
[----:B------:R-:W-:Y:S02]  /*131a0*/  UMOV UR25, 0x10000000 ;  /* 0x1000000000197882 */ /* 0x000fe40000000000 */
[----:B------:R-:W-:Y:S01]  /*131b0*/  USEL UR9, URZ, 0x1, UP2 ;  /* 0x00000001ff097887 */ /* 0x000fe20009000000 */
[----:B------:R-:W-:Y:S01]  /*131c0*/  UMOV UR18, URZ ;  /* 0x000000ff00127c82 */ /* 0x000fe20008000000 */
[----:B------:R-:W-:Y:S01]  /*131d0*/  UMOV UR19, URZ ;  /* 0x000000ff00137c82 */ /* 0x000fe20008000000 */
[----:B------:R-:W-:Y:S01]  /*131e0*/  UMOV UR20, UR13 ;  /* 0x0000000d00147c82 */ /* 0x000fe20008000000 */
[----:B------:R-:W-:Y:S01]  /*131f0*/  UMOV UR21, UR14 ;  /* 0x0000000e00157c82 */ /* 0x000fe20008000000 */
[----:B------:R-:W-:Y:S01]  /*13200*/  USEL UR7, UR7, URZ, UP2 ;  /* 0x000000ff07077287 */ /* 0x000fe20009000000 */
[----:B------:R3:W-:Y:S01]  /*13210*/  UTMALDG.4D [UR16], [UR26], desc[UR24] ;  /* 0x000018101a0075b4 */ /* 0x0007e20008019000 */
[----:B------:R-:W-:Y:S01]  /*13220*/  ULOP3.LUT UR15, UR15, UR9, URZ, 0x3c, !UPT ;  /* 0x000000090f0f7292 */ /* 0x000fe2000f8e3cff */
[----:B---3--:R-:W-:Y:S06]  /*13230*/  @!P3 BRA `(.L_x_295) ;  /* 0x000000000004b947 */ /* 0x008fec0003800000 */
[----:B------:R-:W-:Y:S05]  /*13240*/  BPT.TRAP 0x1 ;  /* 0x000000040000795c */ /* 0x000fea0000300000 */
.L_x_295:
[----:B------:R-:W-:Y:S05]  /*13250*/  BSYNC.RECONVERGENT B0 ;  /* 0x0000000000007941 */ /* 0x000fea0003800200 */
.L_x_294:
[----:B------:R-:W3:Y:S01]  /*13260*/  SYNCS.PHASECHK.TRANS64.TRYWAIT P1, [UR8+0x16018], R0 ;  /* 0x01601800ff0075a7 */ /* 0x000ee20008021108 */
[----:B-1----:R-:W-:Y:S01]  /*13270*/  @!P0 MOV R2, 0x4000 ;  /* 0x0000400000028802 */ /* 0x002fe20000000f00 */
[----:B---3--:R-:W-:Y:S06]  /*13280*/  @!P1 BRA `(.L_x_296) ;  /* 0x0000003800949947 */ /* 0x008fec0003800000 */
.L_x_451:
[----:B------:R3:W-:Y:S01]  /*13290*/  @!P0 SYNCS.ARRIVE.TRANS64 RZ, [UR8+0x16008], R2 ;  /* 0x01600802ffff89a7 */ /* 0x0007e20008000008 */
[----:B------:R-:W-:Y:S04]  /*132a0*/  BSSY.RECONVERGENT B0, `(.L_x_297) ;  /* 0x0000003000007945 */ /* 0x000fe80003800200 */
[----:B------:R-:W-:Y:S05]  /*132b0*/  @!P5 BRA `(.L_x_298) ;  /* 0x000000000004d947 */ /* 0x000fea0003800000 */
[----:B------:R-:W-:Y:S05]  /*132c0*/  BPT.TRAP 0x1 ;  /* 0x000000040000795c */ /* 0x000fea0000300000 */
.L_x_298:
[----:B------:R-:W-:Y:S05]  /*132d0*/  BSYNC.RECONVERGENT B0 ;  /* 0x0000000000007941 */ /* 0x000fea0003800200 */
.L_x_297:
[----:B------:R-:W-:Y:S04]  /*132e0*/  BSSY.RECONVERGENT B0, `(.L_x_299) ;  /* 0x0000003000007945 */ /* 0x000fe80003800200 */
[----:B------:R-:W-:Y:S05]  /*132f0*/  @P2 BRA `(.L_x_300) ;  /* 0x0000000000042947 */ /* 0x000fea0003800000 */
[----:B------:R-:W-:Y:S05]  /*13300*/  BPT.TRAP 0x1 ;  /* 0x000000040000795c */ /* 0x000fea0000300000 */
.L_x_300:
[----:B------:R-:W-:Y:S05]  /*13310*/  BSYNC.RECONVERGENT B0 ;  /* 0x0000000000007941 */ /* 0x000fea0003800200 */
.L_x_299:
[----:B------:R-:W-:Y:S02]  /*13320*/  UIADD3 UR10, UP2, UPT, UR4, 0x80, URZ ;  /* 0x00000080040a7890 */ /* 0x000fe4000ff5e0ff */
[----:B------:R-:W-:Y:S02]  /*13330*/  UIADD3 UR19, UPT, UPT, UR11, 0x80, URZ ;  /* 0x000000800b137890 */ /* 0x000fe4000fffe0ff */
[----:B------:R-:W-:Y:S02]  /*13340*/  UIADD3 UR16, UPT, UPT, UR8, 0x4000, URZ ;  /* 0x0000400008107890 */ /* 0x000fe4000fffe0ff */
[----:B------:R-:W-:Y:S02]  /*13350*/  UIADD3 UR17, UPT, UPT, UR8, 0x16008, URZ ;  /* 0x0001600808117890 */ /* 0x000fe4000fffe0ff */
[----:B------:R-:W-:Y:S01]  /*13360*/  UIADD3.X UR11, UPT, UPT, URZ, UR5, URZ, UP2, !UPT ;  /* 0x00000005ff0b7290 */ /* 0x000fe200097fe4ff */
[----:B------:R-:W-:Y:S01]  /*13370*/  UMOV UR24, 0x0 ;  /* 0x0000000000187882 */ /* 0x000fe20000000000 */
[----:B------:R-:W-:Y:S01]  /*13380*/  UMOV UR25, 0x10000000 ;  /* 0x1000000000197882 */ /* 0x000fe20000000000 */
[----:B------:R-:W-:Y:S01]  /*13390*/  UMOV UR18, URZ ;  /* 0x000000ff00127c82 */ /* 0x000fe20008000000 */
[----:B------:R-:W-:Y:S01]  /*133a0*/  UMOV UR20, UR12 ;  /* 0x0000000c00147c82 */ /* 0x000fe20008000000 */
[----:B------:R-:W-:Y:S01]  /*133b0*/  UMOV UR21, UR13 ;  /* 0x0000000d00157c82 */ /* 0x000fe20008000000 */
[----:B------:R-:W-:-:S03]  /*133c0*/  UMOV UR22, UR14 ;  /* 0x0000000e00167c82 */ /* 0x000fc60008000000 */
[----:B------:R4:W-:Y:S02]  /*133d0*/  UTMALDG.5D [UR16], [UR10], desc[UR24] ;  /* 0x000018100a0075b4 */ /* 0x0009e40008021000 */
[----:B----4-:R-:W-:Y:S05]  /*133e0*/  BRA.U !UP0, `(.L_x_301) ;  /* 0x0000000108047547 */ /* 0x010fea000b800000 */
[----:B------:R-:W-:Y:S05]  /*133f0*/  BPT.TRAP 0x1 ;  /* 0x000000040000795c */ /* 0x000fea0000300000 */
.L_x_301:
[----:B------:R-:W-:Y:S01]  /*13400*/  ULEA UR17, UR7, UR8, 0x3 ;  /* 0x0000000807117291 */ /* 0x000fe2000f8e18ff */
[----:B-1----:R-:W-:Y:S01]  /*13410*/  IMAD.U32 R0, RZ, RZ, UR15 ;  /* 0x0000000fff007e24 */ /* 0x002fe2000f8e00ff */
[----:B---3--:R-:W-:-:S04]  /*13420*/  @!P0 MOV R2, 0x2000 ;  /* 0x0000200000028802 */ /* 0x008fc80000000f00 */
[----:B------:R-:W-:-:S04]  /*13430*/  SHF.L.U32 R0, R0, 0x1f, RZ ;  /* 0x0000001f00007819 */ /* 0x000fc800000006ff */
[----:B------:R-:W1:Y:S02]  /*13440*/  SYNCS.PHASECHK.TRANS64.TRYWAIT P1, [UR17+0x16038], R0 ;  /* 0x01603800ff0075a7 */ /* 0x000e640008021111 */
[----:B-1----:R-:W-:Y:S05]  /*13450*/  @!P1 BRA `(.L_x_302) ;  /* 0x0000003800389947 */ /* 0x002fea0003800000 */
.L_x_453:
[----:B------:R3:W-:Y:S01]  /*13460*/  @!P0 SYNCS.ARRIVE.TRANS64 RZ, [UR17+0x16020], R2 ;  /* 0x01602002ffff89a7 */ /* 0x0007e20008000011 */
[----:B------:R-:W-:Y:S05]  /*13470*/  BRA.U !UP1, `(.L_x_303) ;  /* 0x0000000109047547 */ /* 0x000fea000b800000 */
[----:B------:R-:W-:Y:S05]  /*13480*/  BPT.TRAP 0x1 ;  /* 0x000000040000795c */ /* 0x000fea0000300000 */
.L_x_303:
[----:B------:R-:W-:Y:S04]  /*13490*/  BSSY.RECONVERGENT B0, `(.L_x_304) ;  /* 0x0000003000007945 */ /* 0x000fe80003800200 */
[----:B------:R-:W-:Y:S05]  /*134a0*/  @P2 BRA `(.L_x_305) ;  /* 0x0000000000042947 */ /* 0x000fea0003800000 */
[----:B------:R-:W-:Y:S05]  /*134b0*/  BPT.TRAP 0x1 ;  /* 0x000000040000795c */ /* 0x000fea0000300000 */
.L_x_305:
[----:B------:R-:W-:Y:S05]  /*134c0*/  BSYNC.RECONVERGENT B0 ;  /* 0x0000000000007941 */ /* 0x000fea0003800200 */
.L_x_304:
[----:B------:R-:W-:Y:S01]  /*134d0*/  ULEA UR16, UR7, UR8, 0xd ;  /* 0x0000000807107291 */ /* 0x000fe2000f8e68ff */
[----:B------:R-:W-:Y:S01]  /*134e0*/  LOP3.LUT R4, R4, 0x1, RZ, 0x3c, !PT ;  /* 0x0000000104047812 */ /* 0x000fe200078e3cff */
[----:B------:R-:W-:Y:S02]  /*134f0*/  UIADD3 UR24, UP2, UPT, UR4, 0x280, URZ ;  /* 0x0000028004187890 */ /* 0x000fe4000ff5e0ff */
[----:B------:R-:W-:Y:S02]  /*13500*/  UIADD3 UR17, UPT, UPT, UR17, 0x16020, URZ ;  /* 0x0001602011117890 */ /* 0x000fe4000fffe0ff */
[----:B------:R-:W-:Y:S02]  /*13510*/  UIADD3 UR16, UPT, UPT, UR16, 0x8000, URZ ;  /* 0x0000800010107890 */ /* 0x000fe4000fffe0ff */
[----:B------:R-:W-:Y:S01]  /*13520*/  UIADD3.X UR25, UPT, UPT, URZ, UR5, URZ, UP2, !UPT ;  /* 0x00000005ff197290 */ /* 0x000fe200097fe4ff */
[----:B------:R-:W-:Y:S01]  /*13530*/  UMOV UR10, 0x0 ;  /* 0x00000000000a7882 */ /* 0x000fe20000000000 */
[----:B------:R-:W-:Y:S01]  /*13540*/  UMOV UR11, 0x10000000 ;  /* 0x10000000000b7882 */ /* 0x000fe20000000000 */
[----:B------:R-:W-:Y:S01]  /*13550*/  UMOV UR18, URZ ;  /* 0x000000ff00127c82 */ /* 0x000fe20008000000 */
[----:B------:R-:W-:Y:S01]  /*13560*/  UMOV UR19, URZ ;  /* 0x000000ff00137c82 */ /* 0x000fe20008000000 */
[----:B------:R-:W-:Y:S01]  /*13570*/  UMOV UR20, UR13 ;  /* 0x0000000d00147c82 */ /* 0x000fe20008000000 */
[----:B------:R-:W-:Y:S01]  /*13580*/  UMOV UR21, UR14 ;  /* 0x0000000e00157c82 */ /* 0x000fe20008000000 */
[----:B------:R-:W-:-:S02]  /*13590*/  UIADD3 UR7, UPT, UPT, UR7, 0x1, URZ ;  /* 0x0000000107077890 */ /* 0x000fc4000fffe0ff */
[----:B------:R4:W-:Y:S02]  /*135a0*/  UTMALDG.4D [UR16], [UR24], desc[UR10] ;  /* 0x00000a10180075b4 */ /* 0x0009e40008019000 */
[----:B------:R-:W-:-:S04]  /*135b0*/  UISETP.NE.AND UP2, UPT, UR7, 0x3, UPT ;  /* 0x000000030700788c */ /* 0x000fc8000bf45270 */
[----:B------:R-:W-:Y:S02]  /*135c0*/  USEL UR9, URZ, 0x1, UP2 ;  /* 0x00000001ff097887 */ /* 0x000fe40009000000 */
[----:B------:R-:W-:Y:S02]  /*135d0*/  USEL UR22, UR7, URZ, UP2 ;  /* 0x000000ff07167287 */ /* 0x000fe40009000000 */
[----:B------:R-:W-:Y:S02]  /*135e0*/  UISETP.GE.AND UP2, UPT, UR6, 0x2, UPT ;  /* 0x000000020600788c */ /* 0x000fe4000bf46270 */
[----:B------:R-:W-:-:S07]  /*135f0*/  ULOP3.LUT UR15, UR15, UR9, URZ, 0x3c, !UPT ;  /* 0x000000090f0f7292 */ /* 0x000fce000f8e3cff */
[----:B----4-:R-:W-:Y:S05]  /*13600*/  BRA.U !UP2, `(.L_x_281) ;  /* 0x0000001d0a647547 */ /* 0x010fea000b800000 */
[----:B------:R-:W-:Y:S02]  /*13610*/  UIADD3 UR7, UPT, UPT, UR6, -0x2, URZ ;  /* 0xfffffffe06077890 */ /* 0x000fe4000fffe0ff */
[----:B------:R-:W-:Y:S02]  /*13620*/  UIADD3 UR9, UPT, UPT, UR6, -0x1, URZ ;  /* 0xffffffff06097890 */ /* 0x000fe4000fffe0ff */
[----:B------:R-:W-:Y:S02]  /*13630*/  UISETP.GE.U32.AND UP2, UPT, UR7, 0x3, UPT ;  /* 0x000000030700788c */ /* 0x000fe4000bf46070 */
[----:B------:R-:W-:Y:S01]  /*13640*/  ULOP3.LUT UR6, UR9, 0x3, URZ, 0xc0, !UPT ;  /* 0x0000000309067892 */ /* 0x000fe2000f8ec0ff */
[----:B------:R-:W-:-:S06]  /*13650*/  UMOV UR7, 0x1 ;  /* 0x0000000100077882 */ /* 0x000fcc0000000000 */
[----:B------:R-:W-:Y:S05]  /*13660*/  BRA.U !UP2, `(.L_x_306) ;  /* 0x000000110a307547 */ /* 0x000fea000b800000 */
[----:B------:R-:W-:Y:S01]  /*13670*/  ULOP3.LUT UR9, UR9, 0xfffffffc, URZ, 0xc0, !UPT ;  /* 0xfffffffc09097892 */ /* 0x000fe2000f8ec0ff */
[----:B------:R-:W-:-:S11]  /*13680*/  UMOV UR7, 0x1 ;  /* 0x0000000100077882 */ /* 0x000fd60000000000 */
.L_x_347:
[----:B------:R-:W-:Y:S05]  /*13690*/  BRA.U !UP0, `(.L_x_307) ;  /* 0x0000000108047547 */ /* 0x000fea000b800000 */
[----:B------:R-:W-:Y:S05]  /*136a0*/  BPT.TRAP 0x1 ;  /* 0x000000040000795c */ /* 0x000fea0000300000 */
.L_x_307:
[----:B------:R-:W4:Y:S01]  /*136b0*/  S2UR UR8, SR_CgaCtaId ;  /* 0x00000000000879c3 */ /* 0x000f220000008800 */
[----:B------:R-:W-:Y:S01]  /*136c0*/  UMOV UR10, 0x400 ;  /* 0x00000400000a7882 */ /* 0x000fe20000000000 */
[----:B-1----:R-:W-:Y:S01]  /*136d0*/  IMAD.U32 R0, RZ, RZ, UR15 ;  /* 0x0000000fff007e24 */ /* 0x002fe2000f8e00ff */
[----:B---3--:R-:W-:-:S04]  /*136e0*/  @!P0 MOV R2, 0x2000 ;  /* 0x0000200000028802 */ /* 0x008fc80000000f00 */
[----:B------:R-:W-:Y:S01]  /*136f0*/  SHF.L.U32 R0, R0, 0x1f, RZ ;  /* 0x0000001f00007819 */ /* 0x000fe200000006ff */
[----:B----4-:R-:W-:-:S04]  /*13700*/  ULEA UR8, UR8, UR10, 0x18 ;  /* 0x0000000a08087291 */ /* 0x010fc8000f8ec0ff */
[----:B------:R-:W-:-:S09]  /*13710*/  ULEA UR17, UR22, UR8, 0x3 ;  /* 0x0000000816117291 */ /* 0x000fd2000f8e18ff */
[----:B------:R-:W1:Y:S02]  /*13720*/  SYNCS.PHASECHK.TRANS64.TRYWAIT P1, [UR17+0x16038], R0 ;  /* 0x01603800ff0075a7 */ /* 0x000e640008021111 */
[----:B-1----:R-:W-:Y:S05]  /*13730*/  @!P1 BRA `(.L_x_308) ;  /* 0x0000003400989947 */ /* 0x002fea0003800000 */
.L_x_455:
[----:B------:R3:W-:Y:S01]  /*13740*/  @!P0 SYNCS.ARRIVE.TRANS64 RZ, [UR17+0x16020], R2 ;  /* 0x01602002ffff89a7 */ /* 0x0007e20008000011 */
[----:B------:R-:W-:Y:S05]  /*13750*/  BRA.U !UP1, `(.L_x_309) ;  /* 0x0000000109047547 */ /* 0x000fea000b800000 */
[----:B------:R-:W-:Y:S05]  /*13760*/  BPT.TRAP 0x1 ;  /* 0x000000040000795c */ /* 0x000fea0000300000 */
.L_x_309:
[----:B-1----:R-:W1:Y:S01]  /*13770*/  S2R R0, SR_TID.X ;  /* 0x0000000000007919 */ /* 0x002e620000002100 */
[----:B------:R-:W-:Y:S01]  /*13780*/  BSSY.RECONVERGENT B0, `(.L_x_310) ;  /* 0x0000005000007945 */ /* 0x000fe20003800200 */
[----:B-1----:R-:W-:-:S04]  /*13790*/  LOP3.LUT P2, RZ, R0, 0x1f, RZ, 0xc0, !PT ;  /* 0x0000001f00ff7812 */ /* 0x002fc8000784c0ff */
[----:B------:R-:W-:-:S13]  /*137a0*/  PLOP3.LUT P2, PT, P2, P0, PT, 0x8f, 0xf8 ;  /* 0x0000000000f8781c */ /* 0x000fda0001741177 */
[----:B------:R-:W-:Y:S05]  /*137b0*/  @P2 BRA `(.L_x_311) ;  /* 0x0000000000042947 */ /* 0x000fea0003800000 */
[----:B------:R-:W-:Y:S05]  /*137c0*/  BPT.TRAP 0x1 ;  /* 0x000000040000795c */ /* 0x000fea0000300000 */
.L_x_311:
[----:B------:R-:W-:Y:S05]  /*137d0*/  BSYNC.RECONVERGENT B0 ;  /* 0x0000000000007941 */ /* 0x000fea0003800200 */
.L_x_310:
[----:B------:R-:W-:Y:S02]  /*137e0*/  ULEA UR16, UR22, UR8, 0xd ;  /* 0x0000000816107291 */ /* 0x000fe4000f8e68ff */
[----:B------:R-:W-:Y:S02]  /*137f0*/  UIADD3 UR24, UP2, UPT, UR4, 0x180, URZ ;  /* 0x0000018004187890 */ /* 0x000fe4000ff5e0ff */
[----:B------:R-:W-:Y:S02]  /*13800*/  USHF.L.U32 UR19, UR7, 0x6, URZ ;  /* 0x0000000607137899 */ /* 0x000fe400080006ff */
        /* <DEDUP_REMOVED lines=8> */
[----:B------:R-:W-:-:S03]  /*13890*/  UIADD3 UR22, UPT, UPT, UR22, 0x1, URZ ;  /* 0x0000000116167890 */ /* 0x000fc6000fffe0ff */
[----:B------:R1:W-:Y:S01]  /*138a0*/  UTMALDG.4D [UR16], [UR24], desc[UR10] ;  /* 0x00000a10180075b4 */ /* 0x0003e20008019000 */
[----:B------:R-:W-:-:S04]  /*138b0*/  UISETP.NE.AND UP2, UPT, UR22, 0x3, UPT ;  /* 0x000000031600788c */ /* 0x000fc8000bf45270 */
[----:B------:R-:W-:Y:S02]  /*138c0*/  USEL UR12, URZ, 0x1, UP2 ;  /* 0x00000001ff0c7887 */ /* 0x000fe40009000000 */
[----:B------:R-:W-:Y:S02]  /*138d0*/  USEL UR22, UR22, URZ, UP2 ;  /* 0x000000ff16167287 */ /* 0x000fe40009000000 */
[----:B------:R-:W-:Y:S01]  /*138e0*/  ULOP3.LUT UR15, UR15, UR12, URZ, 0x3c, !UPT ;  /* 0x0000000c0f0f7292 */ /* 0x000fe2000f8e3cff */
[----:B-1----:R-:W-:Y:S11]  /*138f0*/  BRA.U !UP0, `(.L_x_312) ;  /* 0x0000000108047547 */ /* 0x002ff6000b800000 */
[----:B------:R-:W-:Y:S05]  /*13900*/  BPT.TRAP 0x1 ;  /* 0x000000040000795c */ /* 0x000fea0000300000 */
.L_x_312:
[----:B------:R-:W-:Y:S01]  /*13910*/  ULEA UR17, UR22, UR8, 0x3 ;  /* 0x0000000816117291 */ /* 0x000fe2000f8e18ff */
[----:B------:R-:W-:Y:S01]  /*13920*/  IMAD.U32 R0, RZ, RZ, UR15 ;  /* 0x0000000fff007e24 */ /* 0x000fe2000f8e00ff */
[----:B---3--:R-:W-:-:S04]  /*13930*/  @!P0 MOV R2, 0x2000 ;  /* 0x0000200000028802 */ /* 0x008fc80000000f00 */
[----:B------:R-:W-:-:S04]  /*13940*/  SHF.L.U32 R0, R0, 0x1f, RZ ;  /* 0x0000001f00007819 */ /* 0x000fc800000006ff */
[----:B------:R-:W1:Y:S02]  /*13950*/  SYNCS.PHASECHK.TRANS64.TRYWAIT P1, [UR17+0x16038], R0 ;  /* 0x01603800ff0075a7 */ /* 0x000e640008021111 */
[----:B-1----:R-:W-:Y:S05]  /*13960*/  @!P1 BRA `(.L_x_313) ;  /* 0x0000003400249947 */ /* 0x002fea0003800000 */
.L_x_457:
[----:B------:R3:W-:Y:S01]  /*13970*/  @!P0 SYNCS.ARRIVE.TRANS64 RZ, [UR17+0x16020], R2 ;  /* 0x01602002ffff89a7 */ /* 0x0007e20008000011 */
[----:B------:R-:W-:Y:S05]  /*13980*/  BRA.U !UP1, `(.L_x_314) ;  /* 0x0000000109047547 */ /* 0x000fea000b800000 */
[----:B------:R-:W-:Y:S05]  /*13990*/  BPT.TRAP 0x1 ;  /* 0x000000040000795c */ /* 0x000fea0000300000 */
.L_x_314:
[----:B------:R-:W-:Y:S04]  /*139a0*/  BSSY.RECONVERGENT B0, `(.L_x_315) ;  /* 0x0000003000007945 */ /* 0x000fe80003800200 */
[----:B------:R-:W-:Y:S05]  /*139b0*/  @P2 BRA `(.L_x_316) ;  /* 0x0000000000042947 */ /* 0x000fea0003800000 */
[----:B------:R-:W-:Y:S05]  /*139c0*/  BPT.TRAP 0x1 ;  /* 0x000000040000795c */ /* 0x000fea0000300000 */
.L_x_316:
[----:B------:R-:W-:Y:S05]  /*139d0*/  BSYNC.RECONVERGENT B0 ;  /* 0x0000000000007941 */ /* 0x000fea0003800200 */
.L_x_315:
        /* <DEDUP_REMOVED lines=17> */
[----:B----4-:R-:W-:Y:S11]  /*13af0*/  BRA.U !UP0, `(.L_x_317) ;  /* 0x0000000108047547 */ /* 0x010ff6000b800000 */
[----:B------:R-:W-:Y:S05]  /*13b00*/  BPT.TRAP 0x1 ;  /* 0x000000040000795c */ /* 0x000fea0000300000 */
.L_x_317:
[----:B------:R-:W-:Y:S01]  /*13b10*/  ULEA UR17, UR22, UR8, 0x3 ;  /* 0x0000000816117291 */ /* 0x000fe2000f8e18ff */
[----:B-1----:R-:W-:Y:S01]  /*13b20*/  IMAD.U32 R0, RZ, RZ, UR15 ;  /* 0x0000000fff007e24 */ /* 0x002fe2000f8e00ff */
[----:B---3--:R-:W-:-:S04]  /*13b30*/  @!P0 MOV R2, 0x2000 ;  /* 0x0000200000028802 */ /* 0x008fc80000000f00 */
[----:B------:R-:W-:-:S04]  /*13b40*/  SHF.L.U32 R0, R0, 0x1f, RZ ;  /* 0x0000001f00007819 */ /* 0x000fc800000006ff */
[----:B------:R-:W1:Y:S02]  /*13b50*/  SYNCS.PHASECHK.TRANS64.TRYWAIT P1, [UR17+0x16038], R0 ;  /* 0x01603800ff0075a7 */ /* 0x000e640008021111 */
[----:B-1----:R-:W-:Y:S05]  /*13b60*/  @!P1 BRA `(.L_x_318) ;  /* 0x0000003000bc9947 */ /* 0x002fea0003800000 */
.L_x_459:
[----:B------:R3:W-:Y:S01]  /*13b70*/  @!P0 SYNCS.ARRIVE.TRANS64 RZ, [UR17+0x16020], R2 ;  /* 0x01602002ffff89a7 */ /* 0x0007e20008000011 */
[----:B------:R-:W-:Y:S05]  /*13b80*/  BRA.U !UP1, `(.L_x_319) ;  /* 0x0000000109047547 */ /* 0x000fea000b800000 */
[----:B------:R-:W-:Y:S05]  /*13b90*/  BPT.TRAP 0x1 ;  /* 0x000000040000795c */ /* 0x000fea0000300000 */
.L_x_319:
[----:B------:R-:W-:Y:S04]  /*13ba0*/  BSSY.RECONVERGENT B0, `(.L_x_320) ;  /* 0x0000003000007945 */ /* 0x000fe80003800200 */
[----:B------:R-:W-:Y:S05]  /*13bb0*/  @P2 BRA `(.L_x_321) ;  /* 0x0000000000042947 */ /* 0x000fea0003800000 */
[----:B------:R-:W-:Y:S05]  /*13bc0*/  BPT.TRAP 0x1 ;  /* 0x000000040000795c */ /* 0x000fea0000300000 */
.L_x_321:
[----:B------:R-:W-:Y:S05]  /*13bd0*/  BSYNC.RECONVERGENT B0 ;  /* 0x0000000000007941 */ /* 0x000fea0003800200 */
.L_x_320:
[----:B------:R-:W-:Y:S02]  /*13be0*/  ULEA UR16, UR22, UR8, 0xd ;  /* 0x0000000816107291 */ /* 0x000fe4000f8e68ff */
[----:B------:R-:W-:Y:S02]  /*13bf0*/  UIADD3 UR24, UP2, UPT, UR4, 0x180, URZ ;  /* 0x0000018004187890 */ /* 0x000fe4000ff5e0ff */
[----:B------:R-:W-:Y:S02]  /*13c00*/  ULEA UR19, UR7, 0x40, 0x6 ;  /* 0x0000004007137891 */ /* 0x000fe4000f8e30ff */
        /* <DEDUP_REMOVED lines=16> */
.L_x_322:
[----:B------:R-:W-:Y:S01]  /*13d10*/  ULEA UR17, UR22, UR8, 0x3 ;  /* 0x0000000816117291 */ /* 0x000fe2000f8e18ff */
[----:B-1----:R-:W-:Y:S01]  /*13d20*/  IMAD.U32 R0, RZ, RZ, UR15 ;  /* 0x0000000fff007e24 */ /* 0x002fe2000f8e00ff */
[----:B---3--:R-:W-:-:S04]  /*13d30*/  @!P0 MOV R2, 0x2000 ;  /* 0x0000200000028802 */ /* 0x008fc80000000f00 */
[----:B------:R-:W-:-:S04]  /*13d40*/  SHF.L.U32 R0, R0, 0x1f, RZ ;  /* 0x0000001f00007819 */ /* 0x000fc800000006ff */
[----:B------:R-:W1:Y:S02]  /*13d50*/  SYNCS.PHASECHK.TRANS64.TRYWAIT P1, [UR17+0x16038], R0 ;  /* 0x01603800ff0075a7 */ /* 0x000e640008021111 */
[----:B-1----:R-:W-:Y:S05]  /*13d60*/  @!P1 BRA `(.L_x_323) ;  /* 0x0000003000549947 */ /* 0x002fea0003800000 */
.L_x_461:
[----:B------:R3:W-:Y:S01]  /*13d70*/  @!P0 SYNCS.ARRIVE.TRANS64 RZ, [UR17+0x16020], R2 ;  /* 0x01602002ffff89a7 */ /* 0x0007e20008000011 */
[----:B------:R-:W-:Y:S05]  /*13d80*/  BRA.U !UP1, `(.L_x_324) ;  /* 0x0000000109047547 */ /* 0x000fea000b800000 */
[----:B------:R-:W-:Y:S05]  /*13d90*/  BPT.TRAP 0x1 ;  /* 0x000000040000795c */ /* 0x000fea0000300000 */
.L_x_324:
[----:B------:R-:W-:Y:S04]  /*13da0*/  BSSY.RECONVERGENT B0, `(.L_x_325) ;  /* 0x0000003000007945 */ /* 0x000fe80003800200 */
[----:B------:R-:W-:Y:S05]  /*13db0*/  @P2 BRA `(.L_x_326) ;  /* 0x0000000000042947 */ /* 0x000fea0003800000 */
[----:B------:R-:W-:Y:S05]  /*13dc0*/  BPT.TRAP 0x1 ;  /* 0x000000040000795c */ /* 0x000fea0000300000 */
.L_x_326:
[----:B------:R-:W-:Y:S05]  /*13dd0*/  BSYNC.RECONVERGENT B0 ;  /* 0x0000000000007941 */ /* 0x000fea0003800200 */
.L_x_325:
        /* <DEDUP_REMOVED lines=19> */
.L_x_327:
[----:B------:R-:W-:Y:S01]  /*13f10*/  ULEA UR17, UR22, UR8, 0x3 ;  /* 0x0000000816117291 */ /* 0x000fe2000f8e18ff */
[----:B-1----:R-:W-:Y:S01]  /*13f20*/  IMAD.U32 R0, RZ, RZ, UR15 ;  /* 0x0000000fff007e24 */ /* 0x002fe2000f8e00ff */
[----:B---3--:R-:W-:-:S04]  /*13f30*/  @!P0 MOV R2, 0x2000 ;  /* 0x0000200000028802 */ /* 0x008fc80000000f00 */
[----:B------:R-:W-:-:S04]  /*13f40*/  SHF.L.U32 R0, R0, 0x1f, RZ ;  /* 0x0000001f00007819 */ /* 0x000fc800000006ff */
[----:B------:R-:W1:Y:S02]  /*13f50*/  SYNCS.PHASECHK.TRANS64.TRYWAIT P1, [UR17+0x16038], R0 ;  /* 0x01603800ff0075a7 */ /* 0x000e640008021111 */
[----:B-1----:R-:W-:Y:S05]  /*13f60*/  @!P1 BRA `(.L_x_328) ;  /* 0x0000002c00ec9947 */ /* 0x002fea0003800000 */
.L_x_463:
[----:B------:R3:W-:Y:S01]  /*13f70*/  @!P0 SYNCS.ARRIVE.TRANS64 RZ, [UR17+0x16020], R2 ;  /* 0x01602002ffff89a7 */ /* 0x0007e20008000011 */
[----:B------:R-:W-:Y:S05]  /*13f80*/  BRA.U !UP1, `(.L_x_329) ;  /* 0x0000000109047547 */ /* 0x000fea000b800000 */
[----:B------:R-:W-:Y:S05]  /*13f90*/  BPT.TRAP 0x1 ;  /* 0x000000040000795c */ /* 0x000fea0000300000 */
.L_x_329:
[----:B------:R-:W-:Y:S04]  /*13fa0*/  BSSY.RECONVERGENT B0, `(.L_x_330) ;  /* 0x0000003000007945 */ /* 0x000fe80003800200 */
[----:B------:R-:W-:Y:S05]  /*13fb0*/  @P2 BRA `(.L_x_331) ;  /* 0x0000000000042947 */ /* 0x000fea0003800000 */
[----:B------:R-:W-:Y:S05]  /*13fc0*/  BPT.TRAP 0x1 ;  /* 0x000000040000795c */ /* 0x000fea0000300000 */
.L_x_331:
[----:B------:R-:W-:Y:S05]  /*13fd0*/  BSYNC.RECONVERGENT B0 ;  /* 0x0000000000007941 */ /* 0x000fea0003800200 */
.L_x_330:
        /* <DEDUP_REMOVED lines=19> */
.L_x_332:
[----:B------:R-:W-:Y:S01]  /*14110*/  ULEA UR17, UR22, UR8, 0x3 ;  /* 0x0000000816117291 */ /* 0x000fe2000f8e18ff */
[----:B-1----:R-:W-:Y:S01]  /*14120*/  IMAD.U32 R0, RZ, RZ, UR15 ;  /* 0x0000000fff007e24 */ /* 0x002fe2000f8e00ff */
[----:B---3--:R-:W-:-:S04]  /*14130*/  @!P0 MOV R2, 0x2000 ;  /* 0x0000200000028802 */ /* 0x008fc80000000f00 */
[----:B------:R-:W-:-:S04]  /*14140*/  SHF.L.U32 R0, R0, 0x1f, RZ ;  /* 0x0000001f00007819 */ /* 0x000fc800000006ff */
[----:B------:R-:W1:Y:S02]  /*14150*/  SYNCS.PHASECHK.TRANS64.TRYWAIT P1, [UR17+0x16038], R0 ;  /* 0x01603800ff0075a7 */ /* 0x000e640008021111 */
[----:B-1----:R-:W-:Y:S05]  /*14160*/  @!P1 BRA `(.L_x_333) ;  /* 0x0000002c00849947 */ /* 0x002fea0003800000 */
.L_x_465:
[----:B------:R3:W-:Y:S01]  /*14170*/  @!P0 SYNCS.ARRIVE.TRANS64 RZ, [UR17+0x16020], R2 ;  /* 0x01602002ffff89a7 */ /* 0x0007e20008000011 */
[----:B------:R-:W-:Y:S05]  /*14180*/  BRA.U !UP1, `(.L_x_334) ;  /* 0x0000000109047547 */ /* 0x000fea000b800000 */
[----:B------:R-:W-:Y:S05]  /*14190*/  BPT.TRAP 0x1 ;  /* 0x000000040000795c */ /* 0x000fea0000300000 */
.L_x_334:
[----:B------:R-:W-:Y:S04]  /*141a0*/  BSSY.RECONVERGENT B0, `(.L_x_335) ;  /* 0x0000003000007945 */ /* 0x000fe80003800200 */
[----:B------:R-:W-:Y:S05]  /*141b0*/  @P2 BRA `(.L_x_336) ;  /* 0x0000000000042947 */ /* 0x000fea0003800000 */
[----:B------:R-:W-:Y:S05]  /*141c0*/  BPT.TRAP 0x1 ;  /* 0x000000040000795c */ /* 0x000fea0000300000 */
.L_x_336:
[----:B------:R-:W-:Y:S05]  /*141d0*/  BSYNC.RECONVERGENT B0 ;  /* 0x0000000000007941 */ /* 0x000fea0003800200 */
.L_x_335:
        /* <DEDUP_REMOVED lines=13> */
[----:B------:R-:W-:Y:S02]  /*142b0*/  UIADD3 UR10, UPT, UPT, UR7, 0x3, URZ ;  /* 0x00000003070a7890 */ /* 0x000fe4000fffe0ff */
[----:B------:R-:W-:-:S04]  /*142c0*/  UISETP.NE.AND UP2, UPT, UR22, 0x3, UPT ;  /* 0x000000031600788c */ /* 0x000fc8000bf45270 */
[----:B------:R-:W-:Y:S02]  /*142d0*/  USEL UR11, URZ, 0x1, UP2 ;  /* 0x00000001ff0b7887 */ /* 0x000fe40009000000 */
[----:B------:R-:W-:Y:S02]  /*142e0*/  USEL UR22, UR22, URZ, UP2 ;  /* 0x000000ff16167287 */ /* 0x000fe40009000000 */
[----:B------:R-:W-:Y:S01]  /*142f0*/  ULOP3.LUT UR15, UR15, UR11, URZ, 0x3c, !UPT ;  /* 0x0000000b0f0f7292 */ /* 0x000fe2000f8e3cff */
[----:B----4-:R-:W-:Y:S11]  /*14300*/  BRA.U !UP0, `(.L_x_337) ;  /* 0x0000000108047547 */ /* 0x010ff6000b800000 */
[----:B------:R-:W-:Y:S05]  /*14310*/  BPT.TRAP 0x1 ;  /* 0x000000040000795c */ /* 0x000fea0000300000 */
.L_x_337:
[----:B------:R-:W-:Y:S01]  /*14320*/  ULEA UR17, UR22, UR8, 0x3 ;  /* 0x0000000816117291 */ /* 0x000fe2000f8e18ff */
[----:B-1----:R-:W-:Y:S01]  /*14330*/  IMAD.U32 R0, RZ, RZ, UR15 ;  /* 0x0000000fff007e24 */ /* 0x002fe2000f8e00ff */
[----:B---3--:R-:W-:-:S04]  /*14340*/  @!P0 MOV R2, 0x2000 ;  /* 0x0000200000028802 */ /* 0x008fc80000000f00 */
[----:B------:R-:W-:-:S04]  /*14350*/  SHF.L.U32 R0, R0, 0x1f, RZ ;  /* 0x0000001f00007819 */ /* 0x000fc800000006ff */
[----:B------:R-:W1:Y:S02]  /*14360*/  SYNCS.PHASECHK.TRANS64.TRYWAIT P1, [UR17+0x16038], R0 ;  /* 0x01603800ff0075a7 */ /* 0x000e640008021111 */
[----:B-1----:R-:W-:Y:S05]  /*14370*/  @!P1 BRA `(.L_x_338) ;  /* 0x0000002c00189947 */ /* 0x002fea0003800000 */
.L_x_467:
[----:B------:R3:W-:Y:S01]  /*14380*/  @!P0 SYNCS.ARRIVE.TRANS64 RZ, [UR17+0x16020], R2 ;  /* 0x01602002ffff89a7 */ /* 0x0007e20008000011 */
[----:B------:R-:W-:Y:S05]  /*14390*/  BRA.U !UP1, `(.L_x_339) ;  /* 0x0000000109047547 */ /* 0x000fea000b800000 */
[----:B------:R-:W-:Y:S05]  /*143a0*/  BPT.TRAP 0x1 ;  /* 0x000000040000795c */ /* 0x000fea0000300000 */
.L_x_339:
[----:B------:R-:W-:Y:S04]  /*143b0*/  BSSY.RECONVERGENT B0, `(.L_x_340) ;  /* 0x0000003000007945 */ /* 0x000fe80003800200 */
[----:B------:R-:W-:Y:S05]  /*143c0*/  @P2 BRA `(.L_x_341) ;  /* 0x0000000000042947 */ /* 0x000fea0003800000 */
[----:B------:R-:W-:Y:S05]  /*143d0*/  BPT.TRAP 0x1 ;  /* 0x000000040000795c */ /* 0x000fea0000300000 */
.L_x_341:
[----:B------:R-:W-:Y:S05]  /*143e0*/  BSYNC.RECONVERGENT B0 ;  /* 0x0000000000007941 */ /* 0x000fea0003800200 */
.L_x_340:
        /* <DEDUP_REMOVED lines=19> */
.L_x_342:
[----:B------:R-:W-:Y:S01]  /*14520*/  ULEA UR17, UR22, UR8, 0x3 ;  /* 0x0000000816117291 */ /* 0x000fe2000f8e18ff */
[----:B-1----:R-:W-:Y:S01]  /*14530*/  IMAD.U32 R0, RZ, RZ, UR15 ;  /* 0x0000000fff007e24 */ /* 0x002fe2000f8e00ff */
[----:B---3--:R-:W-:-:S04]  /*14540*/  @!P0 MOV R2, 0x2000 ;  /* 0x0000200000028802 */ /* 0x008fc80000000f00 */
[----:B------:R-:W-:-:S04]  /*14550*/  SHF.L.U32 R0, R0, 0x1f, RZ ;  /* 0x0000001f00007819 */ /* 0x000fc800000006ff */
[----:B------:R-:W1:Y:S02]  /*14560*/  SYNCS.PHASECHK.TRANS64.TRYWAIT P1, [UR17+0x16038], R0 ;  /* 0x01603800ff0075a7 */ /* 0x000e640008021111 */
[----:B-1----:R-:W-:Y:S05]  /*14570*/  @!P1 BRA `(.L_x_343) ;  /* 0x0000002800b09947 */ /* 0x002fea0003800000 */
.L_x_469:
[----:B------:R3:W-:Y:S01]  /*14580*/  @!P0 SYNCS.ARRIVE.TRANS64 RZ, [UR17+0x16020], R2 ;  /* 0x01602002ffff89a7 */ /* 0x0007e20008000011 */
[----:B------:R-:W-:Y:S05]  /*14590*/  BRA.U !UP1, `(.L_x_344) ;  /* 0x0000000109047547 */ /* 0x000fea000b800000 */
[----:B------:R-:W-:Y:S05]  /*145a0*/  BPT.TRAP 0x1 ;  /* 0x000000040000795c */ /* 0x000fea0000300000 */
.L_x_344:
[----:B------:R-:W-:Y:S04]  /*145b0*/  BSSY.RECONVERGENT B0, `(.L_x_345) ;  /* 0x0000003000007945 */ /* 0x000fe80003800200 */
[----:B------:R-:W-:Y:S05]  /*145c0*/  @P2 BRA `(.L_x_346) ;  /* 0x0000000000042947 */ /* 0x000fea0003800000 */
[----:B------:R-:W-:Y:S05]  /*145d0*/  BPT.TRAP 0x1 ;  /* 0x000000040000795c */ /* 0x000fea0000300000 */
.L_x_346:
[----:B------:R-:W-:Y:S05]  /*145e0*/  BSYNC.RECONVERGENT B0 ;  /* 0x0000000000007941 */ /* 0x000fea0003800200 */
.L_x_345:
        /* <DEDUP_REMOVED lines=17> */
[----:B------:R-:W-:Y:S02]  /*14700*/  UISETP.NE.AND UP2, UPT, UR10, UR9, UPT ;  /* 0x000000090a00728c */ /* 0x000fe4000bf45270 */
[----:B------:R-:W-:-:S07]  /*14710*/  ULOP3.LUT UR15, UR15, UR11, URZ, 0x3c, !UPT ;  /* 0x0000000b0f0f7292 */ /* 0x000fce000f8e3cff */
[----:B----4-:R-:W-:Y:S05]  /*14720*/  BRA.U UP2, `(.L_x_347) ;  /* 0xffffffed02d87547 */ /* 0x010fea000b83ffff */
.L_x_306:
[----:B------:R-:W-:-:S09]  /*14730*/  UISETP.NE.AND UP2, UPT, UR6, URZ, UPT ;  /* 0x000000ff0600728c */ /* 0x000fd2000bf45270 */
[----:B------:R-:W-:Y:S05]  /*14740*/  BRA.U !UP2, `(.L_x_281) ;  /* 0x0000000d0a147547 */ /* 0x000fea000b800000 */
[----:B------:R-:W-:Y:S05]  /*14750*/  BRA.U !UP0, `(.L_x_348) ;  /* 0x0000000108047547 */ /* 0x000fea000b800000 */
[----:B------:R-:W-:Y:S05]  /*14760*/  BPT.TRAP 0x1 ;  /* 0x000000040000795c */ /* 0x000fea0000300000 */
.L_x_348:
[----:B------:R-:W-:Y:S01]  /*14770*/  ULEA UR17, UR22, UR8, 0x3 ;  /* 0x0000000816117291 */ /* 0x000fe2000f8e18ff */
[----:B-1----:R-:W-:Y:S01]  /*14780*/  IMAD.U32 R0, RZ, RZ, UR15 ;  /* 0x0000000fff007e24 */ /* 0x002fe2000f8e00ff */
[----:B---3--:R-:W-:-:S04]  /*14790*/  @!P0 MOV R2, 0x2000 ;  /* 0x0000200000028802 */ /* 0x008fc80000000f00 */
[----:B------:R-:W-:-:S04]  /*147a0*/  SHF.L.U32 R0, R0, 0x1f, RZ ;  /* 0x0000001f00007819 */ /* 0x000fc800000006ff */
[----:B------:R-:W1:Y:S02]  /*147b0*/  SYNCS.PHASECHK.TRANS64.TRYWAIT P1, [UR17+0x16038], R0 ;  /* 0x01603800ff0075a7 */ /* 0x000e640008021111 */
[----:B-1----:R-:W-:Y:S05]  /*147c0*/  @!P1 BRA `(.L_x_349) ;  /* 0x0000002800349947 */ /* 0x002fea0003800000 */
.L_x_471:
[----:B------:R3:W-:Y:S01]  /*147d0*/  @!P0 SYNCS.ARRIVE.TRANS64 RZ, [UR17+0x16020], R2 ;  /* 0x01602002ffff89a7 */ /* 0x0007e20008000011 */
[----:B------:R-:W-:Y:S05]  /*147e0*/  BRA.U !UP1, `(.L_x_350) ;  /* 0x0000000109047547 */ /* 0x000fea000b800000 */
[----:B------:R-:W-:Y:S05]  /*147f0*/  BPT.TRAP 0x1 ;  /* 0x000000040000795c */ /* 0x000fea0000300000 */
.L_x_350:
[----:B------:R-:W-:Y:S04]  /*14800*/  BSSY.RECONVERGENT B0, `(.L_x_351) ;  /* 0x0000003000007945 */ /* 0x000fe80003800200 */
[----:B------:R-:W-:Y:S05]  /*14810*/  @P2 BRA `(.L_x_352) ;  /* 0x0000000000042947 */ /* 0x000fea0003800000 */
[----:B------:R-:W-:Y:S05]  /*14820*/  BPT.TRAP 0x1 ;  /* 0x000000040000795c */ /* 0x000fea0000300000 */
.L_x_352:
[----:B------:R-:W-:Y:S05]  /*14830*/  BSYNC.RECONVERGENT B0 ;  /* 0x0000000000007941 */ /* 0x000fea0003800200 */
.L_x_351:
        /* <DEDUP_REMOVED lines=19> */
.L_x_353:
[----:B------:R-:W-:Y:S01]  /*14970*/  ULEA UR17, UR22, UR8, 0x3 ;  /* 0x0000000816117291 */ /* 0x000fe2000f8e18ff */
[----:B-1----:R-:W-:Y:S01]  /*14980*/  IMAD.U32 R0, RZ, RZ, UR15 ;  /* 0x0000000fff007e24 */ /* 0x002fe2000f8e00ff */
[----:B---3--:R-:W-:-:S04]  /*14990*/  @!P0 MOV R2, 0x2000 ;  /* 0x0000200000028802 */ /* 0x008fc80000000f00 */
[----:B------:R-:W-:-:S04]  /*149a0*/  SHF.L.U32 R0, R0, 0x1f, RZ ;  /* 0x0000001f00007819 */ /* 0x000fc800000006ff */
[----:B------:R-:W1:Y:S02]  /*149b0*/  SYNCS.PHASECHK.TRANS64.TRYWAIT P1, [UR17+0x16038], R0 ;  /* 0x01603800ff0075a7 */ /* 0x000e640008021111 */
[----:B-1----:R-:W-:Y:S05]  /*149c0*/  @!P1 BRA `(.L_x_354) ;  /* 0x0000002400cc9947 */ /* 0x002fea0003800000 */
.L_x_473:
[----:B------:R3:W-:Y:S01]  /*149d0*/  @!P0 SYNCS.ARRIVE.TRANS64 RZ, [UR17+0x16020], R2 ;  /* 0x01602002ffff89a7 */ /* 0x0007e20008000011 */
[----:B------:R-:W-:Y:S05]  /*149e0*/  BRA.U !UP1, `(.L_x_355) ;  /* 0x0000000109047547 */ /* 0x000fea000b800000 */
[----:B------:R-:W-:Y:S05]  /*149f0*/  BPT.TRAP 0x1 ;  /* 0x000000040000795c */ /* 0x000fea0000300000 */
.L_x_355:
[----:B------:R-:W-:Y:S04]  /*14a00*/  BSSY.RECONVERGENT B0, `(.L_x_356) ;  /* 0x0000003000007945 */ /* 0x000fe80003800200 */
[----:B------:R-:W-:Y:S05]  /*14a10*/  @P2 BRA `(.L_x_357) ;  /* 0x0000000000042947 */ /* 0x000fea0003800000 */
[----:B------:R-:W-:Y:S05]  /*14a20*/  BPT.TRAP 0x1 ;  /* 0x000000040000795c */ /* 0x000fea0000300000 */
.L_x_357:
[----:B------:R-:W-:Y:S05]  /*14a30*/  BSYNC.RECONVERGENT B0 ;  /* 0x0000000000007941 */ /* 0x000fea0003800200 */
.L_x_356:
        /* <DEDUP_REMOVED lines=16> */
[----:B------:R-:W-:Y:S02]  /*14b40*/  UISETP.NE.AND UP2, UPT, UR6, 0x1, UPT ;  /* 0x000000010600788c */ /* 0x000fe4000bf45270 */
[----:B------:R-:W-:-:S07]  /*14b50*/  ULOP3.LUT UR15, UR15, UR9, URZ, 0x3c, !UPT ;  /* 0x000000090f0f7292 */ /* 0x000fce000f8e3cff */
[----:B----4-:R-:W-:Y:S05]  /*14b60*/  BRA.U !UP2, `(.L_x_281) ;  /* 0x000000090a0c7547 */ /* 0x010fea000b800000 */
[----:B------:R-:W-:Y:S05]  /*14b70*/  BRA.U !UP0, `(.L_x_358) ;  /* 0x0000000108047547 */ /* 0x000fea000b800000 */
[----:B------:R-:W-:Y:S05]  /*14b80*/  BPT.TRAP 0x1 ;  /* 0x000000040000795c */ /* 0x000fea0000300000 */
.L_x_358:
[----:B------:R-:W-:Y:S01]  /*14b90*/  ULEA UR17, UR22, UR8, 0x3 ;  /* 0x0000000816117291 */ /* 0x000fe2000f8e18ff */
[----:B-1----:R-:W-:Y:S01]  /*14ba0*/  IMAD.U32 R0, RZ, RZ, UR15 ;  /* 0x0000000fff007e24 */ /* 0x002fe2000f8e00ff */
[----:B---3--:R-:W-:-:S04]  /*14bb0*/  @!P0 MOV R2, 0x2000 ;  /* 0x0000200000028802 */ /* 0x008fc80000000f00 */
[----:B------:R-:W-:-:S04]  /*14bc0*/  SHF.L.U32 R0, R0, 0x1f, RZ ;  /* 0x0000001f00007819 */ /* 0x000fc800000006ff */
[----:B------:R-:W1:Y:S02]  /*14bd0*/  SYNCS.PHASECHK.TRANS64.TRYWAIT P1, [UR17+0x16038], R0 ;  /* 0x01603800ff0075a7 */ /* 0x000e640008021111 */
[----:B-1----:R-:W-:Y:S05]  /*14be0*/  @!P1 BRA `(.L_x_359) ;  /* 0x00000024005c9947 */ /* 0x002fea0003800000 */
.L_x_475:
[----:B------:R3:W-:Y:S01]  /*14bf0*/  @!P0 SYNCS.ARRIVE.TRANS64 RZ, [UR17+0x16020], R2 ;  /* 0x01602002ffff89a7 */ /* 0x0007e20008000011 */
[----:B------:R-:W-:Y:S05]  /*14c00*/  BRA.U !UP1, `(.L_x_360) ;  /* 0x0000000109047547 */ /* 0x000fea000b800000 */
[----:B------:R-:W-:Y:S05]  /*14c10*/  BPT.TRAP 0x1 ;  /* 0x000000040000795c */ /* 0x000fea0000300000 */
.L_x_360:
[----:B------:R-:W-:Y:S04]  /*14c20*/  BSSY.RECONVERGENT B0, `(.L_x_361) ;  /* 0x0000003000007945 */ /* 0x000fe80003800200 */
[----:B------:R-:W-:Y:S05]  /*14c30*/  @P2 BRA `(.L_x_362) ;  /* 0x0000000000042947 */ /* 0x000fea0003800000 */
[----:B------:R-:W-:Y:S05]  /*14c40*/  BPT.TRAP 0x1 ;  /* 0x000000040000795c */ /* 0x000fea0000300000 */
.L_x_362:
[----:B------:R-:W-:Y:S05]  /*14c50*/  BSYNC.RECONVERGENT B0 ;  /* 0x0000000000007941 */ /* 0x000fea0003800200 */
.L_x_361:
        /* <DEDUP_REMOVED lines=19> */
.L_x_363:
[----:B------:R-:W-:Y:S01]  /*14d90*/  ULEA UR17, UR22, UR8, 0x3 ;  /* 0x0000000816117291 */ /* 0x000fe2000f8e18ff */
[----:B-1----:R-:W-:Y:S01]  /*14da0*/  IMAD.U32 R0, RZ, RZ, UR15 ;  /* 0x0000000fff007e24 */ /* 0x002fe2000f8e00ff */
[----:B---3--:R-:W-:-:S04]  /*14db0*/  @!P0 MOV R2, 0x2000 ;  /* 0x0000200000028802 */ /* 0x008fc80000000f00 */
[----:B------:R-:W-:-:S04]  /*14dc0*/  SHF.L.U32 R0, R0, 0x1f, RZ ;  /* 0x0000001f00007819 */ /* 0x000fc800000006ff */
[----:B------:R-:W1:Y:S02]  /*14dd0*/  SYNCS.PHASECHK.TRANS64.TRYWAIT P1, [UR17+0x16038], R0 ;  /* 0x01603800ff0075a7 */ /* 0x000e640008021111 */
[----:B-1----:R-:W-:Y:S05]  /*14de0*/  @!P1 BRA `(.L_x_364) ;  /* 0x0000002000f49947 */ /* 0x002fea0003800000 */
.L_x_477:
[----:B------:R3:W-:Y:S01]  /*14df0*/  @!P0 SYNCS.ARRIVE.TRANS64 RZ, [UR17+0x16020], R2 ;  /* 0x01602002ffff89a7 */ /* 0x0007e20008000011 */
[----:B------:R-:W-:Y:S05]  /*14e00*/  BRA.U !UP1, `(.L_x_365) ;  /* 0x0000000109047547 */ /* 0x000fea000b800000 */
[----:B------:R-:W-:Y:S05]  /*14e10*/  BPT.TRAP 0x1 ;  /* 0x000000040000795c */ /* 0x000fea0000300000 */
.L_x_365:
[----:B------:R-:W-:Y:S04]  /*14e20*/  BSSY.RECONVERGENT B0, `(.L_x_366) ;  /* 0x0000003000007945 */ /* 0x000fe80003800200 */
[----:B------:R-:W-:Y:S05]  /*14e30*/  @P2 BRA `(.L_x_367) ;  /* 0x0000000000042947 */ /* 0x000fea0003800000 */
[----:B------:R-:W-:Y:S05]  /*14e40*/  BPT.TRAP 0x1 ;  /* 0x000000040000795c */ /* 0x000fea0000300000 */
.L_x_367:
[----:B------:R-:W-:Y:S05]  /*14e50*/  BSYNC.RECONVERGENT B0 ;  /* 0x0000000000007941 */ /* 0x000fea0003800200 */
.L_x_366:
        /* <DEDUP_REMOVED lines=19> */
[----:B------:R-:W-:Y:S01]  /*14f90*/  UIADD3 UR7, UPT, UPT, UR7, 0x2, URZ ;  /* 0x0000000207077890 */ /* 0x000fe2000fffe0ff */
[----:B------:R-:W-:Y:S11]  /*14fa0*/  BRA.U !UP0, `(.L_x_368) ;  /* 0x0000000108047547 */ /* 0x000ff6000b800000 */
[----:B------:R-:W-:Y:S05]  /*14fb0*/  BPT.TRAP 0x1 ;  /* 0x000000040000795c */ /* 0x000fea0000300000 */
.L_x_368:
[----:B------:R-:W-:Y:S01]  /*14fc0*/  ULEA UR17, UR22, UR8, 0x3 ;  /* 0x0000000816117291 */ /* 0x000fe2000f8e18ff */
[----:B-1----:R-:W-:Y:S01]  /*14fd0*/  IMAD.U32 R0, RZ, RZ, UR15 ;  /* 0x0000000fff007e24 */ /* 0x002fe2000f8e00ff */
[----:B---3--:R-:W-:-:S04]  /*14fe0*/  @!P0 MOV R2, 0x2000 ;  /* 0x0000200000028802 */ /* 0x008fc80000000f00 */
[----:B------:R-:W-:-:S04]  /*14ff0*/  SHF.L.U32 R0, R0, 0x1f, RZ ;  /* 0x0000001f00007819 */ /* 0x000fc800000006ff */
[----:B------:R-:W1:Y:S02]  /*15000*/  SYNCS.PHASECHK.TRANS64.TRYWAIT P1, [UR17+0x16038], R0 ;  /* 0x01603800ff0075a7 */ /* 0x000e640008021111 */
[----:B-1----:R-:W-:Y:S05]  /*15010*/  @!P1 BRA `(.L_x_369) ;  /* 0x0000002000809947 */ /* 0x002fea0003800000 */
.L_x_479:
[----:B------:R3:W-:Y:S01]  /*15020*/  @!P0 SYNCS.ARRIVE.TRANS64 RZ, [UR17+0x16020], R2 ;  /* 0x01602002ffff89a7 */ /* 0x0007e20008000011 */
[----:B------:R-:W-:Y:S05]  /*15030*/  BRA.U !UP1, `(.L_x_370) ;  /* 0x0000000109047547 */ /* 0x000fea000b800000 */
[----:B------:R-:W-:Y:S05]  /*15040*/  BPT.TRAP 0x1 ;  /* 0x000000040000795c */ /* 0x000fea0000300000 */
.L_x_370:
[----:B------:R-:W-:Y:S04]  /*15050*/  BSSY.RECONVERGENT B0, `(.L_x_371) ;  /* 0x0000003000007945 */ /* 0x000fe80003800200 */
[----:B------:R-:W-:Y:S05]  /*15060*/  @P2 BRA `(.L_x_372) ;  /* 0x0000000000042947 */ /* 0x000fea0003800000 */
[----:B------:R-:W-:Y:S05]  /*15070*/  BPT.TRAP 0x1 ;  /* 0x000000040000795c */ /* 0x000fea0000300000 */
.L_x_372:
[----:B------:R-:W-:Y:S05]  /*15080*/  BSYNC.RECONVERGENT B0 ;  /* 0x0000000000007941 */ /* 0x000fea0003800200 */
.L_x_371:
        /* <DEDUP_REMOVED lines=19> */
.L_x_373:
[----:B------:R-:W-:Y:S01]  /*151c0*/  ULEA UR9, UR22, UR8, 0x3 ;  /* 0x0000000816097291 */ /* 0x000fe2000f8e18ff */
[----:B-1----:R-:W-:Y:S01]  /*151d0*/  IMAD.U32 R0, RZ, RZ, UR15 ;  /* 0x0000000fff007e24 */ /* 0x002fe2000f8e00ff */
[----:B---3--:R-:W-:-:S04]  /*151e0*/  @!P0 MOV R2, 0x2000 ;  /* 0x0000200000028802 */ /* 0x008fc80000000f00 */
[----:B------:R-:W-:-:S04]  /*151f0*/  SHF.L.U32 R0, R0, 0x1f, RZ ;  /* 0x0000001f00007819 */ /* 0x000fc800000006ff */
[----:B------:R-:W1:Y:S02]  /*15200*/  SYNCS.PHASECHK.TRANS64.TRYWAIT P1, [UR9+0x16038], R0 ;  /* 0x01603800ff0075a7 */ /* 0x000e640008021109 */
[----:B-1----:R-:W-:Y:S05]  /*15210*/  @!P1 BRA `(.L_x_374) ;  /* 0x0000002000189947 */ /* 0x002fea0003800000 */
.L_x_481:
[----:B------:R3:W-:Y:S01]  /*15220*/  @!P0 SYNCS.ARRIVE.TRANS64 RZ, [UR9+0x16020], R2 ;  /* 0x01602002ffff89a7 */ /* 0x0007e20008000009 */
[----:B------:R-:W-:Y:S05]  /*15230*/  BRA.U !UP1, `(.L_x_375) ;  /* 0x0000000109047547 */ /* 0x000fea000b800000 */
[----:B------:R-:W-:Y:S05]  /*15240*/  BPT.TRAP 0x1 ;  /* 0x000000040000795c */ /* 0x000fea0000300000 */
.L_x_375:
[----:B------:R-:W-:Y:S04]  /*15250*/  BSSY.RECONVERGENT B0, `(.L_x_376) ;  /* 0x0000003000007945 */ /* 0x000fe80003800200 */
[----:B------:R-:W-:Y:S05]  /*15260*/  @P2 BRA `(.L_x_377) ;  /* 0x0000000000042947 */ /* 0x000fea0003800000 */
[----:B------:R-:W-:Y:S05]  /*15270*/  BPT.TRAP 0x1 ;  /* 0x000000040000795c */ /* 0x000fea0000300000 */
.L_x_377:
[----:B------:R-:W-:Y:S05]  /*15280*/  BSYNC.RECONVERGENT B0 ;  /* 0x0000000000007941 */ /* 0x000fea0003800200 */
.L_x_376:
[----:B------:R-:W-:Y:S02]  /*15290*/  ULEA UR8, UR22, UR8, 0xd ;  /* 0x0000000816087291 */ /* 0x000fe4000f8e68ff */
[----:B------:R-:W-:Y:S02]  /*152a0*/  UIADD3 UR6, UP2, UPT, UR4, 0x280, URZ ;  /* 0x0000028004067890 */ /* 0x000fe4000ff5e0ff */
[----:B------:R-:W-:Y:S02]  /*152b0*/  USHF.L.U32 UR11, UR7, 0x6, URZ ;  /* 0x00000006070b7899 */ /* 0x000fe400080006ff */
[----:B------:R-:W-:Y:S02]  /*152c0*/  UIADD3 UR9, UPT, UPT, UR9, 0x16020, URZ ;  /* 0x0001602009097890 */ /* 0x000fe4000fffe0ff */
[----:B------:R-:W-:Y:S02]  /*152d0*/  UIADD3 UR8, UPT, UPT, UR8, 0x8000, URZ ;  /* 0x0000800008087890 */ /* 0x000fe4000fffe0ff */
[----:B------:R-:W-:Y:S01]  /*152e0*/  UIADD3.X UR7, UPT, UPT, URZ, UR5, URZ, UP2, !UPT ;  /* 0x00000005ff077290 */ /* 0x000fe200097fe4ff */
[----:B------:R-:W-:Y:S01]  /*152f0*/  UMOV UR12, UR13 ;  /* 0x0000000d000c7c82 */ /* 0x000fe20008000000 */
[----:B------:R-:W-:Y:S01]  /*15300*/  UMOV UR16, 0x0 ;  /* 0x0000000000107882 */ /* 0x000fe20000000000 */
[----:B------:R-:W-:Y:S01]  /*15310*/  UMOV UR17, 0x10000000 ;  /* 0x1000000000117882 */ /* 0x000fe20000000000 */
[----:B------:R-:W-:Y:S01]  /*15320*/  UMOV UR13, UR14 ;  /* 0x0000000e000d7c82 */ /* 0x000fe20008000000 */
[----:B------:R-:W-:Y:S01]  /*15330*/  UMOV UR10, URZ ;  /* 0x000000ff000a7c82 */ /* 0x000fe20008000000 */
[----:B------:R-:W-:-:S03]  /*15340*/  UIADD3 UR22, UPT, UPT, UR22, 0x1, URZ ;  /* 0x0000000116167890 */ /* 0x000fc6000fffe0ff */
[----:B------:R4:W-:Y:S01]  /*15350*/  UTMALDG.4D [UR8], [UR6], desc[UR16] ;  /* 0x00001008060075b4 */ /* 0x0009e20008019000 */
[----:B------:R-:W-:-:S04]  /*15360*/  UISETP.NE.AND UP2, UPT, UR22, 0x3, UPT ;  /* 0x000000031600788c */ /* 0x000fc8000bf45270 */
[----:B------:R-:W-:Y:S02]  /*15370*/  USEL UR14, URZ, 0x1, UP2 ;  /* 0x00000001ff0e7887 */ /* 0x000fe40009000000 */
[----:B------:R-:W-:Y:S02]  /*15380*/  USEL UR22, UR22, URZ, UP2 ;  /* 0x000000ff16167287 */ /* 0x000fe40009000000 */
[----:B----4-:R-:W-:-:S12]  /*15390*/  ULOP3.LUT UR15, UR15, UR14, URZ, 0x3c, !UPT ;  /* 0x0000000e0f0f7292 */ /* 0x010fd8000f8e3cff */
.L_x_281:
[----:B------:R-:W4:Y:S01]  /*153a0*/  LDCU UR7, c[0x0][0x370] ;  /* 0x00006e00ff0777ac */ /* 0x000f220008000800 */
[----:B------:R-:W5:Y:S01]  /*153b0*/  LDCU UR6, c[0x0][0x900] ;  /* 0x00012000ff0677ac */ /* 0x000f620008000800 */
[----:B----4-:R-:W-:-:S04]  /*153c0*/  UIADD3 UR36, UPT, UPT, UR7, UR36, URZ ;  /* 0x0000002407247290 */ /* 0x010fc8000fffe0ff */
[----:B-----5:R-:W-:-:S09]  /*153d0*/  UISETP.GE.AND UP2, UPT, UR36, UR6, UPT ;  /* 0x000000062400728c */ /* 0x020fd2000bf46270 */
[----:B------:R-:W-:Y:S05]  /*153e0*/  BRA.U !UP2, `(.L_x_378) ;  /* 0xffffffd50a707547 */ /* 0x000fea000b83ffff */
[----:B-1----:R-:W-:Y:S05]  /*153f0*/  EXIT ;  /* 0x000000000000794d */ /* 0x002fea0003800000 */
.L_x_500:
[----:B------:R-:W-:-:S08]  /*15400*/  NOP ;  /* 0x0000000000007918 */ /* 0x000fd00000000000 */
[----:B------:R-:W1:-:S00]  /*15410*/  USETMAXREG.DEALLOC.CTAPOOL 0x20 ;  /* 0x00000020000079c8 */ /* 0x000e4000080e0500 */
[----:B-1----:R-:W1:Y:S02]  /*15420*/  LDC R0, c[0x0][0x900] ;  /* 0x00024000ff007b82 */ /* 0x002e640000000800 */
[----:B-1----:R-:W-:-:S13]  /*15430*/  ISETP.LE.AND P0, PT, R0, UR36, PT ;  /* 0x0000002400007c0c */ /* 0x002fda000bf03270 */
[----:B------:R-:W-:Y:S05]  /*15440*/  @P0 EXIT ;  /* 0x000000000000094d */ /* 0x000fea0003800000 */
[----:B------:R-:W-:Y:S01]  /*15450*/  HFMA2 R4, -RZ, RZ, 0, 0 ;  /* 0x00000000ff047431 */ /* 0x000fe200000001ff */
[----:B------:R-:W-:Y:S01]  /*15460*/  PRMT R0, RZ, 0x7610, R0 ;  /* 0x00007610ff007816 */ /* 0x000fe20000000000 */
[----:B------:R-:W1:Y:S01]  /*15470*/  LDCU.64 UR26, c[0x0][0x348] ;  /* 0x00006900ff1a77ac */ /* 0x000e620008000a00 */
[----:B------:R-:W2:Y:S01]  /*15480*/  LDCU UR24, c[0x0][0x370] ;  /* 0x00006e00ff1877ac */ /* 0x000ea20008000800 */
[----:B------:R-:W3:Y:S01]  /*15490*/  LDCU UR16, c[0x0][0x900] ;  /* 0x00012000ff1077ac */ /* 0x000ee20008000800 */
[----:B------:R-:W4:Y:S01]  /*154a0*/  LDCU UR22, c[0x0][0x904] ;  /* 0x00012080ff1677ac */ /* 0x000f220008000800 */
[----:B------:R-:W5:Y:S01]  /*154b0*/  LDCU UR21, c[0x0][0x380] ;  /* 0x00007000ff1577ac */ /* 0x000f620008000800 */
[----:B------:R-:W1:Y:S01]  /*154c0*/  LDCU UR19, c[0x0][0x38c] ;  /* 0x00007180ff1377ac */ /* 0x000e620008000800 */
[----:B------:R-:W1:Y:S01]  /*154d0*/  LDCU UR23, c[0x0][0x91c] ;  /* 0x00012380ff1777ac */ /* 0x000e620008000800 */
[----:B------:R-:W1:Y:S01]  /*154e0*/  LDCU UR20, c[0x0][0x918] ;  /* 0x00012300ff1477ac */ /* 0x000e620008000800 */
[----:B------:R-:W1:Y:S01]  /*154f0*/  LDCU.64 UR14, c[0x0][0x908] ;  /* 0x00012100ff0e77ac */ /* 0x000e620008000a00 */
[----:B------:R-:W1:Y:S01]  /*15500*/  LDCU.64 UR6, c[0x0][0x920] ;  /* 0x00012400ff0677ac */ /* 0x000e620008000a00 */
[----:B------:R-:W1:Y:S02]  /*15510*/  LDCU.64 UR4, c[0x0][0x910] ;  /* 0x00012200ff0477ac */ /* 0x000e640008000a00 */
.L_x_386:
[----:B-1----:R-:W-:Y:S02]  /*15520*/  UIMAD.WIDE.U32 UR8, UR36, UR14, URZ ;  /* 0x0000000e240872a5 */ /* 0x002fe4000f8e00ff */
[----:B----4-:R-:W-:Y:S02]  /*15530*/  UISETP.NE.AND UP0, UPT, UR22, 0x1, UPT ;  /* 0x000000011600788c */ /* 0x010fe4000bf05270 */
[----:B------:R-:W-:-:S04]  /*15540*/  USHF.R.U32.HI UR8, URZ, UR15, UR9 ;  /* 0x0000000fff087299 */ /* 0x000fc80008011609 */
[----:B------:R-:W-:Y:S02]  /*15550*/  USEL UR8, UR36, UR8, !UP0 ;  /* 0x0000000824087287 */ /* 0x000fe4000c000000 */
[----:B------:R-:W-:Y:S02]  /*15560*/  UISETP.NE.AND UP0, UPT, UR23, 0x1, UPT ;  /* 0x000000011700788c */ /* 0x000fe4000bf05270 */
[----:B------:R-:W-:Y:S02]  /*15570*/  UIMAD.WIDE.U32 UR10, UR8, UR6, URZ ;  /* 0x00000006080a72a5 */ /* 0x000fe4000f8e00ff */
[----:B------:R-:W-:Y:S02]  /*15580*/  UIADD3 UR10, UPT, UPT, -UR8, URZ, URZ ;  /* 0x000000ff080a7290 */ /* 0x000fe4000fffe1ff */
[----:B------:R-:W-:Y:S02]  /*15590*/  USHF.R.U32.HI UR11, URZ, UR7, UR11 ;  /* 0x00000007ff0b7299 */ /* 0x000fe4000801160b */
[----:B------:R-:W-:-:S02]  /*155a0*/  UIMAD UR10, UR22, UR10, UR36 ;  /* 0x0000000a160a72a4 */ /* 0x000fc4000f8e0224 */
[----:B------:R-:W-:Y:S02]  /*155b0*/  USEL UR11, UR8, UR11, !UP0 ;  /* 0x0000000b080b7287 */ /* 0x000fe4000c000000 */
[----:B------:R-:W-:Y:S02]  /*155c0*/  USHF.L.U32 UR10, UR10, 0x8, URZ ;  /* 0x000000080a0a7899 */ /* 0x000fe400080006ff */
[----:B------:R-:W-:Y:S02]  /*155d0*/  UIADD3 UR13, UPT, UPT, -UR11, URZ, URZ ;  /* 0x000000ff0b0d7290 */ /* 0x000fe4000fffe1ff */
[----:B-----5:R-:W-:Y:S02]  /*155e0*/  UISETP.GE.AND UP0, UPT, UR10, UR21, UPT ;  /* 0x000000150a00728c */ /* 0x020fe4000bf06270 */
[----:B------:R-:W-:-:S07]  /*155f0*/  UIMAD UR13, UR23, UR13, UR8 ;  /* 0x0000000d170d72a4 */ /* 0x000fce000f8e0208 */
[----:B------:R-:W-:Y:S05]  /*15600*/  BRA.U UP0, `(.L_x_379) ;  /* 0x0000000500307547 */ /* 0x000fea000b800000 */
[----:B------:R-:W-:Y:S01]  /*15610*/  IMAD.U32 R0, RZ, RZ, UR19 ;  /* 0x00000013ff007e24 */ /* 0x000fe2000f8e00ff */
[----:B------:R-:W-:Y:S02]  /*15620*/  UIMAD.WIDE.U32 UR8, UR11, UR5, URZ ;  /* 0x000000050b0872a5 */ /* 0x000fe4000f8e00ff */
[----:B------:R-:W-:Y:S02]  /*15630*/  UISETP.NE.AND UP0, UPT, UR4, 0x1, UPT ;  /* 0x000000010400788c */ /* 0x000fe4000bf05270 */
[----:B------:R-:W-:Y:S01]  /*15640*/  IABS R0, R0 ;  /* 0x0000000000007213 */ /* 0x000fe20000000000 */
[----:B------:R-:W-:-:S03]  /*15650*/  USHF.R.U32.HI UR8, URZ, UR20, UR9 ;  /* 0x00000014ff087299 */ /* 0x000fc60008011609 */
[----:B------:R-:W1:Y:S01]  /*15660*/  I2F.RP R2, R0 ;  /* 0x0000000000027306 */ /* 0x000e620000209400 */
[----:B------:R-:W-:Y:S02]  /*15670*/  USEL UR8, UR11, UR8, !UP0 ;  /* 0x000000080b087287 */ /* 0x000fe4000c000000 */
[----:B------:R-:W-:Y:S02]  /*15680*/  UISETP.NE.AND UP0, UPT, UR19, URZ, UPT ;  /* 0x000000ff1300728c */ /* 0x000fe4000bf05270 */
[----:B------:R-:W-:-:S04]  /*15690*/  UIADD3 UR8, UPT, UPT, -UR8, URZ, URZ ;  /* 0x000000ff08087290 */ /* 0x000fc8000fffe1ff */
[----:B------:R-:W-:-:S04]  /*156a0*/  UIMAD UR11, UR4, UR8, UR11 ;  /* 0x00000008040b72a4 */ /* 0x000fc8000f8e020b */
[----:B------:R-:W-:Y:S01]  /*156b0*/  ULOP3.LUT UR8, UR11, UR19, URZ, 0x3c, !UPT ;  /* 0x000000130b087292 */ /* 0x000fe2000f8e3cff */
[----:B-1----:R-:W1:Y:S03]  /*156c0*/  MUFU.RCP R2, R2 ;  /* 0x0000000200027308 */ /* 0x002e660000001000 */
[----:B------:R-:W-:Y:S01]  /*156d0*/  UISETP.GE.AND UP1, UPT, UR8, URZ, UPT ;  /* 0x000000ff0800728c */ /* 0x000fe2000bf26270 */
[----:B-1----:R-:W-:-:S04]  /*156e0*/  IADD3 R2, PT, PT, R2, 0xffffffe, RZ ;  /* 0x0ffffffe02027810 */ /* 0x002fc80007ffe0ff */
[----:B------:R-:W1:Y:S02]  /*156f0*/  F2I.FTZ.U32.TRUNC.NTZ R3, R2 ;  /* 0x0000000200037305 */ /* 0x000e64000021f000 */
[----:B-1----:R-:W-:-:S05]  /*15700*/  IMAD.MOV R2, RZ, RZ, -R3 ;  /* 0x000000ffff027224 */ /* 0x002fca00078e0a03 */
        /* <DEDUP_REMOVED lines=13> */
[----:B------:R-:W-:Y:S02]  /*157e0*/  ELECT P0, URZ, PT ;  /* 0x0000000000ff782f */ /* 0x000fe40003800000 */
[----:B------:R-:W-:-:S13]  /*157f0*/  ISETP.GE.U32.AND P1, PT, R3, R0, PT ;  /* 0x000000000300720c */ /* 0x000fda0003f26070 */
[----:B------:R-:W-:-:S05]  /*15800*/  @P1 VIADD R2, R2, 0x1 ;  /* 0x0000000102021836 */ /* 0x000fca0000000000 */
[----:B------:R-:W-:-:S13]  /*15810*/  R2UR UR12, R2 ;  /* 0x00000000020c72ca */ /* 0x000fda00000e0000 */
[----:B------:R-:W-:Y:S02]  /*15820*/  @!UP1 UIADD3 UR12, UPT, UPT, -UR12, URZ, URZ ;  /* 0x000000ff0c0c9290 */ /* 0x000fe4000fffe1ff */
[----:B------:R-:W-:-:S04]  /*15830*/  @!UP0 ULOP3.LUT UR12, URZ, UR19, URZ, 0x33, !UPT ;  /* 0x00000013ff0c8292 */ /* 0x000fc8000f8e33ff */
[----:B------:R-:W-:-:S04]  /*15840*/  UIADD3 UR8, UPT, UPT, -UR12, URZ, URZ ;  /* 0x000000ff0c087290 */ /* 0x000fc8000fffe1ff */
[----:B------:R-:W-:Y:S01]  /*15850*/  UIMAD UR11, UR19, UR8, UR11 ;  /* 0x00000008130b72a4 */ /* 0x000fe2000f8e020b */
[----:B------:R-:W-:Y:S11]  /*15860*/  BRA.U UP6, `(.L_x_380) ;  /* 0x0000000106047547 */ /* 0x000ff6000b800000 */
[----:B--23--:R-:W-:Y:S05]  /*15870*/  BPT.TRAP 0x1 ;  /* 0x000000040000795c */ /* 0x00cfea0000300000 */
.L_x_380:
[----:B------:R-:W1:Y:S01]  /*15880*/  S2UR UR18, SR_CgaCtaId ;  /* 0x00000000001279c3 */ /* 0x000e620000008800 */
[----:B------:R-:W-:Y:S01]  /*15890*/  UMOV UR17, 0x400 ;  /* 0x0000040000117882 */ /* 0x000fe20000000000 */
[----:B------:R-:W-:Y:S01]  /*158a0*/  SHF.L.U32 R0, R4, 0x1f, RZ ;  /* 0x0000001f04007819 */ /* 0x000fe200000006ff */
[----:B-1----:R-:W-:-:S09]  /*158b0*/  ULEA UR17, UR18, UR17, 0x18 ;  /* 0x0000001112117291 */ /* 0x002fd2000f8ec0ff */
[----:B------:R-:W1:Y:S02]  /*158c0*/  SYNCS.PHASECHK.TRANS64.TRYWAIT P0, [UR17+0x160b0], R0 ;  /* 0x0160b000ff0075a7 */ /* 0x000e640008001111 */
[----:B-1----:R-:W-:Y:S05]  /*158d0*/  @!P0 BRA `(.L_x_381) ;  /* 0x0000001800808947 */ /* 0x002fea0003800000 */
.L_x_483:
[----:B------:R-:W-:Y:S02]  /*158e0*/  UIADD3 UR28, UP0, UPT, UR26, 0x400, URZ ;  /* 0x000004001a1c7890 */ /* 0x000fe4000ff1e0ff */
[----:B------:R-:W-:Y:S02]  /*158f0*/  UIADD3 UR8, UPT, UPT, UR17, 0xe000, URZ ;  /* 0x0000e00011087890 */ /* 0x000fe4000fffe0ff */
[----:B------:R-:W-:Y:S01]  /*15900*/  UIADD3.X UR29, UPT, UPT, URZ, UR27, URZ, UP0, !UPT ;  /* 0x0000001bff1d7290 */ /* 0x000fe200087fe4ff */
[----:B------:R-:W-:-:S08]  /*15910*/  UMOV UR9, URZ ;  /* 0x000000ff00097c82 */ /* 0x000fd00008000000 */
[----:B------:R4:W-:Y:S01]  /*15920*/  UTMASTG.5D [UR8], [UR28] ;  /* 0x000000081c0073b5 */ /* 0x0009e20008020000 */
[----:B------:R0:W-:Y:S01]  /*15930*/  UTMACMDFLUSH ;  /* 0x00000000000079b7 */ /* 0x0001e20000000000 */
[----:B----4-:R-:W-:Y:S05]  /*15940*/  BRA.U UP6, `(.L_x_382) ;  /* 0x0000000106047547 */ /* 0x010fea000b800000 */
[----:B--23--:R-:W-:Y:S05]  /*15950*/  BPT.TRAP 0x1 ;  /* 0x000000040000795c */ /* 0x00cfea0000300000 */
.L_x_382:
[----:B------:R-:W4:Y:S02]  /*15960*/  SYNCS.PHASECHK.TRANS64.TRYWAIT P0, [UR17+0x160b8], R0 ;  /* 0x0160b800ff0075a7 */ /* 0x000f240008001111 */
[----:B----4-:R-:W-:Y:S05]  /*15970*/  @!P0 BRA `(.L_x_383) ;  /* 0x0000001800708947 */ /* 0x010fea0003800000 */
.L_x_485:
[----:B------:R-:W-:Y:S02]  /*15980*/  UIADD3 UR28, UP0, UPT, UR26, 0x400, URZ ;  /* 0x000004001a1c7890 */ /* 0x000fe4000ff1e0ff */
[----:B------:R-:W-:Y:S02]  /*15990*/  UIADD3 UR10, UPT, UPT, UR10, 0x80, URZ ;  /* 0x000000800a0a7890 */ /* 0x000fe4000fffe0ff */
[----:B------:R-:W-:Y:S02]  /*159a0*/  UIADD3 UR8, UPT, UPT, UR17, 0x12000, URZ ;  /* 0x0001200011087890 */ /* 0x000fe4000fffe0ff */
[----:B------:R-:W-:Y:S01]  /*159b0*/  UIADD3.X UR29, UPT, UPT, URZ, UR27, URZ, UP0, !UPT ;  /* 0x0000001bff1d7290 */ /* 0x000fe200087fe4ff */
[----:B------:R-:W-:-:S08]  /*159c0*/  UMOV UR9, URZ ;  /* 0x000000ff00097c82 */ /* 0x000fd00008000000 */
[----:B------:R4:W-:Y:S01]  /*159d0*/  UTMASTG.5D [UR8], [UR28] ;  /* 0x000000081c0073b5 */ /* 0x0009e20008020000 */
[----:B------:R0:W-:Y:S01]  /*159e0*/  UTMACMDFLUSH ;  /* 0x00000000000079b7 */ /* 0x0001e20000000000 */
[----:B------:R-:W-:-:S04]  /*159f0*/  DEPBAR.LE SB0, 0x1 ;  /* 0x000080400000791a */ /* 0x000fc80000000000 */
[----:B----4-:R-:W-:Y:S05]  /*15a00*/  BRA.U UP6, `(.L_x_384) ;  /* 0x0000000106047547 */ /* 0x010fea000b800000 */
[----:B--23--:R-:W-:Y:S05]  /*15a10*/  BPT.TRAP 0x1 ;  /* 0x000000040000795c */ /* 0x00cfea0000300000 */
.L_x_384:
[----:B------:R-:W-:-:S04]  /*15a20*/  UIADD3 UR8, UPT, UPT, UR17, 0x160c0, URZ ;  /* 0x000160c011087890 */ /* 0x000fc8000fffe0ff */
[----:B------:R-:W-:-:S09]  /*15a30*/  UPRMT UR8, UR18, 0x654, UR8 ;  /* 0x0000065412087896 */ /* 0x000fd20008000008 */
[----:B------:R-:W-:Y:S01]  /*15a40*/  SYNCS.ARRIVE.TRANS64.RED.A1T0 RZ, [UR8], RZ ;  /* 0x000000ffffff79a7 */ /* 0x000fe20008100408 */
[----:B------:R-:W-:-:S04]  /*15a50*/  DEPBAR.LE SB0, 0x0 ;  /* 0x000080000000791a */ /* 0x000fc80000000000 */
[----:B------:R-:W-:Y:S05]  /*15a60*/  BRA.U UP6, `(.L_x_385) ;  /* 0x0000000106047547 */ /* 0x000fea000b800000 */
[----:B--23--:R-:W-:Y:S05]  /*15a70*/  BPT.TRAP 0x1 ;  /* 0x000000040000795c */ /* 0x00cfea0000300000 */
.L_x_385:
[----:B------:R-:W-:Y:S01]  /*15a80*/  UIADD3 UR17, UPT, UPT, UR17, 0x160c8, URZ ;  /* 0x000160c811117890 */ /* 0x000fe2000fffe0ff */
[----:B-1----:R-:W-:Y:S01]  /*15a90*/  HFMA2 R0, -RZ, RZ, 0, 5.9604644775390625e-08 ;  /* 0x00000001ff007431 */ /* 0x002fe200000001ff */
[----:B------:R-:W-:Y:S02]  /*15aa0*/  LOP3.LUT R4, R4, 0x1, RZ, 0x3c, !PT ;  /* 0x0000000104047812 */ /* 0x000fe400078e3cff */
[----:B------:R-:W-:-:S09]  /*15ab0*/  UPRMT UR17, UR18, 0x654, UR17 ;  /* 0x0000065412117896 */ /* 0x000fd20008000011 */
[----:B------:R-:W-:Y:S03]  /*15ac0*/  SYNCS.ARRIVE.TRANS64.RED.A1T0 RZ, [UR17], RZ ;  /* 0x000000ffffff79a7 */ /* 0x000fe60008100411 */
.L_x_379:
[----:B--2---:R-:W-:-:S04]  /*15ad0*/  UIADD3 UR36, UPT, UPT, UR24, UR36, URZ ;  /* 0x0000002418247290 */ /* 0x004fc8000fffe0ff */
[----:B---3--:R-:W-:-:S09]  /*15ae0*/  UISETP.GE.AND UP0, UPT, UR36, UR16, UPT ;  /* 0x000000102400728c */ /* 0x008fd2000bf06270 */
[----:B------:R-:W-:Y:S05]  /*15af0*/  BRA.U !UP0, `(.L_x_386) ;  /* 0xfffffff908887547 */ /* 0x000fea000b83ffff */
[----:B------:R-:W-:-:S13]  /*15b00*/  LOP3.LUT P0, RZ, R0, 0xff, RZ, 0xc0, !PT ;  /* 0x000000ff00ff7812 */ /* 0x000fda000780c0ff */
[----:B------:R-:W-:Y:S05]  /*15b10*/  @!P0 EXIT ;  /* 0x000000000000894d */ /* 0x000fea0003800000 */
[----:B------:R-:W1:Y:S01]  /*15b20*/  S2UR UR4, SR_CgaCtaId ;  /* 0x00000000000479c3 */ /* 0x000e620000008800 */
[----:B------:R-:W-:Y:S01]  /*15b30*/  UMOV UR5, 0x400 ;  /* 0x0000040000057882 */ /* 0x000fe20000000000 */
[----:B------:R-:W-:Y:S01]  /*15b40*/  UMOV UR6, 0x40 ;  /* 0x0000004000067882 */ /* 0x000fe20000000000 */
[----:B------:R-:W-:Y:S01]  /*15b50*/  IMAD.MOV.U32 R3, RZ, RZ, 0xffff ;  /* 0x0000ffffff037424 */ /* 0x000fe200078e00ff */
[----:B-1----:R-:W-:Y:S02]  /*15b60*/  ULEA UR5, UR4, UR5, 0x18 ;  /* 0x0000000504057291 */ /* 0x002fe4000f8ec0ff */
[----:B------:R-:W-:-:S07]  /*15b70*/  ULEA UR6, UR4, UR6, 0x18 ;  /* 0x0000000604067291 */ /* 0x000fce000f8ec0ff */
[----:B------:R-:W1:Y:S01]  /*15b80*/  LDS R0, [UR5+0x160e0] ;  /* 0x0160e005ff007984 */ /* 0x000e620008000800 */
[----:B------:R-:W-:-:S03]  /*15b90*/  NOP ;  /* 0x0000000000007918 */ /* 0x000fc60000000000 */
[----:B------:R-:W2:Y:S01]  /*15ba0*/  LDS R2, [UR6+0x14] ;  /* 0x00001406ff027984 */ /* 0x000ea20008000800 */
[----:B-1----:R-:W-:-:S04]  /*15bb0*/  LOP3.LUT R0, R0, 0xffff, RZ, 0xc0, !PT ;  /* 0x0000ffff00007812 */ /* 0x002fc800078ec0ff */
[----:B------:R-:W-:-:S04]  /*15bc0*/  SHF.R.U32.HI R4, RZ, 0x5, R0 ;  /* 0x00000005ff047819 */ /* 0x000fc80000011600 */
[----:B------:R-:W-:-:S04]  /*15bd0*/  SHF.L.U32 R3, R3, R4, RZ ;  /* 0x0000000403037219 */ /* 0x000fc800000006ff */
[----:B--2---:R-:W-:Y:S01]  /*15be0*/  LOP3.LUT R0, R2, R3, RZ, 0xc0, !PT ;  /* 0x0000000302007212 */ /* 0x004fe200078ec0ff */
[----:B------:R-:W-:-:S03]  /*15bf0*/  IMAD.MOV.U32 R2, RZ, RZ, 0x1 ;  /* 0x00000001ff027424 */ /* 0x000fc600078e00ff */
[----:B------:R-:W-:Y:S02]  /*15c00*/  ISETP.NE.AND P0, PT, R0, R3, PT ;  /* 0x000000030000720c */ /* 0x000fe40003f05270 */
[----:B------:R-:W-:-:S11]  /*15c10*/  SHF.L.U32 R2, R2, R4, RZ ;  /* 0x0000000402027219 */ /* 0x000fd600000006ff */
[----:B------:R-:W-:Y:S05]  /*15c20*/  @P0 BRA `(.L_x_387) ;  /* 0x00000000005c0947 */ /* 0x000fea0003800000 */
[----:B------:R-:W1:Y:S02]  /*15c30*/  LDS R0, [UR6+0x18] ;  /* 0x00001806ff007984 */ /* 0x000e640008000800 */
[----:B-1----:R-:W-:-:S04]  /*15c40*/  LOP3.LUT R0, R0, R2, RZ, 0xc0, !PT ;  /* 0x0000000200007212 */ /* 0x002fc800078ec0ff */
[----:B------:R-:W-:-:S13]  /*15c50*/  ISETP.NE.AND P0, PT, R0, R2, PT ;  /* 0x000000020000720c */ /* 0x000fda0003f05270 */
[----:B------:R-:W-:Y:S05]  /*15c60*/  @P0 BRA `(.L_x_388) ;  /* 0x0000000000400947 */ /* 0x000fea0003800000 */
[----:B------:R-:W-:Y:S01]  /*15c70*/  R2UR UR8, R3 ;  /* 0x00000000030872ca */ /* 0x000fe200000e0000 */
[----:B------:R-:W-:Y:S01]  /*15c80*/  VOTEU.ANY UR7, UPT, PT ;  /* 0x0000000000077886 */ /* 0x000fe200038e0100 */
[----:B------:R-:W1:Y:S01]  /*15c90*/  S2R R3, SR_LANEID ;  /* 0x0000000000037919 */ /* 0x000e620000000000 */
[----:B------:R-:W-:Y:S01]  /*15ca0*/  LOP3.LUT R2, RZ, R2, RZ, 0x33, !PT ;  /* 0x00000002ff027212 */ /* 0x000fe200078e33ff */
[----:B------:R-:W-:-:S03]  /*15cb0*/  UFLO.U32 UR7, UR7 ;  /* 0x00000007000772bd */ /* 0x000fc600080e0000 */
[----:B------:R-:W2:Y:S06]  /*15cc0*/  REDUX UR4, R2 ;  /* 0x00000000020473c4 */ /* 0x000eac0000000000 */
[----:B------:R-:W-:-:S06]  /*15cd0*/  ULOP3.LUT UR8, URZ, UR8, URZ, 0x33, !UPT ;  /* 0x00000008ff087292 */ /* 0x000fcc000f8e33ff */
[----:B------:R-:W-:-:S04]  /*15ce0*/  IMAD.U32 R0, RZ, RZ, UR8 ;  /* 0x00000008ff007e24 */ /* 0x000fc8000f8e00ff */
[----:B------:R2:W3:Y:S02]  /*15cf0*/  REDUX UR5, R0 ;  /* 0x00000000000573c4 */ /* 0x0004e40000000000 */
[----:B------:R4:W-:Y:S01]  /*15d00*/  UTCATOMSWS.AND URZ, UR8 ;  /* 0x0000000800ff79e3 */ /* 0x0009e20008000000 */
[----:B-1----:R-:W-:Y:S01]  /*15d10*/  ISETP.EQ.U32.AND P0, PT, R3, UR7, PT ;  /* 0x0000000703007c0c */ /* 0x002fe2000bf02070 */
[----:B--2---:R-:W-:Y:S02]  /*15d20*/  IMAD.U32 R0, RZ, RZ, UR4 ;  /* 0x00000004ff007e24 */ /* 0x004fe4000f8e00ff */
[----:B---3--:R-:W-:-:S10]  /*15d30*/  IMAD.U32 R2, RZ, RZ, UR5 ;  /* 0x00000005ff027e24 */ /* 0x008fd4000f8e00ff */
[----:B------:R4:W-:Y:S04]  /*15d40*/  @P0 ATOMS.AND RZ, [UR6+0x14], R2 ;  /* 0x00001402ffff098c */ /* 0x0009e8000a800006 */
[----:B------:R4:W-:Y:S01]  /*15d50*/  @P0 ATOMS.AND RZ, [UR6+0x18], R0 ;  /* 0x00001800ffff098c */ /* 0x0009e2000a800006 */
[----:B------:R-:W-:Y:S05]  /*15d60*/  BRA `(.L_x_389) ;  /* 0x0000000000147947 */ /* 0x000fea0003800000 */
.L_x_388:
[----:B------:R-:W-:Y:S02]  /*15d70*/  MOV R2, 0x15d90 ;  /* 0x00015d9000027802 */ /* 0x000fe40000000f00 */
[----:B------:R-:W-:Y:S05]  /*15d80*/  CALL.REL.NOINC `($__internal_0_$__cuda_sm10x_tcgen05_guardrail_trap_col_being_dealloced_not_returned_by_alloc) ;  /* 0x0000001400847944 */ /* 0x000fea0003c00000 */
[----:B------:R-:W-:Y:S05]  /*15d90*/  BRA `(.L_x_389) ;  /* 0x0000000000087947 */ /* 0x000fea0003800000 */
.L_x_387:
[----:B------:R-:W-:Y:S02]  /*15da0*/  MOV R2, 0x15dc0 ;  /* 0x00015dc000027802 */ /* 0x000fe40000000f00 */
[----:B------:R-:W-:Y:S05]  /*15db0*/  CALL.REL.NOINC `($__internal_2_$__cuda_sm10x_tcgen05_guardrail_trap_unallocated_columns_being_dealloced) ;  /* 0x0000001400907944 */ /* 0x000fea0003c00000 */
.L_x_389:
[----:B------:R-:W-:Y:S01]  /*15dc0*/  NOP ;  /* 0x0000000000007918 */ /* 0x000fe20000000000 */
[----:B----4-:R-:W-:Y:S05]  /*15dd0*/  EXIT ;  /* 0x000000000000794d */ /* 0x010fea0003800000 */
.L_x_37:
[----:B------:R-:W-:-:S07]  /*15de0*/  MOV R2, UR13 ;  /* 0x0000000d00027c02 */ /* 0x000fce0008000f00 */
.L_x_390:
[----:B-1----:R1:W2:Y:S02]  /*15df0*/  SYNCS.PHASECHK.TRANS64.TRYWAIT P0, [R2+URZ+0x16000], R0 ;  /* 0x01600000020075a7 */ /* 0x0022a400080011ff */
[----:B--2---:R-:W-:Y:S05]  /*15e00*/  @!P0 NANOSLEEP.SYNCS 0x989680 ;  /* 0x009896800000895d */ /* 0x004fea0003900000 */
[----:B------:R-:W2:Y:S02]  /*15e10*/  @!P0 SYNCS.PHASECHK.TRANS64 P0, [R2+URZ+0x16000], R0 ;  /* 0x01600000020085a7 */ /* 0x000ea400080010ff */
[----:B--2---:R-:W-:Y:S05]  /*15e20*/  @!P0 BRA `(.L_x_390) ;  /* 0xfffffffc00f08947 */ /* 0x004fea000383ffff */
[----:B------:R-:W-:Y:S05]  /*15e30*/  BRA `(.L_x_391) ;  /* 0xfffffebc00d47947 */ /* 0x000fea000383ffff */
.L_x_39:
[----:B------:R-:W-:-:S07]  /*15e40*/  MOV R5, UR5 ;  /* 0x0000000500057c02 */ /* 0x000fce0008000f00 */
.L_x_392:
[----:B-1----:R1:W2:Y:S02]  /*15e50*/  SYNCS.PHASECHK.TRANS64.TRYWAIT P0, [R5+URZ+0x16020], R2 ;  /* 0x01602002050075a7 */ /* 0x0022a400080011ff */
[----:B--2---:R-:W-:Y:S05]  /*15e60*/  @!P0 NANOSLEEP.SYNCS 0x989680 ;  /* 0x009896800000895d */ /* 0x004fea0003900000 */
[----:B------:R-:W2:Y:S02]  /*15e70*/  @!P0 SYNCS.PHASECHK.TRANS64 P0, [R5+URZ+0x16020], R2 ;  /* 0x01602002050085a7 */ /* 0x000ea400080010ff */
[----:B--2---:R-:W-:Y:S05]  /*15e80*/  @!P0 BRA `(.L_x_392) ;  /* 0xfffffffc00f08947 */ /* 0x004fea000383ffff */
[----:B------:R-:W-:Y:S05]  /*15e90*/  BRA `(.L_x_393) ;  /* 0xfffffebc00dc7947 */ /* 0x000fea000383ffff */
.L_x_41:
[----:B------:R-:W-:-:S07]  /*15ea0*/  MOV R5, UR13 ;  /* 0x0000000d00057c02 */ /* 0x000fce0008000f00 */
.L_x_394:
[----:B-1----:R1:W2:Y:S02]  /*15eb0*/  SYNCS.PHASECHK.TRANS64.TRYWAIT P0, [R5+URZ+0x16058], R2 ;  /* 0x01605802050075a7 */ /* 0x0022a400080011ff */
[----:B--2---:R-:W-:Y:S05]  /*15ec0*/  @!P0 NANOSLEEP.SYNCS 0x989680 ;  /* 0x009896800000895d */ /* 0x004fea0003900000 */
[----:B------:R-:W2:Y:S02]  /*15ed0*/  @!P0 SYNCS.PHASECHK.TRANS64 P0, [R5+URZ+0x16058], R2 ;  /* 0x01605802050085a7 */ /* 0x000ea400080010ff */
[----:B--2---:R-:W-:Y:S05]  /*15ee0*/  @!P0 BRA `(.L_x_394) ;  /* 0xfffffffc00f08947 */ /* 0x004fea000383ffff */
[----:B------:R-:W-:Y:S05]  /*15ef0*/  BRA `(.L_x_395) ;  /* 0xfffffec000007947 */ /* 0x000fea000383ffff */
.L_x_45:
[----:B------:R-:W-:-:S07]  /*15f00*/  MOV R2, UR13 ;  /* 0x0000000d00027c02 */ /* 0x000fce0008000f00 */
.L_x_396:
[----:B-1----:R1:W2:Y:S02]  /*15f10*/  SYNCS.PHASECHK.TRANS64.TRYWAIT P0, [R2+URZ+0x16008], R0 ;  /* 0x01600800020075a7 */ /* 0x0022a400080011ff */
[----:B--2---:R-:W-:Y:S05]  /*15f20*/  @!P0 NANOSLEEP.SYNCS 0x989680 ;  /* 0x009896800000895d */ /* 0x004fea0003900000 */
[----:B------:R-:W2:Y:S02]  /*15f30*/  @!P0 SYNCS.PHASECHK.TRANS64 P0, [R2+URZ+0x16008], R0 ;  /* 0x01600800020085a7 */ /* 0x000ea400080010ff */
[----:B--2---:R-:W-:Y:S05]  /*15f40*/  @!P0 BRA `(.L_x_396) ;  /* 0xfffffffc00f08947 */ /* 0x004fea000383ffff */
[----:B------:R-:W-:Y:S05]  /*15f50*/  BRA `(.L_x_397) ;  /* 0xfffffec000a07947 */ /* 0x000fea000383ffff */
.L_x_47:
[----:B------:R-:W-:-:S07]  /*15f60*/  MOV R2, UR13 ;  /* 0x0000000d00027c02 */ /* 0x000fce0008000f00 */
.L_x_398:
[----:B-1----:R1:W2:Y:S02]  /*15f70*/  SYNCS.PHASECHK.TRANS64.TRYWAIT P0, [R2+URZ+0x16068], R0 ;  /* 0x01606800020075a7 */ /* 0x0022a400080011ff */
[----:B--2---:R-:W-:Y:S05]  /*15f80*/  @!P0 NANOSLEEP.SYNCS 0x989680 ;  /* 0x009896800000895d */ /* 0x004fea0003900000 */
[----:B------:R-:W2:Y:S02]  /*15f90*/  @!P0 SYNCS.PHASECHK.TRANS64 P0, [R2+URZ+0x16068], R0 ;  /* 0x01606800020085a7 */ /* 0x000ea400080010ff */
[----:B--2---:R-:W-:Y:S05]  /*15fa0*/  @!P0 BRA `(.L_x_398) ;  /* 0xfffffffc00f08947 */ /* 0x004fea000383ffff */
[----:B------:R-:W-:Y:S05]  /*15fb0*/  BRA `(.L_x_399) ;  /* 0xfffffec000a87947 */ /* 0x000fea000383ffff */
.L_x_51:
[----:B------:R-:W-:-:S07]  /*15fc0*/  MOV R2, UR4 ;  /* 0x0000000400027c02 */ /* 0x000fce0008000f00 */
.L_x_400:
[----:B-1----:R1:W3:Y:S02]  /*15fd0*/  SYNCS.PHASECHK.TRANS64.TRYWAIT P0, [R2+URZ+0x16020], R0 ;  /* 0x01602000020075a7 */ /* 0x0022e400080011ff */
[----:B---3--:R-:W-:Y:S05]  /*15fe0*/  @!P0 NANOSLEEP.SYNCS 0x989680 ;  /* 0x009896800000895d */ /* 0x008fea0003900000 */
[----:B------:R-:W3:Y:S02]  /*15ff0*/  @!P0 SYNCS.PHASECHK.TRANS64 P0, [R2+URZ+0x16020], R0 ;  /* 0x01602000020085a7 */ /* 0x000ee400080010ff */
[----:B---3--:R-:W-:Y:S05]  /*16000*/  @!P0 BRA `(.L_x_400) ;  /* 0xfffffffc00f08947 */ /* 0x008fea000383ffff */
[----:B------:R-:W-:Y:S05]  /*16010*/  BRA `(.L_x_401) ;  /* 0xfffffec400447947 */ /* 0x000fea000383ffff */
.L_x_53:
[----:B------:R-:W-:-:S07]  /*16020*/  MOV R2, UR13 ;  /* 0x0000000d00027c02 */ /* 0x000fce0008000f00 */
.L_x_402:
[----:B-1----:R1:W2:Y:S02]  /*16030*/  SYNCS.PHASECHK.TRANS64.TRYWAIT P0, [R2+URZ+0x160a0], R0 ;  /* 0x0160a000020075a7 */ /* 0x0022a400080011ff */
[----:B--2---:R-:W-:Y:S05]  /*16040*/  @!P0 NANOSLEEP.SYNCS 0x989680 ;  /* 0x009896800000895d */ /* 0x004fea0003900000 */
[----:B------:R-:W2:Y:S02]  /*16050*/  @!P0 SYNCS.PHASECHK.TRANS64 P0, [R2+URZ+0x160a0], R0 ;  /* 0x0160a000020085a7 */ /* 0x000ea400080010ff */
[----:B--2---:R-:W-:Y:S05]  /*16060*/  @!P0 BRA `(.L_x_402) ;  /* 0xfffffffc00f08947 */ /* 0x004fea000383ffff */
[----:B------:R-:W-:Y:S05]  /*16070*/  BRA `(.L_x_403) ;  /* 0xfffffec400587947 */ /* 0x000fea000383ffff */
.L_x_55:
[----:B------:R-:W-:-:S07]  /*16080*/  MOV R2, UR13 ;  /* 0x0000000d00027c02 */ /* 0x000fce0008000f00 */
.L_x_404:
[----:B-1----:R1:W2:Y:S02]  /*16090*/  SYNCS.PHASECHK.TRANS64.TRYWAIT P0, [R2+URZ+0x16058], R0 ;  /* 0x01605800020075a7 */ /* 0x0022a400080011ff */
[----:B--2---:R-:W-:Y:S05]  /*160a0*/  @!P0 NANOSLEEP.SYNCS 0x989680 ;  /* 0x009896800000895d */ /* 0x004fea0003900000 */
[----:B------:R-:W2:Y:S02]  /*160b0*/  @!P0 SYNCS.PHASECHK.TRANS64 P0, [R2+URZ+0x16058], R0 ;  /* 0x01605800020085a7 */ /* 0x000ea400080010ff */
[----:B--2---:R-:W-:Y:S05]  /*160c0*/  @!P0 BRA `(.L_x_404) ;  /* 0xfffffffc00f08947 */ /* 0x004fea000383ffff */
[----:B------:R-:W-:Y:S05]  /*160d0*/  BRA `(.L_x_405) ;  /* 0xfffffec400647947 */ /* 0x000fea000383ffff */
.L_x_59:
[----:B------:R-:W-:Y:S07]  /*160e0*/  MOV R2, UR6 ;  /* 0x0000000600027c02 */ /* 0x000fee0008000f00 */
.L_x_406:
[----:B-1----:R1:W2:Y:S02]  /*160f0*/  SYNCS.PHASECHK.TRANS64.TRYWAIT P0, [R2+URZ+0x16020], R0 ;  /* 0x01602000020075a7 */ /* 0x0022a400080011ff */
[----:B--2---:R-:W-:Y:S05]  /*16100*/  @!P0 NANOSLEEP.SYNCS 0x989680 ;  /* 0x009896800000895d */ /* 0x004fea0003900000 */
[----:B------:R-:W2:Y:S02]  /*16110*/  @!P0 SYNCS.PHASECHK.TRANS64 P0, [R2+URZ+0x16020], R0 ;  /* 0x01602000020085a7 */ /* 0x000ea400080010ff */
[----:B--2---:R-:W-:Y:S05]  /*16120*/  @!P0 BRA `(.L_x_406) ;  /* 0xfffffffc00f08947 */ /* 0x004fea000383ffff */
[----:B------:R-:W-:Y:S05]  /*16130*/  BRA `(.L_x_407) ;  /* 0xfffffec800507947 */ /* 0x000fea000383ffff */
.L_x_62:
[----:B------:R-:W-:Y:S07]  /*16140*/  MOV R2, UR13 ;  /* 0x0000000d00027c02 */ /* 0x000fee0008000f00 */
.L_x_408:
[----:B--2---:R2:W3:Y:S02]  /*16150*/  SYNCS.PHASECHK.TRANS64.TRYWAIT P0, [R2+URZ+0x160a8], R0 ;  /* 0x0160a800020075a7 */ /* 0x0044e400080011ff */
[----:B---3--:R-:W-:Y:S05]  /*16160*/  @!P0 NANOSLEEP.SYNCS 0x989680 ;  /* 0x009896800000895d */ /* 0x008fea0003900000 */
[----:B------:R-:W3:Y:S02]  /*16170*/  @!P0 SYNCS.PHASECHK.TRANS64 P0, [R2+URZ+0x160a8], R0 ;  /* 0x0160a800020085a7 */ /* 0x000ee400080010ff */
[----:B---3--:R-:W-:Y:S05]  /*16180*/  @!P0 BRA `(.L_x_408) ;  /* 0xfffffffc00f08947 */ /* 0x008fea000383ffff */
[----:B------:R-:W-:Y:S05]  /*16190*/  BRA `(.L_x_409) ;  /* 0xfffffecc00047947 */ /* 0x000fea000383ffff */
.L_x_64:
[----:B------:R-:W-:Y:S07]  /*161a0*/  MOV R2, UR13 ;  /* 0x0000000d00027c02 */ /* 0x000fee0008000f00 */
.L_x_410:
[----:B--2---:R2:W3:Y:S02]  /*161b0*/  SYNCS.PHASECHK.TRANS64.TRYWAIT P0, [R2+URZ+0x16068], R0 ;  /* 0x01606800020075a7 */ /* 0x0044e400080011ff */
[----:B---3--:R-:W-:Y:S05]  /*161c0*/  @!P0 NANOSLEEP.SYNCS 0x989680 ;  /* 0x009896800000895d */ /* 0x008fea0003900000 */
[----:B------:R-:W3:Y:S02]  /*161d0*/  @!P0 SYNCS.PHASECHK.TRANS64 P0, [R2+URZ+0x16068], R0 ;  /* 0x01606800020085a7 */ /* 0x000ee400080010ff */
[----:B---3--:R-:W-:Y:S05]  /*161e0*/  @!P0 BRA `(.L_x_410) ;  /* 0xfffffffc00f08947 */ /* 0x008fea000383ffff */
[----:B------:R-:W-:Y:S05]  /*161f0*/  BRA `(.L_x_411) ;  /* 0xfffffecc00107947 */ /* 0x000fea000383ffff */
.L_x_70:
[----:B------:R-:W-:Y:S07]  /*16200*/  MOV R2, UR4 ;  /* 0x0000000400027c02 */ /* 0x000fee0008000f00 */
.L_x_412:
[----:B-1----:R1:W2:Y:S02]  /*16210*/  SYNCS.PHASECHK.TRANS64.TRYWAIT P0, [R2+URZ+0x16020], R0 ;  /* 0x01602000020075a7 */ /* 0x0022a400080011ff */
[----:B--2---:R-:W-:Y:S05]  /*16220*/  @!P0 NANOSLEEP.SYNCS 0x989680 ;  /* 0x009896800000895d */ /* 0x004fea0003900000 */
[----:B------:R-:W2:Y:S02]  /*16230*/  @!P0 SYNCS.PHASECHK.TRANS64 P0, [R2+URZ+0x16020], R0 ;  /* 0x01602000020085a7 */ /* 0x000ea400080010ff */
[----:B--2---:R-:W-:Y:S05]  /*16240*/  @!P0 BRA `(.L_x_412) ;  /* 0xfffffffc00f08947 */ /* 0x004fea000383ffff */
[----:B------:R-:W-:Y:S05]  /*16250*/  BRA `(.L_x_413) ;  /* 0xfffffed000787947 */ /* 0x000fea000383ffff */
.L_x_72:
[----:B------:R-:W-:Y:S07]  /*16260*/  MOV R2, UR13 ;  /* 0x0000000d00027c02 */ /* 0x000fee0008000f00 */
.L_x_414:
[----:B-1----:R1:W2:Y:S02]  /*16270*/  SYNCS.PHASECHK.TRANS64.TRYWAIT P0, [R2+URZ+0x160a0], R0 ;  /* 0x0160a000020075a7 */ /* 0x0022a400080011ff */
[----:B--2---:R-:W-:Y:S05]  /*16280*/  @!P0 NANOSLEEP.SYNCS 0x989680 ;  /* 0x009896800000895d */ /* 0x004fea0003900000 */
[----:B------:R-:W2:Y:S02]  /*16290*/  @!P0 SYNCS.PHASECHK.TRANS64 P0, [R2+URZ+0x160a0], R0 ;  /* 0x0160a000020085a7 */ /* 0x000ea400080010ff */
[----:B--2---:R-:W-:Y:S05]  /*162a0*/  @!P0 BRA `(.L_x_414) ;  /* 0xfffffffc00f08947 */ /* 0x004fea000383ffff */
[----:B------:R-:W-:Y:S05]  /*162b0*/  BRA `(.L_x_415) ;  /* 0xfffffed0008c7947 */ /* 0x000fea000383ffff */
.L_x_74:
[----:B------:R-:W-:Y:S01]  /*162c0*/  MOV R2, UR13 ;  /* 0x0000000d00027c02 */ /* 0x000fe20008000f00 */
[----:B------:R-:W-:Y:S05]  /*162d0*/  IMAD.U32 R0, RZ, RZ, UR6 ;  /* 0x00000006ff007e24 */ /* 0x000fea000f8e00ff */
[----:B------:R-:W-:Y:S07]  /*162e0*/  SHF.L.U32 R0, R0, 0x1f, RZ ;  /* 0x0000001f00007819 */ /* 0x000fee00000006ff */
.L_x_416:
[----:B-1----:R1:W2:Y:S02]  /*162f0*/  SYNCS.PHASECHK.TRANS64.TRYWAIT P0, [R2+URZ+0x16058], R0 ;  /* 0x01605800020075a7 */ /* 0x0022a400080011ff */
[----:B--2---:R-:W-:Y:S05]  /*16300*/  @!P0 NANOSLEEP.SYNCS 0x989680 ;  /* 0x009896800000895d */ /* 0x004fea0003900000 */
[----:B------:R-:W2:Y:S02]  /*16310*/  @!P0 SYNCS.PHASECHK.TRANS64 P0, [R2+URZ+0x16058], R0 ;  /* 0x01605800020085a7 */ /* 0x000ea400080010ff */
[----:B--2---:R-:W-:Y:S05]  /*16320*/  @!P0 BRA `(.L_x_416) ;  /* 0xfffffffc00f08947 */ /* 0x004fea000383ffff */
[----:B------:R-:W-:Y:S05]  /*16330*/  BRA `(.L_x_417) ;  /* 0xfffffed000947947 */ /* 0x000fea000383ffff */
.L_x_82:
[----:B------:R-:W-:-:S07]  /*16340*/  MOV R2, UR13 ;  /* 0x0000000d00027c02 */ /* 0x000fce0008000f00 */
.L_x_418:
[----:B--2---:R2:W3:Y:S02]  /*16350*/  SYNCS.PHASECHK.TRANS64.TRYWAIT P0, [R2+URZ+0x160a8], R0 ;  /* 0x0160a800020075a7 */ /* 0x0044e400080011ff */
[----:B---3--:R-:W-:Y:S05]  /*16360*/  @!P0 NANOSLEEP.SYNCS 0x989680 ;  /* 0x009896800000895d */ /* 0x008fea0003900000 */
[----:B------:R-:W3:Y:S02]  /*16370*/  @!P0 SYNCS.PHASECHK.TRANS64 P0, [R2+URZ+0x160a8], R0 ;  /* 0x0160a800020085a7 */ /* 0x000ee400080010ff */
[----:B---3--:R-:W-:Y:S05]  /*16380*/  @!P0 BRA `(.L_x_418) ;  /* 0xfffffffc00f08947 */ /* 0x008fea000383ffff */
[----:B------:R-:W-:Y:S05]  /*16390*/  BRA `(.L_x_419) ;  /* 0xfffffed400687947 */ /* 0x000fea000383ffff */
.L_x_84:
[----:B------:R-:W-:-:S07]  /*163a0*/  MOV R2, UR13 ;  /* 0x0000000d00027c02 */ /* 0x000fce0008000f00 */
.L_x_420:
[----:B--2---:R2:W3:Y:S02]  /*163b0*/  SYNCS.PHASECHK.TRANS64.TRYWAIT P0, [R2+URZ+0x16068], R0 ;  /* 0x01606800020075a7 */ /* 0x0044e400080011ff */
[----:B---3--:R-:W-:Y:S05]  /*163c0*/  @!P0 NANOSLEEP.SYNCS 0x989680 ;  /* 0x009896800000895d */ /* 0x008fea0003900000 */
[----:B------:R-:W3:Y:S02]  /*163d0*/  @!P0 SYNCS.PHASECHK.TRANS64 P0, [R2+URZ+0x16068], R0 ;  /* 0x01606800020085a7 */ /* 0x000ee400080010ff */
[----:B---3--:R-:W-:Y:S05]  /*163e0*/  @!P0 BRA `(.L_x_420) ;  /* 0xfffffffc00f08947 */ /* 0x008fea000383ffff */
[----:B------:R-:W-:Y:S05]  /*163f0*/  BRA `(.L_x_421) ;  /* 0xfffffed400747947 */ /* 0x000fea000383ffff */
.L_x_96:
[----:B-1----:R1:W2:Y:S02]  /*16400*/  SYNCS.PHASECHK.TRANS64.TRYWAIT P0, [R75+URZ+0x160c0], R0 ;  /* 0x0160c0004b0075a7 */ /* 0x0022a400080011ff */
[----:B--2---:R-:W-:Y:S05]  /*16410*/  @!P0 NANOSLEEP.SYNCS 0x989680 ;  /* 0x009896800000895d */ /* 0x004fea0003900000 */
[----:B------:R-:W2:Y:S02]  /*16420*/  @!P0 SYNCS.PHASECHK.TRANS64 P0, [R75+URZ+0x160c0], R0 ;  /* 0x0160c0004b0085a7 */ /* 0x000ea400080010ff */
[----:B--2---:R-:W-:Y:S05]  /*16430*/  @!P0 BRA `(.L_x_96) ;  /* 0xfffffffc00f08947 */ /* 0x004fea000383ffff */
[----:B------:R-:W-:Y:S05]  /*16440*/  BRA `(.L_x_422) ;  /* 0xfffffedc00547947 */ /* 0x000fea000383ffff */
.L_x_163:
[----:B--2---:R2:W3:Y:S02]  /*16450*/  SYNCS.PHASECHK.TRANS64.TRYWAIT P0, [R75+URZ+0x160c8], R0 ;  /* 0x0160c8004b0075a7 */ /* 0x0044e400080011ff */
[----:B---3--:R-:W-:Y:S05]  /*16460*/  @!P0 NANOSLEEP.SYNCS 0x989680 ;  /* 0x009896800000895d */ /* 0x008fea0003900000 */
[----:B------:R-:W3:Y:S02]  /*16470*/  @!P0 SYNCS.PHASECHK.TRANS64 P0, [R75+URZ+0x160c8], R0 ;  /* 0x0160c8004b0085a7 */ /* 0x000ee400080010ff */
[----:B---3--:R-:W-:Y:S05]  /*16480*/  @!P0 BRA `(.L_x_163) ;  /* 0xfffffffc00f08947 */ /* 0x008fea000383ffff */
[----:B------:R-:W-:Y:S05]  /*16490*/  BRA `(.L_x_423) ;  /* 0xffffff1800487947 */ /* 0x000fea000383ffff */
.L_x_169:
[----:B-1----:R1:W2:Y:S02]  /*164a0*/  SYNCS.PHASECHK.TRANS64.TRYWAIT P0, [R60+URZ+0x16070], R0 ;  /* 0x016070003c0075a7 */ /* 0x0022a400080011ff */
[----:B--2---:R-:W-:Y:S05]  /*164b0*/  @!P0 NANOSLEEP.SYNCS 0x989680 ;  /* 0x009896800000895d */ /* 0x004fea0003900000 */
[----:B------:R-:W2:Y:S02]  /*164c0*/  @!P0 SYNCS.PHASECHK.TRANS64 P0, [R60+URZ+0x16070], R0 ;  /* 0x016070003c0085a7 */ /* 0x000ea400080010ff */
[----:B--2---:R-:W-:Y:S05]  /*164d0*/  @!P0 BRA `(.L_x_169) ;  /* 0xfffffffc00f08947 */ /* 0x004fea000383ffff */
[----:B------:R-:W-:Y:S05]  /*164e0*/  BRA `(.L_x_424) ;  /* 0xffffff1c00887947 */ /* 0x000fea000383ffff */
.L_x_172:
[----:B--2---:R2:W3:Y:S02]  /*164f0*/  SYNCS.PHASECHK.TRANS64.TRYWAIT P1, [R60+URZ+0x16080], R2 ;  /* 0x016080023c0075a7 */ /* 0x0044e400080211ff */
[----:B---3--:R-:W-:Y:S05]  /*16500*/  @!P1 NANOSLEEP.SYNCS 0x989680 ;  /* 0x009896800000995d */ /* 0x008fea0003900000 */
[----:B------:R-:W3:Y:S02]  /*16510*/  @!P1 SYNCS.PHASECHK.TRANS64 P1, [R60+URZ+0x16080], R2 ;  /* 0x016080023c0095a7 */ /* 0x000ee400080210ff */
[----:B---3--:R-:W-:Y:S05]  /*16520*/  @!P1 BRA `(.L_x_172) ;  /* 0xfffffffc00f09947 */ /* 0x008fea000383ffff */
[----:B------:R-:W-:Y:S05]  /*16530*/  BRA `(.L_x_425) ;  /* 0xffffff1c00b07947 */ /* 0x000fea000383ffff */
.L_x_175:
[----:B-1----:R1:W2:Y:S02]  /*16540*/  SYNCS.PHASECHK.TRANS64.TRYWAIT P0, [R60+URZ+0x16070], R0 ;  /* 0x016070003c0075a7 */ /* 0x0022a400080011ff */
[----:B--2---:R-:W-:Y:S05]  /*16550*/  @!P0 NANOSLEEP.SYNCS 0x989680 ;  /* 0x009896800000895d */ /* 0x004fea0003900000 */
[----:B------:R-:W2:Y:S02]  /*16560*/  @!P0 SYNCS.PHASECHK.TRANS64 P0, [R60+URZ+0x16070], R0 ;  /* 0x016070003c0085a7 */ /* 0x000ea400080010ff */
[----:B--2---:R-:W-:Y:S05]  /*16570*/  @!P0 BRA `(.L_x_175) ;  /* 0xfffffffc00f08947 */ /* 0x004fea000383ffff */
[----:B------:R-:W-:Y:S05]  /*16580*/  BRA `(.L_x_426) ;  /* 0xffffff1c00dc7947 */ /* 0x000fea000383ffff */
.L_x_177:
[----:B-1----:R1:W2:Y:S02]  /*16590*/  SYNCS.PHASECHK.TRANS64.TRYWAIT P0, [R60+URZ+0x16090], R0 ;  /* 0x016090003c0075a7 */ /* 0x0022a400080011ff */
[----:B--2---:R-:W-:Y:S05]  /*165a0*/  @!P0 NANOSLEEP.SYNCS 0x989680 ;  /* 0x009896800000895d */ /* 0x004fea0003900000 */
[----:B------:R-:W2:Y:S02]  /*165b0*/  @!P0 SYNCS.PHASECHK.TRANS64 P0, [R60+URZ+0x16090], R0 ;  /* 0x016090003c0085a7 */ /* 0x000ea400080010ff */
[----:B--2---:R-:W-:Y:S05]  /*165c0*/  @!P0 BRA `(.L_x_177) ;  /* 0xfffffffc00f08947 */ /* 0x004fea000383ffff */
[----:B------:R-:W-:Y:S05]  /*165d0*/  BRA `(.L_x_427) ;  /* 0xffffff2000247947 */ /* 0x000fea000383ffff */
.L_x_188:
[----:B-1----:R1:W4:Y:S02]  /*165e0*/  SYNCS.PHASECHK.TRANS64.TRYWAIT P0, [R60+URZ+0x16080], R0 ;  /* 0x016080003c0075a7 */ /* 0x00232400080011ff */
[----:B----4-:R-:W-:Y:S05]  /*165f0*/  @!P0 NANOSLEEP.SYNCS 0x989680 ;  /* 0x009896800000895d */ /* 0x010fea0003900000 */
[----:B------:R-:W4:Y:S02]  /*16600*/  @!P0 SYNCS.PHASECHK.TRANS64 P0, [R60+URZ+0x16080], R0 ;  /* 0x016080003c0085a7 */ /* 0x000f2400080010ff */
[----:B----4-:R-:W-:Y:S05]  /*16610*/  @!P0 BRA `(.L_x_188) ;  /* 0xfffffffc00f08947 */ /* 0x010fea000383ffff */
[----:B------:R-:W-:Y:S05]  /*16620*/  BRA `(.L_x_428) ;  /* 0xffffff2800587947 */ /* 0x000fea000383ffff */
.L_x_190:
[----:B-1----:R1:W2:Y:S02]  /*16630*/  SYNCS.PHASECHK.TRANS64.TRYWAIT P0, [R60+URZ+0x16098], R0 ;  /* 0x016098003c0075a7 */ /* 0x0022a400080011ff */
[----:B--2---:R-:W-:Y:S05]  /*16640*/  @!P0 NANOSLEEP.SYNCS 0x989680 ;  /* 0x009896800000895d */ /* 0x004fea0003900000 */
[----:B------:R-:W2:Y:S02]  /*16650*/  @!P0 SYNCS.PHASECHK.TRANS64 P0, [R60+URZ+0x16098], R0 ;  /* 0x016098003c0085a7 */ /* 0x000ea400080010ff */
[----:B--2---:R-:W-:Y:S05]  /*16660*/  @!P0 BRA `(.L_x_190) ;  /* 0xfffffffc00f08947 */ /* 0x004fea000383ffff */
[----:B------:R-:W-:Y:S05]  /*16670*/  BRA `(.L_x_429) ;  /* 0xffffff28009c7947 */ /* 0x000fea000383ffff */
.L_x_203:
[----:B----4-:R4:W5:Y:S02]  /*16680*/  SYNCS.PHASECHK.TRANS64.TRYWAIT P0, [R60+URZ+0x16070], R2 ;  /* 0x016070023c0075a7 */ /* 0x01096400080011ff */
[----:B-----5:R-:W-:Y:S05]  /*16690*/  @!P0 NANOSLEEP.SYNCS 0x989680 ;  /* 0x009896800000895d */ /* 0x020fea0003900000 */
[----:B------:R-:W5:Y:S02]  /*166a0*/  @!P0 SYNCS.PHASECHK.TRANS64 P0, [R60+URZ+0x16070], R2 ;  /* 0x016070023c0085a7 */ /* 0x000f6400080010ff */
[----:B-----5:R-:W-:Y:S05]  /*166b0*/  @!P0 BRA `(.L_x_203) ;  /* 0xfffffffc00f08947 */ /* 0x020fea000383ffff */
[----:B------:R-:W-:Y:S05]  /*166c0*/  BRA `(.L_x_430) ;  /* 0xffffff3000f07947 */ /* 0x000fea000383ffff */
.L_x_206:
[----:B-1----:R1:W5:Y:S02]  /*166d0*/  SYNCS.PHASECHK.TRANS64.TRYWAIT P0, [R60+URZ+0x16090], R0 ;  /* 0x016090003c0075a7 */ /* 0x00236400080011ff */
[----:B-----5:R-:W-:Y:S05]  /*166e0*/  @!P0 NANOSLEEP.SYNCS 0x989680 ;  /* 0x009896800000895d */ /* 0x020fea0003900000 */
[----:B------:R-:W5:Y:S02]  /*166f0*/  @!P0 SYNCS.PHASECHK.TRANS64 P0, [R60+URZ+0x16090], R0 ;  /* 0x016090003c0085a7 */ /* 0x000f6400080010ff */
[----:B-----5:R-:W-:Y:S05]  /*16700*/  @!P0 BRA `(.L_x_206) ;  /* 0xfffffffc00f08947 */ /* 0x020fea000383ffff */
[----:B------:R-:W-:Y:S05]  /*16710*/  BRA `(.L_x_431) ;  /* 0xffffff3400147947 */ /* 0x000fea000383ffff */
.L_x_209:
[----:B-1----:R1:W4:Y:S02]  /*16720*/  SYNCS.PHASECHK.TRANS64.TRYWAIT P0, [R60+URZ+0x160c0], R2 ;  /* 0x0160c0023c0075a7 */ /* 0x00232400080011ff */
[----:B----4-:R-:W-:Y:S05]  /*16730*/  @!P0 NANOSLEEP.SYNCS 0x989680 ;  /* 0x009896800000895d */ /* 0x010fea0003900000 */
[----:B------:R-:W4:Y:S02]  /*16740*/  @!P0 SYNCS.PHASECHK.TRANS64 P0, [R60+URZ+0x160c0], R2 ;  /* 0x0160c0023c0085a7 */ /* 0x000f2400080010ff */
[----:B----4-:R-:W-:Y:S05]  /*16750*/  @!P0 BRA `(.L_x_209) ;  /* 0xfffffffc00f08947 */ /* 0x010fea000383ffff */
[----:B------:R-:W-:Y:S05]  /*16760*/  BRA `(.L_x_432) ;  /* 0xffffff3400207947 */ /* 0x000fea000383ffff */
.L_x_219:
[----:B-1----:R1:W2:Y:S02]  /*16770*/  SYNCS.PHASECHK.TRANS64.TRYWAIT P0, [R60+URZ+0x16080], R0 ;  /* 0x016080003c0075a7 */ /* 0x0022a400080011ff */
[----:B--2---:R-:W-:Y:S05]  /*16780*/  @!P0 NANOSLEEP.SYNCS 0x989680 ;  /* 0x009896800000895d */ /* 0x004fea0003900000 */
[----:B------:R-:W2:Y:S02]  /*16790*/  @!P0 SYNCS.PHASECHK.TRANS64 P0, [R60+URZ+0x16080], R0 ;  /* 0x016080003c0085a7 */ /* 0x000ea400080010ff */
[----:B--2---:R-:W-:Y:S05]  /*167a0*/  @!P0 BRA `(.L_x_219) ;  /* 0xfffffffc00f08947 */ /* 0x004fea000383ffff */
[----:B------:R-:W-:Y:S05]  /*167b0*/  BRA `(.L_x_433) ;  /* 0xffffff4800047947 */ /* 0x000fea000383ffff */
.L_x_222:
[----:B-1----:R1:W2:Y:S02]  /*167c0*/  SYNCS.PHASECHK.TRANS64.TRYWAIT P0, [R60+URZ+0x16098], R0 ;  /* 0x016098003c0075a7 */ /* 0x0022a400080011ff */
[----:B--2---:R-:W-:Y:S05]  /*167d0*/  @!P0 NANOSLEEP.SYNCS 0x989680 ;  /* 0x009896800000895d */ /* 0x004fea0003900000 */
[----:B------:R-:W2:Y:S02]  /*167e0*/  @!P0 SYNCS.PHASECHK.TRANS64 P0, [R60+URZ+0x16098], R0 ;  /* 0x016098003c0085a7 */ /* 0x000ea400080010ff */
[----:B--2---:R-:W-:Y:S05]  /*167f0*/  @!P0 BRA `(.L_x_222) ;  /* 0xfffffffc00f08947 */ /* 0x004fea000383ffff */
[----:B------:R-:W-:Y:S05]  /*16800*/  BRA `(.L_x_434) ;  /* 0xffffff4800287947 */ /* 0x000fea000383ffff */
.L_x_225:
[----:B-1----:R1:W2:Y:S02]  /*16810*/  SYNCS.PHASECHK.TRANS64.TRYWAIT P0, [R60+URZ+0x160c8], R2 ;  /* 0x0160c8023c0075a7 */ /* 0x0022a400080011ff */
[----:B--2---:R-:W-:Y:S05]  /*16820*/  @!P0 NANOSLEEP.SYNCS 0x989680 ;  /* 0x009896800000895d */ /* 0x004fea0003900000 */
[----:B------:R-:W2:Y:S02]  /*16830*/  @!P0 SYNCS.PHASECHK.TRANS64 P0, [R60+URZ+0x160c8], R2 ;  /* 0x0160c8023c0085a7 */ /* 0x000ea400080010ff */
[----:B--2---:R-:W-:Y:S05]  /*16840*/  @!P0 BRA `(.L_x_225) ;  /* 0xfffffffc00f08947 */ /* 0x004fea000383ffff */
[----:B------:R-:W-:Y:S05]  /*16850*/  BRA `(.L_x_435) ;  /* 0xffffff4800347947 */ /* 0x000fea000383ffff */
.L_x_237:
[----:B-1----:R-:W-:-:S04]  /*16860*/  MOV R2, UR48 ;  /* 0x0000003000027c02 */ /* 0x002fc80008000f00 */
[----:B------:R1:W2:Y:S03]  /*16870*/  SYNCS.PHASECHK.TRANS64.TRYWAIT P0, [R2+URZ], R0 ;  /* 0x00000000020075a7 */ /* 0x0002a600080011ff */
[----:B--2---:R-:W-:Y:S05]  /*16880*/  @!P0 NANOSLEEP.SYNCS 0x989680 ;  /* 0x009896800000895d */ /* 0x004fea0003900000 */
[----:B------:R-:W2:Y:S02]  /*16890*/  @!P0 SYNCS.PHASECHK.TRANS64 P0, [R2+URZ], R0 ;  /* 0x00000000020085a7 */ /* 0x000ea400080010ff */
[----:B--2---:R-:W-:Y:S05]  /*168a0*/  @!P0 BRA `(.L_x_237) ;  /* 0xfffffffc00ec8947 */ /* 0x004fea000383ffff */
[----:B------:R-:W-:Y:S05]  /*168b0*/  BRA `(.L_x_436) ;  /* 0xffffff60003c7947 */ /* 0x000fea000383ffff */
.L_x_240:
[----:B-1----:R-:W-:-:S04]  /*168c0*/  MOV R2, UR45 ;  /* 0x0000002d00027c02 */ /* 0x002fc80008000f00 */
[----:B------:R1:W3:Y:S03]  /*168d0*/  SYNCS.PHASECHK.TRANS64.TRYWAIT P1, [R2+URZ], R0 ;  /* 0x00000000020075a7 */ /* 0x0002e600080211ff */
[----:B---3--:R-:W-:Y:S05]  /*168e0*/  @!P1 NANOSLEEP.SYNCS 0x989680 ;  /* 0x009896800000995d */ /* 0x008fea0003900000 */
[----:B------:R-:W3:Y:S02]  /*168f0*/  @!P1 SYNCS.PHASECHK.TRANS64 P1, [R2+URZ], R0 ;  /* 0x00000000020095a7 */ /* 0x000ee400080210ff */
[----:B---3--:R-:W-:Y:S05]  /*16900*/  @!P1 BRA `(.L_x_240) ;  /* 0xfffffffc00ec9947 */ /* 0x008fea000383ffff */
[----:B------:R-:W-:Y:S05]  /*16910*/  BRA `(.L_x_437) ;  /* 0xffffff6000847947 */ /* 0x000fea000383ffff */
.L_x_245:
[----:B-1----:R-:W-:-:S04]  /*16920*/  MOV R3, UR43 ;  /* 0x0000002b00037c02 */ /* 0x002fc80008000f00 */
[----:B------:R1:W2:Y:S03]  /*16930*/  SYNCS.PHASECHK.TRANS64.TRYWAIT P2, [R3+URZ], R2 ;  /* 0x00000002030075a7 */ /* 0x0002a600080411ff */
[----:B--2---:R-:W-:Y:S05]  /*16940*/  @!P2 NANOSLEEP.SYNCS 0x989680 ;  /* 0x009896800000a95d */ /* 0x004fea0003900000 */
[----:B------:R-:W2:Y:S02]  /*16950*/  @!P2 SYNCS.PHASECHK.TRANS64 P2, [R3+URZ], R2 ;  /* 0x000000020300a5a7 */ /* 0x000ea400080410ff */
[----:B--2---:R-:W-:Y:S05]  /*16960*/  @!P2 BRA `(.L_x_245) ;  /* 0xfffffffc00eca947 */ /* 0x004fea000383ffff */
[----:B------:R-:W-:Y:S05]  /*16970*/  BRA `(.L_x_438) ;  /* 0xffffff68006c7947 */ /* 0x000fea000383ffff */
.L_x_249:
[----:B-1----:R-:W-:-:S04]  /*16980*/  MOV R2, UR48 ;  /* 0x0000003000027c02 */ /* 0x002fc80008000f00 */
[----:B------:R1:W3:Y:S03]  /*16990*/  SYNCS.PHASECHK.TRANS64.TRYWAIT P2, [R2+URZ], R0 ;  /* 0x00000000020075a7 */ /* 0x0002e600080411ff */
[----:B---3--:R-:W-:Y:S05]  /*169a0*/  @!P2 NANOSLEEP.SYNCS 0x989680 ;  /* 0x009896800000a95d */ /* 0x008fea0003900000 */
[----:B------:R-:W3:Y:S02]  /*169b0*/  @!P2 SYNCS.PHASECHK.TRANS64 P2, [R2+URZ], R0 ;  /* 0x000000000200a5a7 */ /* 0x000ee400080410ff */
[----:B---3--:R-:W-:Y:S05]  /*169c0*/  @!P2 BRA `(.L_x_249) ;  /* 0xfffffffc00eca947 */ /* 0x008fea000383ffff */
[----:B------:R-:W-:Y:S05]  /*169d0*/  BRA `(.L_x_439) ;  /* 0xffffff7c00e87947 */ /* 0x000fea000383ffff */
.L_x_254:
[----:B-1----:R-:W-:-:S04]  /*169e0*/  MOV R2, UR45 ;  /* 0x0000002d00027c02 */ /* 0x002fc80008000f00 */
[----:B------:R1:W3:Y:S03]  /*169f0*/  SYNCS.PHASECHK.TRANS64.TRYWAIT P1, [R2+URZ], R0 ;  /* 0x00000000020075a7 */ /* 0x0002e600080211ff */
[----:B---3--:R-:W-:Y:S05]  /*16a00*/  @!P1 NANOSLEEP.SYNCS 0x989680 ;  /* 0x009896800000995d */ /* 0x008fea0003900000 */
[----:B------:R-:W3:Y:S02]  /*16a10*/  @!P1 SYNCS.PHASECHK.TRANS64 P1, [R2+URZ], R0 ;  /* 0x00000000020095a7 */ /* 0x000ee400080210ff */
[----:B---3--:R-:W-:Y:S05]  /*16a20*/  @!P1 BRA `(.L_x_254) ;  /* 0xfffffffc00ec9947 */ /* 0x008fea000383ffff */
[----:B------:R-:W-:Y:S05]  /*16a30*/  BRA `(.L_x_440) ;  /* 0xffffff8000947947 */ /* 0x000fea000383ffff */
.L_x_259:
[----:B-1----:R-:W-:-:S04]  /*16a40*/  MOV R2, UR45 ;  /* 0x0000002d00027c02 */ /* 0x002fc80008000f00 */
[----:B------:R1:W5:Y:S03]  /*16a50*/  SYNCS.PHASECHK.TRANS64.TRYWAIT P1, [R2+URZ], R0 ;  /* 0x00000000020075a7 */ /* 0x00036600080211ff */
[----:B-----5:R-:W-:Y:S05]  /*16a60*/  @!P1 NANOSLEEP.SYNCS 0x989680 ;  /* 0x009896800000995d */ /* 0x020fea0003900000 */
[----:B------:R-:W5:Y:S02]  /*16a70*/  @!P1 SYNCS.PHASECHK.TRANS64 P1, [R2+URZ], R0 ;  /* 0x00000000020095a7 */ /* 0x000f6400080210ff */
[----:B-----5:R-:W-:Y:S05]  /*16a80*/  @!P1 BRA `(.L_x_259) ;  /* 0xfffffffc00ec9947 */ /* 0x020fea000383ffff */
[----:B------:R-:W-:Y:S05]  /*16a90*/  BRA `(.L_x_441) ;  /* 0xffffff8400247947 */ /* 0x000fea000383ffff */
.L_x_264:
[----:B-1----:R-:W-:-:S04]  /*16aa0*/  MOV R7, UR43 ;  /* 0x0000002b00077c02 */ /* 0x002fc80008000f00 */
[----:B------:R1:W2:Y:S03]  /*16ab0*/  SYNCS.PHASECHK.TRANS64.TRYWAIT P2, [R7+URZ], R6 ;  /* 0x00000006070075a7 */ /* 0x0002a600080411ff */
[----:B--2---:R-:W-:Y:S05]  /*16ac0*/  @!P2 NANOSLEEP.SYNCS 0x989680 ;  /* 0x009896800000a95d */ /* 0x004fea0003900000 */
[----:B------:R-:W2:Y:S02]  /*16ad0*/  @!P2 SYNCS.PHASECHK.TRANS64 P2, [R7+URZ], R6 ;  /* 0x000000060700a5a7 */ /* 0x000ea400080410ff */
[----:B--2---:R-:W-:Y:S05]  /*16ae0*/  @!P2 BRA `(.L_x_264) ;  /* 0xfffffffc00eca947 */ /* 0x004fea000383ffff */
[----:B------:R-:W-:Y:S05]  /*16af0*/  BRA `(.L_x_442) ;  /* 0xffffffa0001c7947 */ /* 0x000fea000383ffff */
.L_x_268:
[----:B--2---:R-:W-:-:S04]  /*16b00*/  MOV R2, UR48 ;  /* 0x0000003000027c02 */ /* 0x004fc80008000f00 */
[----:B------:R2:W3:Y:S03]  /*16b10*/  SYNCS.PHASECHK.TRANS64.TRYWAIT P2, [R2+URZ], R0 ;  /* 0x00000000020075a7 */ /* 0x0004e600080411ff */
[----:B---3--:R-:W-:Y:S05]  /*16b20*/  @!P2 NANOSLEEP.SYNCS 0x989680 ;  /* 0x009896800000a95d */ /* 0x008fea0003900000 */
[----:B------:R-:W3:Y:S02]  /*16b30*/  @!P2 SYNCS.PHASECHK.TRANS64 P2, [R2+URZ], R0 ;  /* 0x000000000200a5a7 */ /* 0x000ee400080410ff */
[----:B---3--:R-:W-:Y:S05]  /*16b40*/  @!P2 BRA `(.L_x_268) ;  /* 0xfffffffc00eca947 */ /* 0x008fea000383ffff */
[----:B------:R-:W-:Y:S05]  /*16b50*/  BRA `(.L_x_443) ;  /* 0xffffffb400987947 */ /* 0x000fea000383ffff */
.L_x_273:
[----:B--2---:R-:W-:-:S04]  /*16b60*/  MOV R2, UR45 ;  /* 0x0000002d00027c02 */ /* 0x004fc80008000f00 */
[----:B------:R2:W3:Y:S03]  /*16b70*/  SYNCS.PHASECHK.TRANS64.TRYWAIT P1, [R2+URZ], R0 ;  /* 0x00000000020075a7 */ /* 0x0004e600080211ff */
[----:B---3--:R-:W-:Y:S05]  /*16b80*/  @!P1 NANOSLEEP.SYNCS 0x989680 ;  /* 0x009896800000995d */ /* 0x008fea0003900000 */
[----:B------:R-:W3:Y:S02]  /*16b90*/  @!P1 SYNCS.PHASECHK.TRANS64 P1, [R2+URZ], R0 ;  /* 0x00000000020095a7 */ /* 0x000ee400080210ff */
[----:B---3--:R-:W-:Y:S05]  /*16ba0*/  @!P1 BRA `(.L_x_273) ;  /* 0xfffffffc00ec9947 */ /* 0x008fea000383ffff */
[----:B------:R-:W-:Y:S05]  /*16bb0*/  BRA `(.L_x_444) ;  /* 0xffffffb800447947 */ /* 0x000fea000383ffff */
.L_x_278:
[----:B-1----:R-:W-:-:S04]  /*16bc0*/  MOV R2, UR48 ;  /* 0x0000003000027c02 */ /* 0x002fc80008000f00 */
[----:B------:R1:W2:Y:S03]  /*16bd0*/  SYNCS.PHASECHK.TRANS64.TRYWAIT P0, [R2+URZ], R0 ;  /* 0x00000000020075a7 */ /* 0x0002a600080011ff */
[----:B--2---:R-:W-:Y:S05]  /*16be0*/  @!P0 NANOSLEEP.SYNCS 0x989680 ;  /* 0x009896800000895d */ /* 0x004fea0003900000 */
[----:B------:R-:W2:Y:S02]  /*16bf0*/  @!P0 SYNCS.PHASECHK.TRANS64 P0, [R2+URZ], R0 ;  /* 0x00000000020085a7 */ /* 0x000ea400080010ff */
[----:B--2---:R-:W-:Y:S05]  /*16c00*/  @!P0 BRA `(.L_x_278) ;  /* 0xfffffffc00ec8947 */ /* 0x004fea000383ffff */
[----:B------:R-:W-:Y:S05]  /*16c10*/  BRA `(.L_x_445) ;  /* 0xffffffb800d07947 */ /* 0x000fea000383ffff */
.L_x_284:
[----:B------:R-:W-:-:S07]  /*16c20*/  MOV R3, UR8 ;  /* 0x0000000800037c02 */ /* 0x000fce0008000f00 */
.L_x_446:
[----:B-1----:R1:W2:Y:S02]  /*16c30*/  SYNCS.PHASECHK.TRANS64.TRYWAIT P1, [R3+URZ+0x16010], R0 ;  /* 0x01601000030075a7 */ /* 0x0022a400080211ff */
[----:B--2---:R-:W-:Y:S05]  /*16c40*/  @!P1 NANOSLEEP.SYNCS 0x989680 ;  /* 0x009896800000995d */ /* 0x004fea0003900000 */
[----:B------:R-:W2:Y:S02]  /*16c50*/  @!P1 SYNCS.PHASECHK.TRANS64 P1, [R3+URZ+0x16010], R0 ;  /* 0x01601000030095a7 */ /* 0x000ea400080210ff */
[----:B--2---:R-:W-:Y:S05]  /*16c60*/  @!P1 BRA `(.L_x_446) ;  /* 0xfffffffc00f09947 */ /* 0x004fea000383ffff */
[----:B------:R-:W-:Y:S05]  /*16c70*/  BRA `(.L_x_447) ;  /* 0xffffffc0009c7947 */ /* 0x000fea000383ffff */
.L_x_290:
[----:B------:R-:W-:-:S07]  /*16c80*/  MOV R5, UR17 ;  /* 0x0000001100057c02 */ /* 0x000fce0008000f00 */
.L_x_448:
[----:B-1----:R1:W2:Y:S02]  /*16c90*/  SYNCS.PHASECHK.TRANS64.TRYWAIT P1, [R5+URZ+0x16038], R2 ;  /* 0x01603802050075a7 */ /* 0x0022a400080211ff */
[----:B--2---:R-:W-:Y:S05]  /*16ca0*/  @!P1 NANOSLEEP.SYNCS 0x989680 ;  /* 0x009896800000995d */ /* 0x004fea0003900000 */
[----:B------:R-:W2:Y:S02]  /*16cb0*/  @!P1 SYNCS.PHASECHK.TRANS64 P1, [R5+URZ+0x16038], R2 ;  /* 0x01603802050095a7 */ /* 0x000ea400080210ff */
[----:B--2---:R-:W-:Y:S05]  /*16cc0*/  @!P1 BRA `(.L_x_448) ;  /* 0xfffffffc00f09947 */ /* 0x004fea000383ffff */
[----:B------:R-:W-:Y:S05]  /*16cd0*/  BRA `(.L_x_449) ;  /* 0xffffffc000f07947 */ /* 0x000fea000383ffff */
.L_x_296:
[----:B--2---:R-:W-:-:S07]  /*16ce0*/  MOV R3, UR8 ;  /* 0x0000000800037c02 */ /* 0x004fce0008000f00 */
.L_x_450:
[----:B-1----:R1:W2:Y:S02]  /*16cf0*/  SYNCS.PHASECHK.TRANS64.TRYWAIT P1, [R3+URZ+0x16018], R0 ;  /* 0x01601800030075a7 */ /* 0x0022a400080211ff */
[----:B--2---:R-:W-:Y:S05]  /*16d00*/  @!P1 NANOSLEEP.SYNCS 0x989680 ;  /* 0x009896800000995d */ /* 0x004fea0003900000 */
[----:B------:R-:W2:Y:S02]  /*16d10*/  @!P1 SYNCS.PHASECHK.TRANS64 P1, [R3+URZ+0x16018], R0 ;  /* 0x01601800030095a7 */ /* 0x000ea400080210ff */
[----:B--2---:R-:W-:Y:S05]  /*16d20*/  @!P1 BRA `(.L_x_450) ;  /* 0xfffffffc00f09947 */ /* 0x004fea000383ffff */
[----:B------:R-:W-:Y:S05]  /*16d30*/  BRA `(.L_x_451) ;  /* 0xffffffc400547947 */ /* 0x000fea000383ffff */
.L_x_302:
[----:B--2---:R-:W-:-:S07]  /*16d40*/  MOV R3, UR17 ;  /* 0x0000001100037c02 */ /* 0x004fce0008000f00 */
.L_x_452:
[----:B-1----:R1:W2:Y:S02]  /*16d50*/  SYNCS.PHASECHK.TRANS64.TRYWAIT P1, [R3+URZ+0x16038], R0 ;  /* 0x01603800030075a7 */ /* 0x0022a400080211ff */
[----:B--2---:R-:W-:Y:S05]  /*16d60*/  @!P1 NANOSLEEP.SYNCS 0x989680 ;  /* 0x009896800000995d */ /* 0x004fea0003900000 */
[----:B------:R-:W2:Y:S02]  /*16d70*/  @!P1 SYNCS.PHASECHK.TRANS64 P1, [R3+URZ+0x16038], R0 ;  /* 0x01603800030095a7 */ /* 0x000ea400080210ff */
[----:B--2---:R-:W-:Y:S05]  /*16d80*/  @!P1 BRA `(.L_x_452) ;  /* 0xfffffffc00f09947 */ /* 0x004fea000383ffff */
[----:B------:R-:W-:Y:S05]  /*16d90*/  BRA `(.L_x_453) ;  /* 0xffffffc400b07947 */ /* 0x000fea000383ffff */
.L_x_308:
[----:B--2---:R-:W-:-:S07]  /*16da0*/  MOV R3, UR17 ;  /* 0x0000001100037c02 */ /* 0x004fce0008000f00 */
.L_x_454:
[----:B-1----:R1:W2:Y:S02]  /*16db0*/  SYNCS.PHASECHK.TRANS64.TRYWAIT P1, [R3+URZ+0x16038], R0 ;  /* 0x01603800030075a7 */ /* 0x0022a400080211ff */
[----:B--2---:R-:W-:Y:S05]  /*16dc0*/  @!P1 NANOSLEEP.SYNCS 0x989680 ;  /* 0x009896800000995d */ /* 0x004fea0003900000 */
[----:B------:R-:W2:Y:S02]  /*16dd0*/  @!P1 SYNCS.PHASECHK.TRANS64 P1, [R3+URZ+0x16038], R0 ;  /* 0x01603800030095a7 */ /* 0x000ea400080210ff */
[----:B--2---:R-:W-:Y:S05]  /*16de0*/  @!P1 BRA `(.L_x_454) ;  /* 0xfffffffc00f09947 */ /* 0x004fea000383ffff */
[----:B------:R-:W-:Y:S05]  /*16df0*/  BRA `(.L_x_455) ;  /* 0xffffffc800507947 */ /* 0x000fea000383ffff */
.L_x_313:
[----:B--2---:R-:W-:-:S07]  /*16e00*/  MOV R3, UR17 ;  /* 0x0000001100037c02 */ /* 0x004fce0008000f00 */
.L_x_456:
[----:B-1----:R1:W2:Y:S02]  /*16e10*/  SYNCS.PHASECHK.TRANS64.TRYWAIT P1, [R3+URZ+0x16038], R0 ;  /* 0x01603800030075a7 */ /* 0x0022a400080211ff */
[----:B--2---:R-:W-:Y:S05]  /*16e20*/  @!P1 NANOSLEEP.SYNCS 0x989680 ;  /* 0x009896800000995d */ /* 0x004fea0003900000 */
[----:B------:R-:W2:Y:S02]  /*16e30*/  @!P1 SYNCS.PHASECHK.TRANS64 P1, [R3+URZ+0x16038], R0 ;  /* 0x01603800030095a7 */ /* 0x000ea400080210ff */
[----:B--2---:R-:W-:Y:S05]  /*16e40*/  @!P1 BRA `(.L_x_456) ;  /* 0xfffffffc00f09947 */ /* 0x004fea000383ffff */
[----:B------:R-:W-:Y:S05]  /*16e50*/  BRA `(.L_x_457) ;  /* 0xffffffc800c47947 */ /* 0x000fea000383ffff */
.L_x_318:
[----:B--2---:R-:W-:-:S07]  /*16e60*/  MOV R3, UR17 ;  /* 0x0000001100037c02 */ /* 0x004fce0008000f00 */
.L_x_458:
[----:B-1----:R1:W2:Y:S02]  /*16e70*/  SYNCS.PHASECHK.TRANS64.TRYWAIT P1, [R3+URZ+0x16038], R0 ;  /* 0x01603800030075a7 */ /* 0x0022a400080211ff */
[----:B--2---:R-:W-:Y:S05]  /*16e80*/  @!P1 NANOSLEEP.SYNCS 0x989680 ;  /* 0x009896800000995d */ /* 0x004fea0003900000 */
[----:B------:R-:W2:Y:S02]  /*16e90*/  @!P1 SYNCS.PHASECHK.TRANS64 P1, [R3+URZ+0x16038], R0 ;  /* 0x01603800030095a7 */ /* 0x000ea400080210ff */
[----:B--2---:R-:W-:Y:S05]  /*16ea0*/  @!P1 BRA `(.L_x_458) ;  /* 0xfffffffc00f09947 */ /* 0x004fea000383ffff */
[----:B------:R-:W-:Y:S05]  /*16eb0*/  BRA `(.L_x_459) ;  /* 0xffffffcc002c7947 */ /* 0x000fea000383ffff */
.L_x_323:
[----:B--2---:R-:W-:-:S07]  /*16ec0*/  MOV R3, UR17 ;  /* 0x0000001100037c02 */ /* 0x004fce0008000f00 */
.L_x_460:
[----:B-1----:R1:W2:Y:S02]  /*16ed0*/  SYNCS.PHASECHK.TRANS64.TRYWAIT P1, [R3+URZ+0x16038], R0 ;  /* 0x01603800030075a7 */ /* 0x0022a400080211ff */
[----:B--2---:R-:W-:Y:S05]  /*16ee0*/  @!P1 NANOSLEEP.SYNCS 0x989680 ;  /* 0x009896800000995d */ /* 0x004fea0003900000 */
[----:B------:R-:W2:Y:S02]  /*16ef0*/  @!P1 SYNCS.PHASECHK.TRANS64 P1, [R3+URZ+0x16038], R0 ;  /* 0x01603800030095a7 */ /* 0x000ea400080210ff */
[----:B--2---:R-:W-:Y:S05]  /*16f00*/  @!P1 BRA `(.L_x_460) ;  /* 0xfffffffc00f09947 */ /* 0x004fea000383ffff */
[----:B------:R-:W-:Y:S05]  /*16f10*/  BRA `(.L_x_461) ;  /* 0xffffffcc00947947 */ /* 0x000fea000383ffff */
.L_x_328:
[----:B--2---:R-:W-:-:S07]  /*16f20*/  MOV R3, UR17 ;  /* 0x0000001100037c02 */ /* 0x004fce0008000f00 */
.L_x_462:
[----:B-1----:R1:W2:Y:S02]  /*16f30*/  SYNCS.PHASECHK.TRANS64.TRYWAIT P1, [R3+URZ+0x16038], R0 ;  /* 0x01603800030075a7 */ /* 0x0022a400080211ff */
[----:B--2---:R-:W-:Y:S05]  /*16f40*/  @!P1 NANOSLEEP.SYNCS 0x989680 ;  /* 0x009896800000995d */ /* 0x004fea0003900000 */
[----:B------:R-:W2:Y:S02]  /*16f50*/  @!P1 SYNCS.PHASECHK.TRANS64 P1, [R3+URZ+0x16038], R0 ;  /* 0x01603800030095a7 */ /* 0x000ea400080210ff */
[----:B--2---:R-:W-:Y:S05]  /*16f60*/  @!P1 BRA `(.L_x_462) ;  /* 0xfffffffc00f09947 */ /* 0x004fea000383ffff */
[----:B------:R-:W-:Y:S05]  /*16f70*/  BRA `(.L_x_463) ;  /* 0xffffffcc00fc7947 */ /* 0x000fea000383ffff */
.L_x_333:
[----:B--2---:R-:W-:-:S07]  /*16f80*/  MOV R3, UR17 ;  /* 0x0000001100037c02 */ /* 0x004fce0008000f00 */
.L_x_464:
[----:B-1----:R1:W2:Y:S02]  /*16f90*/  SYNCS.PHASECHK.TRANS64.TRYWAIT P1, [R3+URZ+0x16038], R0 ;  /* 0x01603800030075a7 */ /* 0x0022a400080211ff */
[----:B--2---:R-:W-:Y:S05]  /*16fa0*/  @!P1 NANOSLEEP.SYNCS 0x989680 ;  /* 0x009896800000995d */ /* 0x004fea0003900000 */
[----:B------:R-:W2:Y:S02]  /*16fb0*/  @!P1 SYNCS.PHASECHK.TRANS64 P1, [R3+URZ+0x16038], R0 ;  /* 0x01603800030095a7 */ /* 0x000ea400080210ff */
[----:B--2---:R-:W-:Y:S05]  /*16fc0*/  @!P1 BRA `(.L_x_464) ;  /* 0xfffffffc00f09947 */ /* 0x004fea000383ffff */
[----:B------:R-:W-:Y:S05]  /*16fd0*/  BRA `(.L_x_465) ;  /* 0xffffffd000647947 */ /* 0x000fea000383ffff */
.L_x_338:
[----:B--2---:R-:W-:-:S07]  /*16fe0*/  MOV R3, UR17 ;  /* 0x0000001100037c02 */ /* 0x004fce0008000f00 */
.L_x_466:
[----:B-1----:R1:W2:Y:S02]  /*16ff0*/  SYNCS.PHASECHK.TRANS64.TRYWAIT P1, [R3+URZ+0x16038], R0 ;  /* 0x01603800030075a7 */ /* 0x0022a400080211ff */
[----:B--2---:R-:W-:Y:S05]  /*17000*/  @!P1 NANOSLEEP.SYNCS 0x989680 ;  /* 0x009896800000995d */ /* 0x004fea0003900000 */
[----:B------:R-:W2:Y:S02]  /*17010*/  @!P1 SYNCS.PHASECHK.TRANS64 P1, [R3+URZ+0x16038], R0 ;  /* 0x01603800030095a7 */ /* 0x000ea400080210ff */
[----:B--2---:R-:W-:Y:S05]  /*17020*/  @!P1 BRA `(.L_x_466) ;  /* 0xfffffffc00f09947 */ /* 0x004fea000383ffff */
[----:B------:R-:W-:Y:S05]  /*17030*/  BRA `(.L_x_467) ;  /* 0xffffffd000d07947 */ /* 0x000fea000383ffff */
.L_x_343:
[----:B--2---:R-:W-:-:S07]  /*17040*/  MOV R3, UR17 ;  /* 0x0000001100037c02 */ /* 0x004fce0008000f00 */
.L_x_468:
[----:B-1----:R1:W2:Y:S02]  /*17050*/  SYNCS.PHASECHK.TRANS64.TRYWAIT P1, [R3+URZ+0x16038], R0 ;  /* 0x01603800030075a7 */ /* 0x0022a400080211ff */
[----:B--2---:R-:W-:Y:S05]  /*17060*/  @!P1 NANOSLEEP.SYNCS 0x989680 ;  /* 0x009896800000995d */ /* 0x004fea0003900000 */
[----:B------:R-:W2:Y:S02]  /*17070*/  @!P1 SYNCS.PHASECHK.TRANS64 P1, [R3+URZ+0x16038], R0 ;  /* 0x01603800030095a7 */ /* 0x000ea400080210ff */
[----:B--2---:R-:W-:Y:S05]  /*17080*/  @!P1 BRA `(.L_x_468) ;  /* 0xfffffffc00f09947 */ /* 0x004fea000383ffff */
[----:B------:R-:W-:Y:S05]  /*17090*/  BRA `(.L_x_469) ;  /* 0xffffffd400387947 */ /* 0x000fea000383ffff */
.L_x_349:
[----:B--2---:R-:W-:-:S07]  /*170a0*/  MOV R3, UR17 ;  /* 0x0000001100037c02 */ /* 0x004fce0008000f00 */
.L_x_470:
[----:B-1----:R1:W2:Y:S02]  /*170b0*/  SYNCS.PHASECHK.TRANS64.TRYWAIT P1, [R3+URZ+0x16038], R0 ;  /* 0x01603800030075a7 */ /* 0x0022a400080211ff */
[----:B--2---:R-:W-:Y:S05]  /*170c0*/  @!P1 NANOSLEEP.SYNCS 0x989680 ;  /* 0x009896800000995d */ /* 0x004fea0003900000 */
[----:B------:R-:W2:Y:S02]  /*170d0*/  @!P1 SYNCS.PHASECHK.TRANS64 P1, [R3+URZ+0x16038], R0 ;  /* 0x01603800030095a7 */ /* 0x000ea400080210ff */
[----:B--2---:R-:W-:Y:S05]  /*170e0*/  @!P1 BRA `(.L_x_470) ;  /* 0xfffffffc00f09947 */ /* 0x004fea000383ffff */
[----:B------:R-:W-:Y:S05]  /*170f0*/  BRA `(.L_x_471) ;  /* 0xffffffd400b47947 */ /* 0x000fea000383ffff */
.L_x_354:
[----:B--2---:R-:W-:-:S07]  /*17100*/  MOV R3, UR17 ;  /* 0x0000001100037c02 */ /* 0x004fce0008000f00 */
.L_x_472:
[----:B-1----:R1:W2:Y:S02]  /*17110*/  SYNCS.PHASECHK.TRANS64.TRYWAIT P1, [R3+URZ+0x16038], R0 ;  /* 0x01603800030075a7 */ /* 0x0022a400080211ff */
[----:B--2---:R-:W-:Y:S05]  /*17120*/  @!P1 NANOSLEEP.SYNCS 0x989680 ;  /* 0x009896800000995d */ /* 0x004fea0003900000 */
[----:B------:R-:W2:Y:S02]  /*17130*/  @!P1 SYNCS.PHASECHK.TRANS64 P1, [R3+URZ+0x16038], R0 ;  /* 0x01603800030095a7 */ /* 0x000ea400080210ff */
[----:B--2---:R-:W-:Y:S05]  /*17140*/  @!P1 BRA `(.L_x_472) ;  /* 0xfffffffc00f09947 */ /* 0x004fea000383ffff */
[----:B------:R-:W-:Y:S05]  /*17150*/  BRA `(.L_x_473) ;  /* 0xffffffd8001c7947 */ /* 0x000fea000383ffff */
.L_x_359:
[----:B--2---:R-:W-:-:S07]  /*17160*/  MOV R3, UR17 ;  /* 0x0000001100037c02 */ /* 0x004fce0008000f00 */
.L_x_474:
[----:B-1----:R1:W2:Y:S02]  /*17170*/  SYNCS.PHASECHK.TRANS64.TRYWAIT P1, [R3+URZ+0x16038], R0 ;  /* 0x01603800030075a7 */ /* 0x0022a400080211ff */
[----:B--2---:R-:W-:Y:S05]  /*17180*/  @!P1 NANOSLEEP.SYNCS 0x989680 ;  /* 0x009896800000995d */ /* 0x004fea0003900000 */
[----:B------:R-:W2:Y:S02]  /*17190*/  @!P1 SYNCS.PHASECHK.TRANS64 P1, [R3+URZ+0x16038], R0 ;  /* 0x01603800030095a7 */ /* 0x000ea400080210ff */
[----:B--2---:R-:W-:Y:S05]  /*171a0*/  @!P1 BRA `(.L_x_474) ;  /* 0xfffffffc00f09947 */ /* 0x004fea000383ffff */
[----:B------:R-:W-:Y:S05]  /*171b0*/  BRA `(.L_x_475) ;  /* 0xffffffd8008c7947 */ /* 0x000fea000383ffff */
.L_x_364:
[----:B--2---:R-:W-:-:S07]  /*171c0*/  MOV R3, UR17 ;  /* 0x0000001100037c02 */ /* 0x004fce0008000f00 */
.L_x_476:
[----:B-1----:R1:W2:Y:S02]  /*171d0*/  SYNCS.PHASECHK.TRANS64.TRYWAIT P1, [R3+URZ+0x16038], R0 ;  /* 0x01603800030075a7 */ /* 0x0022a400080211ff */
[----:B--2---:R-:W-:Y:S05]  /*171e0*/  @!P1 NANOSLEEP.SYNCS 0x989680 ;  /* 0x009896800000995d */ /* 0x004fea0003900000 */
[----:B------:R-:W2:Y:S02]  /*171f0*/  @!P1 SYNCS.PHASECHK.TRANS64 P1, [R3+URZ+0x16038], R0 ;  /* 0x01603800030095a7 */ /* 0x000ea400080210ff */
[----:B--2---:R-:W-:Y:S05]  /*17200*/  @!P1 BRA `(.L_x_476) ;  /* 0xfffffffc00f09947 */ /* 0x004fea000383ffff */
[----:B------:R-:W-:Y:S05]  /*17210*/  BRA `(.L_x_477) ;  /* 0xffffffd800f47947 */ /* 0x000fea000383ffff */
.L_x_369:
[----:B--2---:R-:W-:-:S07]  /*17220*/  MOV R3, UR17 ;  /* 0x0000001100037c02 */ /* 0x004fce0008000f00 */
.L_x_478:
[----:B-1----:R1:W2:Y:S02]  /*17230*/  SYNCS.PHASECHK.TRANS64.TRYWAIT P1, [R3+URZ+0x16038], R0 ;  /* 0x01603800030075a7 */ /* 0x0022a400080211ff */
[----:B--2---:R-:W-:Y:S05]  /*17240*/  @!P1 NANOSLEEP.SYNCS 0x989680 ;  /* 0x009896800000995d */ /* 0x004fea0003900000 */
[----:B------:R-:W2:Y:S02]  /*17250*/  @!P1 SYNCS.PHASECHK.TRANS64 P1, [R3+URZ+0x16038], R0 ;  /* 0x01603800030095a7 */ /* 0x000ea400080210ff */
[----:B--2---:R-:W-:Y:S05]  /*17260*/  @!P1 BRA `(.L_x_478) ;  /* 0xfffffffc00f09947 */ /* 0x004fea000383ffff */
[----:B------:R-:W-:Y:S05]  /*17270*/  BRA `(.L_x_479) ;  /* 0xffffffdc00687947 */ /* 0x000fea000383ffff */
.L_x_374:
[----:B--2---:R-:W-:-:S07]  /*17280*/  MOV R3, UR9 ;  /* 0x0000000900037c02 */ /* 0x004fce0008000f00 */
.L_x_480:
[----:B-1----:R1:W2:Y:S02]  /*17290*/  SYNCS.PHASECHK.TRANS64.TRYWAIT P1, [R3+URZ+0x16038], R0 ;  /* 0x01603800030075a7 */ /* 0x0022a400080211ff */
[----:B--2---:R-:W-:Y:S05]  /*172a0*/  @!P1 NANOSLEEP.SYNCS 0x989680 ;  /* 0x009896800000995d */ /* 0x004fea0003900000 */
[----:B------:R-:W2:Y:S02]  /*172b0*/  @!P1 SYNCS.PHASECHK.TRANS64 P1, [R3+URZ+0x16038], R0 ;  /* 0x01603800030095a7 */ /* 0x000ea400080210ff */
[----:B--2---:R-:W-:Y:S05]  /*172c0*/  @!P1 BRA `(.L_x_480) ;  /* 0xfffffffc00f09947 */ /* 0x004fea000383ffff */
[----:B------:R-:W-:Y:S05]  /*172d0*/  BRA `(.L_x_481) ;  /* 0xffffffdc00d07947 */ /* 0x000fea000383ffff */
.L_x_381:
[----:B------:R-:W-:-:S07]  /*172e0*/  MOV R2, UR17 ;  /* 0x0000001100027c02 */ /* 0x000fce0008000f00 */
.L_x_482:
[----:B-1----:R1:W4:Y:S02]  /*172f0*/  SYNCS.PHASECHK.TRANS64.TRYWAIT P0, [R2+URZ+0x160b0], R0 ;  /* 0x0160b000020075a7 */ /* 0x00232400080011ff */
[----:B----4-:R-:W-:Y:S05]  /*17300*/  @!P0 NANOSLEEP.SYNCS 0x989680 ;  /* 0x009896800000895d */ /* 0x010fea0003900000 */
[----:B------:R-:W4:Y:S02]  /*17310*/  @!P0 SYNCS.PHASECHK.TRANS64 P0, [R2+URZ+0x160b0], R0 ;  /* 0x0160b000020085a7 */ /* 0x000f2400080010ff */
[----:B----4-:R-:W-:Y:S05]  /*17320*/  @!P0 BRA `(.L_x_482) ;  /* 0xfffffffc00f08947 */ /* 0x010fea000383ffff */
[----:B------:R-:W-:Y:S05]  /*17330*/  BRA `(.L_x_483) ;  /* 0xffffffe400687947 */ /* 0x000fea000383ffff */
.L_x_383:
[----:B-1----:R-:W-:-:S07]  /*17340*/  MOV R2, UR17 ;  /* 0x0000001100027c02 */ /* 0x002fce0008000f00 */
.L_x_484:
[----:B-1----:R1:W4:Y:S02]  /*17350*/  SYNCS.PHASECHK.TRANS64.TRYWAIT P0, [R2+URZ+0x160b8], R0 ;  /* 0x0160b800020075a7 */ /* 0x00232400080011ff */
[----:B----4-:R-:W-:Y:S05]  /*17360*/  @!P0 NANOSLEEP.SYNCS 0x989680 ;  /* 0x009896800000895d */ /* 0x010fea0003900000 */
[----:B------:R-:W4:Y:S02]  /*17370*/  @!P0 SYNCS.PHASECHK.TRANS64 P0, [R2+URZ+0x160b8], R0 ;  /* 0x0160b800020085a7 */ /* 0x000f2400080010ff */
[----:B----4-:R-:W-:Y:S05]  /*17380*/  @!P0 BRA `(.L_x_484) ;  /* 0xfffffffc00f08947 */ /* 0x010fea000383ffff */
[----:B------:R-:W-:Y:S05]  /*17390*/  BRA `(.L_x_485) ;  /* 0xffffffe400787947 */ /* 0x000fea000383ffff */
        .weak           $__internal_0_$__cuda_sm10x_tcgen05_guardrail_trap_col_being_dealloced_not_returned_by_alloc
        .type           $__internal_0_$__cuda_sm10x_tcgen05_guardrail_trap_col_being_dealloced_not_returned_by_alloc,@function
        .size           $__internal_0_$__cuda_sm10x_tcgen05_guardrail_trap_col_being_dealloced_not_returned_by_alloc,($__internal_1_$__cuda_sm10x_tcgen05_guardrail_trap_phase_invalid_during_alloc - $__internal_0_$__cuda_sm10x_tcgen05_guardrail_trap_col_being_dealloced_not_returned_by_alloc)
$__internal_0_$__cuda_sm10x_tcgen05_guardrail_trap_col_being_dealloced_not_returned_by_alloc:
[----:B------:R-:W-:Y:S05]  /*173a0*/  BPT.TRAP 0x1 ;  /* 0x000000040000795c */ /* 0x000fea0000300000 */
[----:B------:R-:W-:-:S04]  /*173b0*/  MOV R3, 0x0 ;  /* 0x0000000000037802 */ /* 0x000fc80000000f00 */
[----:B------:R-:W-:Y:S05]  /*173c0*/  RET.REL.NODEC R2 `(_ZN7cutlass13device_kernelINS_4fmha6kernel36Sm100FmhaFwdKernelTmaWarpspecializedIN4cute5tupleIJiiiNS5_IJNS5_IJiiEEEiEEEEEENS1_10collective38Sm100FmhaFwdMainloopTmaWarpspecializedINS_10bfloat16_tEffNS5_IJNS4_1CILi256EEENSC_ILi64EEESE_EEENS5_IJiNSC_ILi1EEES7_EEENS5_IJiSG_NS5_IJNS5_IJNSC_ILi0EEEiEEEiEEEEEESL_NS9_10CausalMaskILb1EEENS5_IJNSC_ILi2EEESG_SG_EEENSC_ILb0EEEEENS9_38Sm100FmhaFwdEpilogueTmaWarpspecializedINS_6half_tEfNS5_IJNSC_ILi128EEESE_SE_EEESH_NS5_IJSG_S7_EEESQ_EENS2_23PersistentTileSchedulerENS2_41Sm100FmhaCtxKernelWarpspecializedScheduleEEEEEvNT_6ParamsE) ;  /* 0xfffffe8c020c7950 */ /* 0x000fea0003c3ffff */
        .weak           $__internal_1_$__cuda_sm10x_tcgen05_guardrail_trap_phase_invalid_during_alloc
        .type           $__internal_1_$__cuda_sm10x_tcgen05_guardrail_trap_phase_invalid_during_alloc,@function
        .size           $__internal_1_$__cuda_sm10x_tcgen05_guardrail_trap_phase_invalid_during_alloc,($__internal_2_$__cuda_sm10x_tcgen05_guardrail_trap_unallocated_columns_being_dealloced - $__internal_1_$__cuda_sm10x_tcgen05_guardrail_trap_phase_invalid_during_alloc)
$__internal_1_$__cuda_sm10x_tcgen05_guardrail_trap_phase_invalid_during_alloc:
[----:B------:R-:W-:Y:S05]  /*173d0*/  BPT.TRAP 0x1 ;  /* 0x000000040000795c */ /* 0x000fea0000300000 */
[----:B------:R-:W-:-:S04]  /*173e0*/  HFMA2 R3, -RZ, RZ, 0, 0 ;  /* 0x00000000ff037431 */ /* 0x000fc800000001ff */
[----:B------:R-:W-:Y:S05]  /*173f0*/  RET.REL.NODEC R2 `(_ZN7cutlass13device_kernelINS_4fmha6kernel36Sm100FmhaFwdKernelTmaWarpspecializedIN4cute5tupleIJiiiNS5_IJNS5_IJiiEEEiEEEEEENS1_10collective38Sm100FmhaFwdMainloopTmaWarpspecializedINS_10bfloat16_tEffNS5_IJNS4_1CILi256EEENSC_ILi64EEESE_EEENS5_IJiNSC_ILi1EEES7_EEENS5_IJiSG_NS5_IJNS5_IJNSC_ILi0EEEiEEEiEEEEEESL_NS9_10CausalMaskILb1EEENS5_IJNSC_ILi2EEESG_SG_EEENSC_ILb0EEEEENS9_38Sm100FmhaFwdEpilogueTmaWarpspecializedINS_6half_tEfNS5_IJNSC_ILi128EEESE_SE_EEESH_NS5_IJSG_S7_EEESQ_EENS2_23PersistentTileSchedulerENS2_41Sm100FmhaCtxKernelWarpspecializedScheduleEEEEEvNT_6ParamsE) ;  /* 0xfffffe8c02007950 */ /* 0x000fea0003c3ffff */
        .weak           $__internal_2_$__cuda_sm10x_tcgen05_guardrail_trap_unallocated_columns_being_dealloced
        .type           $__internal_2_$__cuda_sm10x_tcgen05_guardrail_trap_unallocated_columns_being_dealloced,@function
        .size           $__internal_2_$__cuda_sm10x_tcgen05_guardrail_trap_unallocated_columns_being_dealloced,($__internal_3_$__cuda_sm3x_div_rn_noftz_f32_slowpath - $__internal_2_$__cuda_sm10x_tcgen05_guardrail_trap_unallocated_columns_being_dealloced)
$__internal_2_$__cuda_sm10x_tcgen05_guardrail_trap_unallocated_columns_being_dealloced:
[----:B------:R-:W-:Y:S05]  /*17400*/  BPT.TRAP 0x1 ;  /* 0x000000040000795c */ /* 0x000fea0000300000 */
[----:B------:R-:W-:-:S04]  /*17410*/  MOV R3, 0x0 ;  /* 0x0000000000037802 */ /* 0x000fc80000000f00 */
[----:B------:R-:W-:Y:S05]  /*17420*/  RET.REL.NODEC R2 `(_ZN7cutlass13device_kernelINS_4fmha6kernel36Sm100FmhaFwdKernelTmaWarpspecializedIN4cute5tupleIJiiiNS5_IJNS5_IJiiEEEiEEEEEENS1_10collective38Sm100FmhaFwdMainloopTmaWarpspecializedINS_10bfloat16_tEffNS5_IJNS4_1CILi256EEENSC_ILi64EEESE_EEENS5_IJiNSC_ILi1EEES7_EEENS5_IJiSG_NS5_IJNS5_IJNSC_ILi0EEEiEEEiEEEEEESL_NS9_10CausalMaskILb1EEENS5_IJNSC_ILi2EEESG_SG_EEENSC_ILb0EEEEENS9_38Sm100FmhaFwdEpilogueTmaWarpspecializedINS_6half_tEfNS5_IJNSC_ILi128EEESE_SE_EEESH_NS5_IJSG_S7_EEESQ_EENS2_23PersistentTileSchedulerENS2_41Sm100FmhaCtxKernelWarpspecializedScheduleEEEEEvNT_6ParamsE) ;  /* 0xfffffe8802f47950 */ /* 0x000fea0003c3ffff */
        .weak           $__internal_3_$__cuda_sm3x_div_rn_noftz_f32_slowpath
        .type           $__internal_3_$__cuda_sm3x_div_rn_noftz_f32_slowpath,@function
        .size           $__internal_3_$__cuda_sm3x_div_rn_noftz_f32_slowpath,(.L_x_502 - $__internal_3_$__cuda_sm3x_div_rn_noftz_f32_slowpath)
$__internal_3_$__cuda_sm3x_div_rn_noftz_f32_slowpath:
[----:B------:R-:W-:Y:S01]  /*17430*/  SHF.R.U32.HI R7, RZ, 0x17, R0 ;  /* 0x00000017ff077819 */ /* 0x000fe20000011600 */
[----:B------:R-:W-:Y:S01]  /*17440*/  BSSY B1, `(.L_x_486) ;  /* 0x0000063000017945 */ /* 0x000fe20003800000 */
[--C-:B------:R-:W-:Y:S01]  /*17450*/  SHF.R.U32.HI R9, RZ, 0x17, R34.reuse ;  /* 0x00000017ff097819 */ /* 0x100fe20000011622 */
[----:B------:R-:W-:Y:S01]  /*17460*/  IMAD.MOV.U32 R2, RZ, RZ, R34 ;  /* 0x000000ffff027224 */ /* 0x000fe200078e0022 */
[----:B------:R-:W-:Y:S02]  /*17470*/  LOP3.LUT R7, R7, 0xff, RZ, 0xc0, !PT ;  /* 0x000000ff07077812 */ /* 0x000fe400078ec0ff */
[----:B------:R-:W-:-:S03]  /*17480*/  LOP3.LUT R9, R9, 0xff, RZ, 0xc0, !PT ;  /* 0x000000ff09097812 */ /* 0x000fc600078ec0ff */
[----:B------:R-:W-:Y:S02]  /*17490*/  VIADD R3, R7, 0xffffffff ;  /* 0xffffffff07037836 */ /* 0x000fe40000000000 */
[----:B------:R-:W-:-:S03]  /*174a0*/  VIADD R4, R9, 0xffffffff ;  /* 0xffffffff09047836 */ /* 0x000fc60000000000 */
[----:B------:R-:W-:-:S04]  /*174b0*/  ISETP.GT.U32.AND P0, PT, R3, 0xfd, PT ;  /* 0x000000fd0300780c */ /* 0x000fc80003f04070 */
[----:B------:R-:W-:-:S13]  /*174c0*/  ISETP.GT.U32.OR P0, PT, R4, 0xfd, P0 ;  /* 0x000000fd0400780c */ /* 0x000fda0000704470 */
[----:B------:R-:W-:Y:S01]  /*174d0*/  @!P0 IMAD.MOV.U32 R5, RZ, RZ, RZ ;  /* 0x000000ffff058224 */ /* 0x000fe200078e00ff */
[----:B------:R-:W-:Y:S06]  /*174e0*/  @!P0 BRA `(.L_x_487) ;  /* 0x00000000005c8947 */ /* 0x000fec0003800000 */
[----:B------:R-:W-:Y:S02]  /*174f0*/  FSETP.GTU.FTZ.AND P1, PT, |R34|, +INF , PT ;  /* 0x7f8000002200780b */ /* 0x000fe40003f3c200 */
[----:B------:R-:W-:-:S04]  /*17500*/  FSETP.GTU.FTZ.AND P0, PT, |R0|, +INF , PT ;  /* 0x7f8000000000780b */ /* 0x000fc80003f1c200 */
[----:B------:R-:W-:-:S13]  /*17510*/  PLOP3.LUT P0, PT, P1, P0, PT, 0xf8, 0x8f ;  /* 0x00000000008f781c */ /* 0x000fda0000f01f70 */
[----:B------:R-:W-:Y:S05]  /*17520*/  @P0 BRA `(.L_x_488) ;  /* 0x00000004004c0947 */ /* 0x000fea0003800000 */
[----:B------:R-:W-:-:S13]  /*17530*/  LOP3.LUT P0, RZ, R0, 0x7fffffff, R2, 0xc8, !PT ;  /* 0x7fffffff00ff7812 */ /* 0x000fda000780c802 */
[----:B------:R-:W-:Y:S05]  /*17540*/  @!P0 BRA `(.L_x_489) ;  /* 0x00000004003c8947 */ /* 0x000fea0003800000 */
[----:B------:R-:W-:Y:S02]  /*17550*/  FSETP.NEU.FTZ.AND P0, PT, |R34|, +INF , PT ;  /* 0x7f8000002200780b */ /* 0x000fe40003f1d200 */
[----:B------:R-:W-:Y:S02]  /*17560*/  FSETP.NEU.FTZ.AND P1, PT, |R0|, +INF , PT ;  /* 0x7f8000000000780b */ /* 0x000fe40003f3d200 */
[----:B------:R-:W-:-:S11]  /*17570*/  FSETP.NEU.FTZ.AND P2, PT, |R34|, +INF , PT ;  /* 0x7f8000002200780b */ /* 0x000fd60003f5d200 */
[----:B------:R-:W-:Y:S05]  /*17580*/  @!P1 BRA !P0, `(.L_x_489) ;  /* 0x00000004002c9947 */ /* 0x000fea0004000000 */
[----:B------:R-:W-:-:S04]  /*17590*/  LOP3.LUT P0, RZ, R2, 0x7fffffff, RZ, 0xc0, !PT ;  /* 0x7fffffff02ff7812 */ /* 0x000fc8000780c0ff */
[----:B------:R-:W-:-:S13]  /*175a0*/  PLOP3.LUT P0, PT, P1, P0, PT, 0x2f, 0xf2 ;  /* 0x0000000000f2781c */ /* 0x000fda0000f00577 */
[----:B------:R-:W-:Y:S05]  /*175b0*/  @P0 BRA `(.L_x_490) ;  /* 0x0000000400180947 */ /* 0x000fea0003800000 */
[----:B------:R-:W-:-:S04]  /*175c0*/  LOP3.LUT P0, RZ, R0, 0x7fffffff, RZ, 0xc0, !PT ;  /* 0x7fffffff00ff7812 */ /* 0x000fc8000780c0ff */
[----:B------:R-:W-:-:S13]  /*175d0*/  PLOP3.LUT P0, PT, P2, P0, PT, 0x2f, 0xf2 ;  /* 0x0000000000f2781c */ /* 0x000fda0001700577 */
[----:B------:R-:W-:Y:S05]  /*175e0*/  @P0 BRA `(.L_x_491) ;  /* 0x0000000400000947 */ /* 0x000fea0003800000 */
[----:B------:R-:W-:Y:S02]  /*175f0*/  ISETP.GE.AND P1, PT, R4, RZ, PT ;  /* 0x000000ff0400720c */ /* 0x000fe40003f26270 */
[----:B------:R-:W-:-:S11]  /*17600*/  ISETP.GE.AND P0, PT, R3, RZ, PT ;  /* 0x000000ff0300720c */ /* 0x000fd60003f06270 */
[----:B------:R-:W-:Y:S01]  /*17610*/  @P1 MOV R5, RZ ;  /* 0x000000ff00051202 */ /* 0x000fe20000000f00 */
[----:B------:R-:W-:Y:S01]  /*17620*/  @!P1 FFMA R2, R34, 1.84467440737095516160e+19, RZ ;  /* 0x5f80000022029823 */ /* 0x000fe200000000ff */
[----:B------:R-:W-:Y:S01]  /*17630*/  @!P1 MOV R5, 0xffffffc0 ;  /* 0xffffffc000059802 */ /* 0x000fe20000000f00 */
[----:B------:R-:W-:-:S03]  /*17640*/  @!P0 FFMA R0, R0, 1.84467440737095516160e+19, RZ ;  /* 0x5f80000000008823 */ /* 0x000fc600000000ff */
[----:B------:R-:W-:-:S07]  /*17650*/  @!P0 IADD3 R5, PT, PT, R5, 0x40, RZ ;  /* 0x0000004005058810 */ /* 0x000fce0007ffe0ff */
.L_x_487:
[----:B------:R-:W-:Y:S01]  /*17660*/  LEA R3, R7, 0xc0800000, 0x17 ;  /* 0xc080000007037811 */ /* 0x000fe200078eb8ff */
[----:B------:R-:W-:Y:S01]  /*17670*/  BSSY B0, `(.L_x_492) ;  /* 0x0000036000007945 */ /* 0x000fe20003800000 */
[----:B------:R-:W-:Y:S02]  /*17680*/  IADD3 R9, PT, PT, R9, -0x7f, RZ ;  /* 0xffffff8109097810 */ /* 0x000fe40007ffe0ff */
[----:B------:R-:W-:Y:S02]  /*17690*/  IADD3 R0, PT, PT, -R3, R0, RZ ;  /* 0x0000000003007210 */ /* 0x000fe40007ffe1ff */
[----:B------:R-:W-:Y:S02]  /*176a0*/  IADD3 R7, PT, PT, R9, 0x7f, -R7 ;  /* 0x0000007f09077810 */ /* 0x000fe40007ffe807 */
[----:B------:R-:W1:Y:S01]  /*176b0*/  MUFU.RCP R3, R0 ;  /* 0x0000000000037308 */ /* 0x000e620000001000 */
[----:B------:R-:W-:Y:S01]  /*176c0*/  FADD.FTZ R6, -R0, -RZ ;  /* 0x800000ff00067221 */ /* 0x000fe20000010100 */
[----:B------:R-:W-:-:S03]  /*176d0*/  IADD3 R5, PT, PT, R7, R5, RZ ;  /* 0x0000000507057210 */ /* 0x000fc60007ffe0ff */
[----:B-1----:R-:W-:Y:S01]  /*176e0*/  FFMA R4, R3, R6, 1 ;  /* 0x3f80000003047423 */ /* 0x002fe20000000006 */
[----:B------:R-:W-:-:S03]  /*176f0*/  IMAD R0, R9, -0x800000, R2 ;  /* 0xff80000009007824 */ /* 0x000fc600078e0202 */
[----:B------:R-:W-:-:S04]  /*17700*/  FFMA R3, R3, R4, R3 ;  /* 0x0000000403037223 */ /* 0x000fc80000000003 */
[----:B------:R-:W-:-:S04]  /*17710*/  FFMA R4, R0, R3, RZ ;  /* 0x0000000300047223 */ /* 0x000fc800000000ff */
[----:B------:R-:W-:-:S04]  /*17720*/  FFMA R2, R6, R4, R0 ;  /* 0x0000000406027223 */ /* 0x000fc80000000000 */
[----:B------:R-:W-:-:S04]  /*17730*/  FFMA R4, R3, R2, R4 ;  /* 0x0000000203047223 */ /* 0x000fc80000000004 */
[----:B------:R-:W-:-:S04]  /*17740*/  FFMA R6, R6, R4, R0 ;  /* 0x0000000406067223 */ /* 0x000fc80000000000 */
[----:B------:R-:W-:-:S05]  /*17750*/  FFMA R0, R3, R6, R4 ;  /* 0x0000000603007223 */ /* 0x000fca0000000004 */
[----:B------:R-:W-:-:S04]  /*17760*/  SHF.R.U32.HI R2, RZ, 0x17, R0 ;  /* 0x00000017ff027819 */ /* 0x000fc80000011600 */
[----:B------:R-:W-:-:S04]  /*17770*/  LOP3.LUT R2, R2, 0xff, RZ, 0xc0, !PT ;  /* 0x000000ff02027812 */ /* 0x000fc800078ec0ff */
[----:B------:R-:W-:-:S04]  /*17780*/  IADD3 R2, PT, PT, R2, R5, RZ ;  /* 0x0000000502027210 */ /* 0x000fc80007ffe0ff */
[----:B------:R-:W-:-:S04]  /*17790*/  IADD3 R7, PT, PT, R2, -0x1, RZ ;  /* 0xffffffff02077810 */ /* 0x000fc80007ffe0ff */
[----:B------:R-:W-:-:S13]  /*177a0*/  ISETP.GE.U32.AND P0, PT, R7, 0xfe, PT ;  /* 0x000000fe0700780c */ /* 0x000fda0003f06070 */
[----:B------:R-:W-:Y:S05]  /*177b0*/  @!P0 BRA `(.L_x_493) ;  /* 0x0000000000808947 */ /* 0x000fea0003800000 */
[----:B------:R-:W-:-:S13]  /*177c0*/  ISETP.GT.AND P0, PT, R2, 0xfe, PT ;  /* 0x000000fe0200780c */ /* 0x000fda0003f04270 */
[----:B------:R-:W-:Y:S05]  /*177d0*/  @P0 BRA `(.L_x_494) ;  /* 0x00000000006c0947 */ /* 0x000fea0003800000 */
[----:B------:R-:W-:-:S13]  /*177e0*/  ISETP.GE.AND P0, PT, R2, 0x1, PT ;  /* 0x000000010200780c */ /* 0x000fda0003f06270 */
[----:B------:R-:W-:Y:S05]  /*177f0*/  @P0 BRA `(.L_x_495) ;  /* 0x0000000000740947 */ /* 0x000fea0003800000 */
[----:B------:R-:W-:Y:S02]  /*17800*/  ISETP.GE.AND P0, PT, R2, -0x18, PT ;  /* 0xffffffe80200780c */ /* 0x000fe40003f06270 */
[----:B------:R-:W-:-:S11]  /*17810*/  LOP3.LUT R0, R0, 0x80000000, RZ, 0xc0, !PT ;  /* 0x8000000000007812 */ /* 0x000fd600078ec0ff */
[----:B------:R-:W-:Y:S05]  /*17820*/  @!P0 BRA `(.L_x_495) ;  /* 0x0000000000688947 */ /* 0x000fea0003800000 */
[CCC-:B------:R-:W-:Y:S01]  /*17830*/  FFMA.RZ R5, R3.reuse, R6.reuse, R4.reuse ;  /* 0x0000000603057223 */ /* 0x1c0fe2000000c004 */
[CCC-:B------:R-:W-:Y:S01]  /*17840*/  FFMA.RP R7, R3.reuse, R6.reuse, R4.reuse ;  /* 0x0000000603077223 */ /* 0x1c0fe20000008004 */
[----:B------:R-:W-:Y:S01]  /*17850*/  FFMA.RM R6, R3, R6, R4 ;  /* 0x0000000603067223 */ /* 0x000fe20000004004 */
[C---:B------:R-:W-:Y:S01]  /*17860*/  VIADD R4, R2.reuse, 0x20 ;  /* 0x0000002002047836 */ /* 0x040fe20000000000 */
[C---:B------:R-:W-:Y:S02]  /*17870*/  ISETP.NE.AND P0, PT, R2.reuse, RZ, PT ;  /* 0x000000ff0200720c */ /* 0x040fe40003f05270 */
[----:B------:R-:W-:Y:S02]  /*17880*/  LOP3.LUT R5, R5, 0x7fffff, RZ, 0xc0, !PT ;  /* 0x007fffff05057812 */ /* 0x000fe400078ec0ff */
[----:B------:R-:W-:Y:S01]  /*17890*/  ISETP.NE.AND P1, PT, R2, RZ, PT ;  /* 0x000000ff0200720c */ /* 0x000fe20003f25270 */
[----:B------:R-:W-:Y:S01]  /*178a0*/  IMAD.MOV R2, RZ, RZ, -R2 ;  /* 0x000000ffff027224 */ /* 0x000fe200078e0a02 */
[----:B------:R-:W-:-:S02]  /*178b0*/  LOP3.LUT R3, R5, 0x800000, RZ, 0xfc, !PT ;  /* 0x0080000005037812 */ /* 0x000fc400078efcff */
[----:B------:R-:W-:Y:S02]  /*178c0*/  FSETP.NEU.FTZ.AND P2, PT, R7, R6, PT ;  /* 0x000000060700720b */ /* 0x000fe40003f5d000 */
[----:B------:R-:W-:Y:S02]  /*178d0*/  SHF.L.U32 R4, R3, R4, RZ ;  /* 0x0000000403047219 */ /* 0x000fe400000006ff */
[----:B------:R-:W-:Y:S02]  /*178e0*/  SEL R2, R2, RZ, P0 ;  /* 0x000000ff02027207 */ /* 0x000fe40000000000 */
[----:B------:R-:W-:Y:S02]  /*178f0*/  ISETP.NE.AND P1, PT, R4, RZ, P1 ;  /* 0x000000ff0400720c */ /* 0x000fe40000f25270 */
[----:B------:R-:W-:Y:S02]  /*17900*/  SHF.R.U32.HI R3, RZ, R2, R3 ;  /* 0x00000002ff037219 */ /* 0x000fe40000011603 */
[----:B------:R-:W-:-:S02]  /*17910*/  PLOP3.LUT P1, PT, P2, P1, PT, 0xf8, 0x8f ;  /* 0x00000000008f781c */ /* 0x000fc40001723f70 */
[----:B------:R-:W-:Y:S02]  /*17920*/  SHF.R.U32.HI R2, RZ, 0x1, R3 ;  /* 0x00000001ff027819 */ /* 0x000fe40000011603 */
[----:B------:R-:W-:-:S04]  /*17930*/  SEL R4, RZ, 0x1, !P1 ;  /* 0x00000001ff047807 */ /* 0x000fc80004800000 */
[----:B------:R-:W-:-:S04]  /*17940*/  LOP3.LUT R4, R4, 0x1, R2, 0xf8, !PT ;  /* 0x0000000104047812 */ /* 0x000fc800078ef802 */
[----:B------:R-:W-:-:S05]  /*17950*/  LOP3.LUT R3, R4, R3, RZ, 0xc0, !PT ;  /* 0x0000000304037212 */ /* 0x000fca00078ec0ff */
[----:B------:R-:W-:-:S05]  /*17960*/  IMAD.IADD R2, R2, 0x1, R3 ;  /* 0x0000000102027824 */ /* 0x000fca00078e0203 */
[----:B------:R-:W-:Y:S01]  /*17970*/  LOP3.LUT R0, R2, R0, RZ, 0xfc, !PT ;  /* 0x0000000002007212 */ /* 0x000fe200078efcff */
[----:B------:R-:W-:Y:S05]  /*17980*/  BRA `(.L_x_495) ;  /* 0x0000000000107947 */ /* 0x000fea0003800000 */
.L_x_494:
[----:B------:R-:W-:-:S04]  /*17990*/  LOP3.LUT R0, R0, 0x80000000, RZ, 0xc0, !PT ;  /* 0x8000000000007812 */ /* 0x000fc800078ec0ff */
[----:B------:R-:W-:Y:S01]  /*179a0*/  LOP3.LUT R0, R0, 0x7f800000, RZ, 0xfc, !PT ;  /* 0x7f80000000007812 */ /* 0x000fe200078efcff */
[----:B------:R-:W-:Y:S05]  /*179b0*/  BRA `(.L_x_495) ;  /* 0x0000000000047947 */ /* 0x000fea0003800000 */
.L_x_493:
[----:B------:R-:W-:Y:S02]  /*179c0*/  LEA R0, R5, R0, 0x17 ;  /* 0x0000000005007211 */ /* 0x000fe400078eb8ff */
.L_x_495:
[----:B------:R-:W-:Y:S05]  /*179d0*/  BSYNC B0 ;  /* 0x0000000000007941 */ /* 0x000fea0003800000 */
.L_x_492:
[----:B------:R-:W-:Y:S05]  /*179e0*/  BRA `(.L_x_496) ;  /* 0x0000000000207947 */ /* 0x000fea0003800000 */
.L_x_491:
[----:B------:R-:W-:-:S04]  /*179f0*/  LOP3.LUT R0, R0, 0x80000000, R2, 0x48, !PT ;  /* 0x8000000000007812 */ /* 0x000fc800078e4802 */
[----:B------:R-:W-:Y:S01]  /*17a00*/  LOP3.LUT R0, R0, 0x7f800000, RZ, 0xfc, !PT ;  /* 0x7f80000000007812 */ /* 0x000fe200078efcff */
[----:B------:R-:W-:Y:S05]  /*17a10*/  BRA `(.L_x_496) ;  /* 0x0000000000147947 */ /* 0x000fea0003800000 */
.L_x_490:
[----:B------:R-:W-:Y:S01]  /*17a20*/  LOP3.LUT R0, R0, 0x80000000, R2, 0x48, !PT ;  /* 0x8000000000007812 */ /* 0x000fe200078e4802 */
[----:B------:R-:W-:Y:S05]  /*17a30*/  BRA `(.L_x_496) ;  /* 0x00000000000c7947 */ /* 0x000fea0003800000 */
.L_x_489:
[----:B------:R-:W1:Y:S01]  /*17a40*/  MUFU.RSQ R0, -QNAN ;  /* 0xffc0000000007908 */ /* 0x000e620000001400 */
[----:B------:R-:W-:Y:S05]  /*17a50*/  BRA `(.L_x_496) ;  /* 0x0000000000047947 */ /* 0x000fea0003800000 */
.L_x_488:
[----:B------:R-:W-:-:S07]  /*17a60*/  FADD.FTZ R0, R34, R0 ;  /* 0x0000000022007221 */ /* 0x000fce0000010000 */
.L_x_496:
[----:B------:R-:W-:Y:S05]  /*17a70*/  BSYNC B1 ;  /* 0x0000000000017941 */ /* 0x000fea0003800000 */
.L_x_486:
[----:B------:R-:W-:-:S04]  /*17a80*/  HFMA2 R9, -RZ, RZ, 0, 0 ;  /* 0x00000000ff097431 */ /* 0x000fc800000001ff */
[----:B-1----:R-:W-:Y:S05]  /*17a90*/  RET.REL.NODEC R8 `(_ZN7cutlass13device_kernelINS_4fmha6kernel36Sm100FmhaFwdKernelTmaWarpspecializedIN4cute5tupleIJiiiNS5_IJNS5_IJiiEEEiEEEEEENS1_10collective38Sm100FmhaFwdMainloopTmaWarpspecializedINS_10bfloat16_tEffNS5_IJNS4_1CILi256EEENSC_ILi64EEESE_EEENS5_IJiNSC_ILi1EEES7_EEENS5_IJiSG_NS5_IJNS5_IJNSC_ILi0EEEiEEEiEEEEEESL_NS9_10CausalMaskILb1EEENS5_IJNSC_ILi2EEESG_SG_EEENSC_ILb0EEEEENS9_38Sm100FmhaFwdEpilogueTmaWarpspecializedINS_6half_tEfNS5_IJNSC_ILi128EEESE_SE_EEESH_NS5_IJSG_S7_EEESQ_EENS2_23PersistentTileSchedulerENS2_41Sm100FmhaCtxKernelWarpspecializedScheduleEEEEEvNT_6ParamsE) ;  /* 0xfffffe8408587950 */ /* 0x002fea0003c3ffff */
.L_x_497:
[----:B------:R-:W-:-:S00]  /*17aa0*/  BRA `(.L_x_497) ;  /* 0xfffffffc00fc7947 */ /* 0x000fc0000383ffff */
[----:B------:R-:W-:-:S00]  /*17ab0*/  NOP ;  /* 0x0000000000007918 */ /* 0x000fc00000000000 */
        /* <DEDUP_REMOVED lines=12> */
.L_x_502:


//--------------------- .nv.global.init           --------------------------
	.section	.nv.global.init,"aw",@progbits
.nv.global.init:
	.type		$str$23,@object
	.size		$str$23,($str$37 - $str$23)
$str$23:
        /*0000*/ 	.byte	0x0a, 0x00
	.type		$str$37,@object
	.size		$str$37,($str$32 - $str$37)
$str$37:
        /*0002*/ 	.byte	0x3a, 0x00
	.type		$str$32,@object
	.size		$str$32,($str$29 - $str$32)
$str$32:
        /*0004*/ 	.byte	0x5f, 0x00
	.type		$str$29,@object
	.size		$str$29,($str$28 - $str$29)
$str$29:
        /*0006*/ 	.byte	0x25, 0x64, 0x00
	.type		$str$28,@object
	.size		$str$28,($str$30 - $str$28)
$str$28:
        /*0009*/ 	.byte	0x25, 0x63, 0x00
	.type		$str$30,@object
	.size		$str$30,($str$31 - $str$30)
$str$30:
        /*000c*/ 	.byte	0x25, 0x73, 0x00
	.type		$str$31,@object
	.size		$str$31,($str$35 - $str$31)
$str$31:
        /*000f*/ 	.byte	0x20, 0x6f, 0x20, 0x00
	.type		$str$35,@object
	.size		$str$35,($str$22 - $str$35)
$str$35:
        /*0013*/ 	.byte	0x70, 0x74, 0x72, 0x5b, 0x00
	.type		$str$22,@object
	.size		$str$22,($str$34 - $str$22)
$str$22:
        /*0018*/ 	.byte	0x73, 0x4f, 0x3a, 0x20, 0x00
	.type		$str$34,@object
	.size		$str$34,($str$36 - $str$34)
$str$34:
        /*001d*/ 	.byte	0x73, 0x6d, 0x65, 0x6d, 0x5f, 0x00
	.type		$str$36,@object
	.size		$str$36,($str$33 - $str$36)
$str$36:
        /*0023*/ 	.byte	0x62, 0x5d, 0x28, 0x25, 0x70, 0x29, 0x00
	.type		$str$33,@object
	.size		$str$33,($str$27 - $str$33)
$str$33:
        /*002a*/ 	.byte	0x53, 0x77, 0x3c, 0x25, 0x64, 0x2c, 0x25, 0x64, 0x2c, 0x25, 0x64, 0x3e, 0x00
	.type		$str$27,@object
	.size		$str$27,($str$26 - $str$27)
$str$27:
        /*0037*/ 	.byte	0x2f, 0x74, 0x6d, 0x70, 0x2f, 0x63, 0x75, 0x74, 0x6c, 0x61, 0x73, 0x73, 0x5f, 0x73, 0x77, 0x65
        /*0047*/ 	.byte	0x65, 0x70, 0x5f, 0x73, 0x72, 0x63, 0x2f, 0x69, 0x6e, 0x63, 0x6c, 0x75, 0x64, 0x65, 0x2f, 0x63
        /*0057*/ 	.byte	0x75, 0x74, 0x65, 0x2f, 0x61, 0x74, 0x6f, 0x6d, 0x2f, 0x63, 0x6f, 0x70, 0x79, 0x5f, 0x74, 0x72
        /*0067*/ 	.byte	0x61, 0x69, 0x74, 0x73, 0x5f, 0x73, 0x6d, 0x31, 0x30, 0x30, 0x2e, 0x68, 0x70, 0x70, 0x00
	.type		$str$26,@object
	.size		$str$26,(__unnamed_4 - $str$26)
$str$26:
        /*0076*/ 	.byte	0x28, 0x28, 0x75, 0x69, 0x6e, 0x74, 0x33, 0x32, 0x5f, 0x74, 0x28, 0x74, 0x68, 0x72, 0x65, 0x61
        /*0086*/ 	.byte	0x64, 0x49, 0x64, 0x78, 0x2e, 0x78, 0x29, 0x20, 0x2f, 0x20, 0x33, 0x32, 0x29, 0x20, 0x25, 0x20
        /*0096*/ 	.byte	0x34, 0x29, 0x20, 0x3d, 0x3d, 0x20, 0x28, 0x28, 0x28, 0x74, 0x6d, 0x65, 0x6d, 0x5f, 0x61, 0x64
        /*00a6*/ 	.byte	0x64, 0x72, 0x20, 0x3e, 0x3e, 0x20, 0x31, 0x36, 0x29, 0x20, 0x2f, 0x20, 0x33, 0x32, 0x29, 0x20
        /*00b6*/ 	.byte	0x25, 0x20, 0x34, 0x29, 0x00
	.type		__unnamed_4,@object
	.size		__unnamed_4,(__unnamed_1 - __unnamed_4)
__unnamed_4:
        /*00bb*/ 	.byte	0x63, 0x6f, 0x6e, 0x73, 0x74, 0x65, 0x78, 0x70, 0x72, 0x20, 0x76, 0x6f, 0x69, 0x64, 0x20, 0x63
        /* <DEDUP_REMOVED lines=36> */
        /*030b*/ 	.byte	0x30, 0x3e, 0x3e, 0x3e, 0x3e, 0x5d, 0x00
	.type		__unnamed_1,@object
	.size		__unnamed_1,(__unnamed_5 - __unnamed_1)
__unnamed_1:
        /* <DEDUP_REMOVED lines=37> */
        /*0562*/ 	.byte	0x3a, 0x43, 0x3c, 0x30, 0x3e, 0x3e, 0x3e, 0x3e, 0x5d, 0x00
	.type		__unnamed_5,@object
	.size		__unnamed_5,(__unnamed_6 - __unnamed_5)
__unnamed_5:
        /* <DEDUP_REMOVED lines=38> */
	.type		__unnamed_6,@object
	.size		__unnamed_6,(__unnamed_7 - __unnamed_6)
__unnamed_6:
        /* <DEDUP_REMOVED lines=37> */
        /*0a16*/ 	.byte	0x74, 0x65, 0x3a, 0x3a, 0x43, 0x3c, 0x30, 0x3e, 0x3e, 0x3e, 0x3e, 0x5d, 0x00
	.type		__unnamed_7,@object
	.size		__unnamed_7,(__unnamed_2 - __unnamed_7)
__unnamed_7:
        /* <DEDUP_REMOVED lines=37> */
        /*0c73*/ 	.byte	0x63, 0x75, 0x74, 0x65, 0x3a, 0x3a, 0x43, 0x3c, 0x30, 0x3e, 0x3e, 0x3e, 0x3e, 0x5d, 0x00
	.type		__unnamed_2,@object
	.size		__unnamed_2,(__unnamed_3 - __unnamed_2)
__unnamed_2:
        /* <DEDUP_REMOVED lines=38> */
	.type		__unnamed_3,@object
	.size		__unnamed_3,(.L_3 - __unnamed_3)
__unnamed_3:
        /* <DEDUP_REMOVED lines=38> */
        /*1142*/ 	.byte	0x3e, 0x3e, 0x5d, 0x00
.L_3:


//--------------------- .nv.shared._ZN7cutlass13device_kernelINS_4fmha6kernel36Sm100FmhaFwdKernelTmaWarpspecializedIN4cute5tupleIJiiiNS5_IJNS5_IJiiEEEiEEEEEENS1_10collective38Sm100FmhaFwdMainloopTmaWarpspecializedINS_10bfloat16_tEffNS5_IJNS4_1CILi256EEENSC_ILi64EEESE_EEENS5_IJiNSC_ILi1EEES7_EEENS5_IJiSG_NS5_IJNS5_IJNSC_ILi0EEEiEEEiEEEEEESL_NS9_10CausalMaskILb1EEENS5_IJNSC_ILi2EEESG_SG_EEENSC_ILb0EEEEENS9_38Sm100FmhaFwdEpilogueTmaWarpspecializedINS_6half_tEfNS5_IJNSC_ILi128EEESE_SE_EEESH_NS5_IJSG_S7_EEESQ_EENS2_23PersistentTileSchedulerENS2_41Sm100FmhaCtxKernelWarpspecializedScheduleEEEEEvNT_6ParamsE --------------------------
	.section	.nv.shared._ZN7cutlass13device_kernelINS_4fmha6kernel36Sm100FmhaFwdKernelTmaWarpspecializedIN4cute5tupleIJiiiNS5_IJNS5_IJiiEEEiEEEEEENS1_10collective38Sm100FmhaFwdMainloopTmaWarpspecializedINS_10bfloat16_tEffNS5_IJNS4_1CILi256EEENSC_ILi64EEESE_EEENS5_IJiNSC_ILi1EEES7_EEENS5_IJiSG_NS5_IJNS5_IJNSC_ILi0EEEiEEEiEEEEEESL_NS9_10CausalMaskILb1EEENS5_IJNSC_ILi2EEESG_SG_EEENSC_ILb0EEEEENS9_38Sm100FmhaFwdEpilogueTmaWarpspecializedINS_6half_tEfNS5_IJNSC_ILi128EEESE_SE_EEESH_NS5_IJSG_S7_EEESQ_EENS2_23PersistentTileSchedulerENS2_41Sm100FmhaCtxKernelWarpspecializedScheduleEEEEEvNT_6ParamsE,"aw",@nobits
	.sectionflags	@""
	.align	16
	.zero		1024


//--------------------- .nv.shared.reserved.0     --------------------------
	.section	.nv.shared.reserved.0,"aw",@nobits
	.weak		__nv_reservedSMEM_offset_0_alias
	.size		__nv_reservedSMEM_offset_0_alias, 0, 64
	.other		__nv_reservedSMEM_offset_0_alias,@"STO_CUDA_RESERVED_SHARED STV_DEFAULT"
__nv_reservedSMEM_offset_0_alias:
	.zero		0
.nv.shared.reserved.0:
	.zero		64
	.weak		__nv_reservedSMEM_tcgen05_partition
	.type		__nv_reservedSMEM_tcgen05_partition,@object
	.size		__nv_reservedSMEM_tcgen05_partition,(.L_0 - __nv_reservedSMEM_tcgen05_partition)
__nv_reservedSMEM_tcgen05_partition:
	.zero		32
.L_0:


//--------------------- .nv.global                --------------------------
	.section	.nv.global,"aw",@nobits
.nv.global:
	.type		_ZN39_INTERNAL_809d93cd_4_k_cu_cb884fd6_36654cute1_E,@object
	.size		_ZN39_INTERNAL_809d93cd_4_k_cu_cb884fd6_36654cute1_E,(_ZN39_INTERNAL_809d93cd_4_k_cu_cb884fd6_36654cuda3std3__45__cpo6cbeginE - _ZN39_INTERNAL_809d93cd_4_k_cu_cb884fd6_36654cute1_E)
_ZN39_INTERNAL_809d93cd_4_k_cu_cb884fd6_36654cute1_E:
	.zero		1
	.type		_ZN39_INTERNAL_809d93cd_4_k_cu_cb884fd6_36654cuda3std3__45__cpo6cbeginE,@object
	.size		_ZN39_INTERNAL_809d93cd_4_k_cu_cb884fd6_36654cuda3std3__45__cpo6cbeginE,(_ZN39_INTERNAL_809d93cd_4_k_cu_cb884fd6_36654cuda3std3__48in_placeE - _ZN39_INTERNAL_809d93cd_4_k_cu_cb884fd6_36654cuda3std3__45__cpo6cbeginE)
_ZN39_INTERNAL_809d93cd_4_k_cu_cb884fd6_36654cuda3std3__45__cpo6cbeginE:
	.zero		1
	.type		_ZN39_INTERNAL_809d93cd_4_k_cu_cb884fd6_36654cuda3std3__48in_placeE,@object
	.size		_ZN39_INTERNAL_809d93cd_4_k_cu_cb884fd6_36654cuda3std3__48in_placeE,(_ZN39_INTERNAL_809d93cd_4_k_cu_cb884fd6_36654cuda3std6ranges3__45__cpo9iter_moveE - _ZN39_INTERNAL_809d93cd_4_k_cu_cb884fd6_36654cuda3std3__48in_placeE)
_ZN39_INTERNAL_809d93cd_4_k_cu_cb884fd6_36654cuda3std3__48in_placeE:
	.zero		1
	.type		_ZN39_INTERNAL_809d93cd_4_k_cu_cb884fd6_36654cuda3std6ranges3__45__cpo9iter_moveE,@object
	.size		_ZN39_INTERNAL_809d93cd_4_k_cu_cb884fd6_36654cuda3std6ranges3__45__cpo9iter_moveE,(_ZN39_INTERNAL_809d93cd_4_k_cu_cb884fd6_36654cuda3std3__45__cpo5beginE - _ZN39_INTERNAL_809d93cd_4_k_cu_cb884fd6_36654cuda3std6ranges3__45__cpo9iter_moveE)
_ZN39_INTERNAL_809d93cd_4_k_cu_cb884fd6_36654cuda3std6ranges3__45__cpo9iter_moveE:
	.zero		1
	.type		_ZN39_INTERNAL_809d93cd_4_k_cu_cb884fd6_36654cuda3std3__45__cpo5beginE,@object
	.size		_ZN39_INTERNAL_809d93cd_4_k_cu_cb884fd6_36654cuda3std3__45__cpo5beginE,(_ZN39_INTERNAL_809d93cd_4_k_cu_cb884fd6_36654cuda3std3__441_GLOBAL__N__809d93cd_4_k_cu_cb884fd6_36656ignoreE - _ZN39_INTERNAL_809d93cd_4_k_cu_cb884fd6_36654cuda3std3__45__cpo5beginE)
_ZN39_INTERNAL_809d93cd_4_k_cu_cb884fd6_36654cuda3std3__45__cpo5beginE:
	.zero		1
	.type		_ZN39_INTERNAL_809d93cd_4_k_cu_cb884fd6_36654cuda3std3__441_GLOBAL__N__809d93cd_4_k_cu_cb884fd6_36656ignoreE,@object
	.size		_ZN39_INTERNAL_809d93cd_4_k_cu_cb884fd6_36654cuda3std3__441_GLOBAL__N__809d93cd_4_k_cu_cb884fd6_36656ignoreE,(_ZN39_INTERNAL_809d93cd_4_k_cu_cb884fd6_36654cute7productE - _ZN39_INTERNAL_809d93cd_4_k_cu_cb884fd6_36654cuda3std3__441_GLOBAL__N__809d93cd_4_k_cu_cb884fd6_36656ignoreE)
_ZN39_INTERNAL_809d93cd_4_k_cu_cb884fd6_36654cuda3std3__441_GLOBAL__N__809d93cd_4_k_cu_cb884fd6_36656ignoreE:
	.zero		1
	.type		_ZN39_INTERNAL_809d93cd_4_k_cu_cb884fd6_36654cute7productE,@object
	.size		_ZN39_INTERNAL_809d93cd_4_k_cu_cb884fd6_36654cute7productE,(_ZN39_INTERNAL_809d93cd_4_k_cu_cb884fd6_36654cuda3std3__45__cpo3endE - _ZN39_INTERNAL_809d93cd_4_k_cu_cb884fd6_36654cute7productE)
_ZN39_INTERNAL_809d93cd_4_k_cu_cb884fd6_36654cute7productE:
	.zero		1
	.type		_ZN39_INTERNAL_809d93cd_4_k_cu_cb884fd6_36654cuda3std3__45__cpo3endE,@object
	.size		_ZN39_INTERNAL_809d93cd_4_k_cu_cb884fd6_36654cuda3std3__45__cpo3endE,(_ZN39_INTERNAL_809d93cd_4_k_cu_cb884fd6_36654cuda3std3__419piecewise_constructE - _ZN39_INTERNAL_809d93cd_4_k_cu_cb884fd6_36654cuda3std3__45__cpo3endE)
_ZN39_INTERNAL_809d93cd_4_k_cu_cb884fd6_36654cuda3std3__45__cpo3endE:
	.zero		1
	.type		_ZN39_INTERNAL_809d93cd_4_k_cu_cb884fd6_36654cuda3std3__419piecewise_constructE,@object
	.size		_ZN39_INTERNAL_809d93cd_4_k_cu_cb884fd6_36654cuda3std3__419piecewise_constructE,(_ZN39_INTERNAL_809d93cd_4_k_cu_cb884fd6_36654cuda3std3__45__cpo4cendE - _ZN39_INTERNAL_809d93cd_4_k_cu_cb884fd6_36654cuda3std3__419piecewise_constructE)
_ZN39_INTERNAL_809d93cd_4_k_cu_cb884fd6_36654cuda3std3__419piecewise_constructE:
	.zero		1
	.type		_ZN39_INTERNAL_809d93cd_4_k_cu_cb884fd6_36654cuda3std3__45__cpo4cendE,@object
	.size		_ZN39_INTERNAL_809d93cd_4_k_cu_cb884fd6_36654cuda3std3__45__cpo4cendE,(_ZN39_INTERNAL_809d93cd_4_k_cu_cb884fd6_36654cuda3std6ranges3__45__cpo4swapE - _ZN39_INTERNAL_809d93cd_4_k_cu_cb884fd6_36654cuda3std3__45__cpo4cendE)
_ZN39_INTERNAL_809d93cd_4_k_cu_cb884fd6_36654cuda3std3__45__cpo4cendE:
	.zero		1
	.type		_ZN39_INTERNAL_809d93cd_4_k_cu_cb884fd6_36654cuda3std6ranges3__45__cpo4swapE,@object
	.size		_ZN39_INTERNAL_809d93cd_4_k_cu_cb884fd6_36654cuda3std6ranges3__45__cpo4swapE,(.L_15 - _ZN39_INTERNAL_809d93cd_4_k_cu_cb884fd6_36654cuda3std6ranges3__45__cpo4swapE)
_ZN39_INTERNAL_809d93cd_4_k_cu_cb884fd6_36654cuda3std6ranges3__45__cpo4swapE:
	.zero		1
.L_15:


//--------------------- .nv.constant0._ZN7cutlass13device_kernelINS_4fmha6kernel36Sm100FmhaFwdKernelTmaWarpspecializedIN4cute5tupleIJiiiNS5_IJNS5_IJiiEEEiEEEEEENS1_10collective38Sm100FmhaFwdMainloopTmaWarpspecializedINS_10bfloat16_tEffNS5_IJNS4_1CILi256EEENSC_ILi64EEESE_EEENS5_IJiNSC_ILi1EEES7_EEENS5_IJiSG_NS5_IJNS5_IJNSC_ILi0EEEiEEEiEEEEEESL_NS9_10CausalMaskILb1EEENS5_IJNSC_ILi2EEESG_SG_EEENSC_ILb0EEEEENS9_38Sm100FmhaFwdEpilogueTmaWarpspecializedINS_6half_tEfNS5_IJNSC_ILi128EEESE_SE_EEESH_NS5_IJSG_S7_EEESQ_EENS2_23PersistentTileSchedulerENS2_41Sm100FmhaCtxKernelWarpspecializedScheduleEEEEEvNT_6ParamsE --------------------------
	.section	.nv.constant0._ZN7cutlass13device_kernelINS_4fmha6kernel36Sm100FmhaFwdKernelTmaWarpspecializedIN4cute5tupleIJiiiNS5_IJNS5_IJiiEEEiEEEEEENS1_10collective38Sm100FmhaFwdMainloopTmaWarpspecializedINS_10bfloat16_tEffNS5_IJNS4_1CILi256EEENSC_ILi64EEESE_EEENS5_IJiNSC_ILi1EEES7_EEENS5_IJiSG_NS5_IJNS5_IJNSC_ILi0EEEiEEEiEEEEEESL_NS9_10CausalMaskILb1EEENS5_IJNSC_ILi2EEESG_SG_EEENSC_ILb0EEEEENS9_38Sm100FmhaFwdEpilogueTmaWarpspecializedINS_6half_tEfNS5_IJNSC_ILi128EEESE_SE_EEESH_NS5_IJSG_S7_EEESQ_EENS2_23PersistentTileSchedulerENS2_41Sm100FmhaCtxKernelWarpspecializedScheduleEEEEEvNT_6ParamsE,"a",@progbits
	.sectionflags	@""
	.align	4
.nv.constant0._ZN7cutlass13device_kernelINS_4fmha6kernel36Sm100FmhaFwdKernelTmaWarpspecializedIN4cute5tupleIJiiiNS5_IJNS5_IJiiEEEiEEEEEENS1_10collective38Sm100FmhaFwdMainloopTmaWarpspecializedINS_10bfloat16_tEffNS5_IJNS4_1CILi256EEENSC_ILi64EEESE_EEENS5_IJiNSC_ILi1EEES7_EEENS5_IJiSG_NS5_IJNS5_IJNSC_ILi0EEEiEEEiEEEEEESL_NS9_10CausalMaskILb1EEENS5_IJNSC_ILi2EEESG_SG_EEENSC_ILb0EEEEENS9_38Sm100FmhaFwdEpilogueTmaWarpspecializedINS_6half_tEfNS5_IJNSC_ILi128EEESE_SE_EEESH_NS5_IJSG_S7_EEESQ_EENS2_23PersistentTileSchedulerENS2_41Sm100FmhaCtxKernelWarpspecializedScheduleEEEEEvNT_6ParamsE:
	.zero		2432


//--------------------- SYMBOLS --------------------------

	.type		.nv.reservedSmem.offset0,@object
	.size		.nv.reservedSmem.offset0,0x4
	.type		.nv.reservedSmem.cap,@object
	.size		.nv.reservedSmem.cap,0x4
	.type		vprintf,@function
	.type		__assertfail,@function
